def attn_fwd(
    Q,
    K,
    V,
    Out,
    Lse,
    sm_scale,
    stride_qz,
    stride_qh,
    stride_qm,
    stride_qk,
    stride_kz,
    stride_kh,
    stride_kn,
    stride_kk,
    stride_vz,
    stride_vh,
    stride_vn,
    stride_vk,
    stride_oz,
    stride_oh,
    stride_om,
    stride_ok,
    seqlen_q,
    seqlen_k,
    BLOCK_M: tl.constexpr,
    BLOCK_N: tl.constexpr,
    HEAD_DIM: tl.constexpr,
    CAUSAL: tl.constexpr,
):
    start_m = tl.program_id(0)
    off_hz = tl.program_id(1)
    q_off = off_hz * stride_qh
    k_off = off_hz * stride_kh
    v_off = off_hz * stride_vh
    offs_m = start_m * BLOCK_M + tl.arange(0, BLOCK_M)
    offs_d = tl.arange(0, HEAD_DIM)
    offs_n = tl.arange(0, BLOCK_N)
    q_ptrs = Q + q_off + offs_m[:, None] * stride_qm + offs_d[None, :] * stride_qk
    k_ptrs = K + k_off + offs_d[:, None] * stride_kk + offs_n[None, :] * stride_kn
    v_ptrs = V + v_off + offs_n[:, None] * stride_vn + offs_d[None, :] * stride_vk
    m_i = tl.full([BLOCK_M], float("-inf"), dtype=tl.float32)
    l_i = tl.zeros([BLOCK_M], dtype=tl.float32) + 1.0
    acc = tl.zeros([BLOCK_M, HEAD_DIM], dtype=tl.float32)
    q = tl.load(q_ptrs)
    acc, l_i, m_i = _attn_fwd_inner(
        acc,
        l_i,
        m_i,
        q,
        k_ptrs,
        v_ptrs,
        sm_scale,
        stride_kn,
        stride_vn,
        start_m,
        seqlen_k,
        BLOCK_M,
        BLOCK_N,
        HEAD_DIM,
        CAUSAL,
    )
    acc = acc / l_i[:, None]
    lse = m_i + tl.math.log2(l_i) / 1.4426950408889634
    o_ptrs = (
        Out
        + off_hz * stride_oh
        + offs_m[:, None] * stride_om
        + offs_d[None, :] * stride_ok
    )
    tl.store(o_ptrs, acc.to(Out.dtype.element_ty))
    tl.store(Lse + off_hz * seqlen_q + offs_m, lse)

# config = {"BLOCK_M": 128, "BLOCK_N": 128, "HEAD_DIM": 64, "arch": "sm_100", "causal": false, "dtype": "fp8e4m3", "num_stages": 2, "num_warps": 4}
# arch = sm_100


// ===== COMPILED SASS (sm_100a) =====

	.target	sm_100a

	.elftype	@"ET_EXEC"


//--------------------- .note.nv.tkinfo           --------------------------
	.section	.note.nv.tkinfo,"",@"SHT_NOTE"
	.sectionflags	@"SHF_NOTE_NV_TKINFO"
	.tkinfo
        /*0018*/ 	.word	0x00000081
        /*0030*/ 	.string	""
        /*0030*/ 	.string	"ptxas-blackwell"
        /*0030*/ 	.string	"Cuda compilation tools, release 12.9, V12.9.86"
        /*0030*/ 	.string	"Build cuda_12.9.r12.9/compiler.36037853_0"
        /*0030*/ 	.string	"-v  -suppress-debug-info  -lineinfo  -arch sm_100a "



//--------------------- .note.nv.cuver            --------------------------
	.section	.note.nv.cuver,"",@"SHT_NOTE"
	.sectionflags	@"SHF_NOTE_NV_CUVER"
        /*0018*/ 	.short	0x0001
        /*001a*/ 	.short	0x0064
        /*001c*/ 	.short	0x0001
        /*001e*/ 	.short	0x0000
        /*0020*/ 	.short	0x0001
        /*0022*/ 	.short	0x0000


//--------------------- .nv.info                  --------------------------
	.section	.nv.info,"",@"SHT_CUDA_INFO"
	.align	4


	//----- nvinfo : EIATTR_REGCOUNT
	.align		4
        /*0000*/ 	.byte	0x04, 0x2f
        /*0002*/ 	.short	(.L_5 - .L_4)
	.align		4
.L_4:
        /*0004*/ 	.word	index@(attn_fwd)
        /*0008*/ 	.word	0x000000ff


	//----- nvinfo : EIATTR_FRAME_SIZE
	.align		4
.L_5:
        /*000c*/ 	.byte	0x04, 0x11
        /*000e*/ 	.short	(.L_7 - .L_6)
	.align		4
.L_6:
        /*0010*/ 	.word	index@($__internal_2_$__cuda_sm10x_tcgen05_guardrail_trap_unallocated_columns_being_dealloced)
        /*0014*/ 	.word	0x00000328


	//----- nvinfo : EIATTR_FRAME_SIZE
	.align		4
.L_7:
        /*0018*/ 	.byte	0x04, 0x11
        /*001a*/ 	.short	(.L_9 - .L_8)
	.align		4
.L_8:
        /*001c*/ 	.word	index@($__internal_1_$__cuda_sm10x_tcgen05_guardrail_trap_phase_invalid_during_alloc)
        /*0020*/ 	.word	0x00000328


	//----- nvinfo : EIATTR_FRAME_SIZE
	.align		4
.L_9:
        /*0024*/ 	.byte	0x04, 0x11
        /*0026*/ 	.short	(.L_11 - .L_10)
	.align		4
.L_10:
        /*0028*/ 	.word	index@($__internal_0_$__cuda_sm10x_tcgen05_guardrail_trap_col_being_dealloced_not_returned_by_alloc)
        /*002c*/ 	.word	0x00000328


	//----- nvinfo : EIATTR_FRAME_SIZE
	.align		4
.L_11:
        /*0030*/ 	.byte	0x04, 0x11
        /*0032*/ 	.short	(.L_13 - .L_12)
	.align		4
.L_12:
        /*0034*/ 	.word	index@(attn_fwd)
        /*0038*/ 	.word	0x00000328


	//----- nvinfo : EIATTR_MIN_STACK_SIZE
	.align		4
.L_13:
        /*003c*/ 	.byte	0x04, 0x12
        /*003e*/ 	.short	(.L_15 - .L_14)
	.align		4
.L_14:
        /*0040*/ 	.word	index@(attn_fwd)
        /*0044*/ 	.word	0x00000328
.L_15:


//--------------------- .nv.info.attn_fwd         --------------------------
	.section	.nv.info.attn_fwd,"",@"SHT_CUDA_INFO"
	.sectionflags	@""
	.align	4


	//----- nvinfo : EIATTR_CUDA_API_VERSION
	.align		4
        /*0000*/ 	.byte	0x04, 0x37
        /*0002*/ 	.short	(.L_17 - .L_16)
.L_16:
        /*0004*/ 	.word	0x00000081


	//----- nvinfo : EIATTR_KPARAM_INFO
	.align		4
.L_17:
        /*0008*/ 	.byte	0x04, 0x17
        /*000a*/ 	.short	(.L_19 - .L_18)
.L_18:
        /*000c*/ 	.word	0x00000000
        /*0010*/ 	.short	0x0019
        /*0012*/ 	.short	0x0080
        /*0014*/ 	.byte	0x00, 0xf4, 0x21, 0x00


	//----- nvinfo : EIATTR_KPARAM_INFO
	.align		4
.L_19:
        /*0018*/ 	.byte	0x04, 0x17
        /*001a*/ 	.short	(.L_21 - .L_20)
.L_20:
        /*001c*/ 	.word	0x00000000
        /*0020*/ 	.short	0x0018
        /*0022*/ 	.short	0x0078
        /*0024*/ 	.byte	0x00, 0xf4, 0x21, 0x00


	//----- nvinfo : EIATTR_KPARAM_INFO
	.align		4
.L_21:
        /*0028*/ 	.byte	0x04, 0x17
        /*002a*/ 	.short	(.L_23 - .L_22)
.L_22:
        /*002c*/ 	.word	0x00000000
        /*0030*/ 	.short	0x0017
        /*0032*/ 	.short	0x0070
        /*0034*/ 	.byte	0x00, 0xf0, 0x11, 0x00


	//----- nvinfo : EIATTR_KPARAM_INFO
	.align		4
.L_23:
        /*0038*/ 	.byte	0x04, 0x17
        /*003a*/ 	.short	(.L_25 - .L_24)
.L_24:
        /*003c*/ 	.word	0x00000000
        /*0040*/ 	.short	0x0016
        /*0042*/ 	.short	0x006c
        /*0044*/ 	.byte	0x00, 0xf0, 0x11, 0x00


	//----- nvinfo : EIATTR_KPARAM_INFO
	.align		4
.L_25:
        /*0048*/ 	.byte	0x04, 0x17
        /*004a*/ 	.short	(.L_27 - .L_26)
.L_26:
        /*004c*/ 	.word	0x00000000
        /*0050*/ 	.short	0x0015
        /*0052*/ 	.short	0x0068
        /*0054*/ 	.byte	0x00, 0xf0, 0x11, 0x00


	//----- nvinfo : EIATTR_KPARAM_INFO
	.align		4
.L_27:
        /*0058*/ 	.byte	0x04, 0x17
        /*005a*/ 	.short	(.L_29 - .L_28)
.L_28:
        /*005c*/ 	.word	0x00000000
        /*0060*/ 	.short	0x0014
        /*0062*/ 	.short	0x0064
        /*0064*/ 	.byte	0x00, 0xf0, 0x11, 0x00


	//----- nvinfo : EIATTR_KPARAM_INFO
	.align		4
.L_29:
        /*0068*/ 	.byte	0x04, 0x17
        /*006a*/ 	.short	(.L_31 - .L_30)
.L_30:
        /*006c*/ 	.word	0x00000000
        /*0070*/ 	.short	0x0013
        /*0072*/ 	.short	0x0060
        /*0074*/ 	.byte	0x00, 0xf0, 0x11, 0x00


	//----- nvinfo : EIATTR_KPARAM_INFO
	.align		4
.L_31:
        /*0078*/ 	.byte	0x04, 0x17
        /*007a*/ 	.short	(.L_33 - .L_32)
.L_32:
        /*007c*/ 	.word	0x00000000
        /*0080*/ 	.short	0x0012
        /*0082*/ 	.short	0x005c
        /*0084*/ 	.byte	0x00, 0xf0, 0x11, 0x00


	//----- nvinfo : EIATTR_KPARAM_INFO
	.align		4
.L_33:
        /*0088*/ 	.byte	0x04, 0x17
        /*008a*/ 	.short	(.L_35 - .L_34)
.L_34:
        /*008c*/ 	.word	0x00000000
        /*0090*/ 	.short	0x0011
        /*0092*/ 	.short	0x0058
        /*0094*/ 	.byte	0x00, 0xf0, 0x11, 0x00


	//----- nvinfo : EIATTR_KPARAM_INFO
	.align		4
.L_35:
        /*0098*/ 	.byte	0x04, 0x17
        /*009a*/ 	.short	(.L_37 - .L_36)
.L_36:
        /*009c*/ 	.word	0x00000000
        /*00a0*/ 	.short	0x0010
        /*00a2*/ 	.short	0x0054
        /*00a4*/ 	.byte	0x00, 0xf0, 0x11, 0x00


	//----- nvinfo : EIATTR_KPARAM_INFO
	.align		4
.L_37:
        /*00a8*/ 	.byte	0x04, 0x17
        /*00aa*/ 	.short	(.L_39 - .L_38)
.L_38:
        /*00ac*/ 	.word	0x00000000
        /*00b0*/ 	.short	0x000f
        /*00b2*/ 	.short	0x0050
        /*00b4*/ 	.byte	0x00, 0xf0, 0x11, 0x00


	//----- nvinfo : EIATTR_KPARAM_INFO
	.align		4
.L_39:
        /*00b8*/ 	.byte	0x04, 0x17
        /*00ba*/ 	.short	(.L_41 - .L_40)
.L_40:
        /*00bc*/ 	.word	0x00000000
        /*00c0*/ 	.short	0x000e
        /*00c2*/ 	.short	0x004c
        /*00c4*/ 	.byte	0x00, 0xf0, 0x11, 0x00


	//----- nvinfo : EIATTR_KPARAM_INFO
	.align		4
.L_41:
        /*00c8*/ 	.byte	0x04, 0x17
        /*00ca*/ 	.short	(.L_43 - .L_42)
.L_42:
        /*00cc*/ 	.word	0x00000000
        /*00d0*/ 	.short	0x000d
        /*00d2*/ 	.short	0x0048
        /*00d4*/ 	.byte	0x00, 0xf0, 0x11, 0x00


	//----- nvinfo : EIATTR_KPARAM_INFO
	.align		4
.L_43:
        /*00d8*/ 	.byte	0x04, 0x17
        /*00da*/ 	.short	(.L_45 - .L_44)
.L_44:
        /*00dc*/ 	.word	0x00000000
        /*00e0*/ 	.short	0x000c
        /*00e2*/ 	.short	0x0044
        /*00e4*/ 	.byte	0x00, 0xf0, 0x11, 0x00


	//----- nvinfo : EIATTR_KPARAM_INFO
	.align		4
.L_45:
        /*00e8*/ 	.byte	0x04, 0x17
        /*00ea*/ 	.short	(.L_47 - .L_46)
.L_46:
        /*00ec*/ 	.word	0x00000000
        /*00f0*/ 	.short	0x000b
        /*00f2*/ 	.short	0x0040
        /*00f4*/ 	.byte	0x00, 0xf0, 0x11, 0x00


	//----- nvinfo : EIATTR_KPARAM_INFO
	.align		4
.L_47:
        /*00f8*/ 	.byte	0x04, 0x17
        /*00fa*/ 	.short	(.L_49 - .L_48)
.L_48:
        /*00fc*/ 	.word	0x00000000
        /*0100*/ 	.short	0x000a
        /*0102*/ 	.short	0x003c
        /*0104*/ 	.byte	0x00, 0xf0, 0x11, 0x00


	//----- nvinfo : EIATTR_KPARAM_INFO
	.align		4
.L_49:
        /*0108*/ 	.byte	0x04, 0x17
        /*010a*/ 	.short	(.L_51 - .L_50)
.L_50:
        /*010c*/ 	.word	0x00000000
        /*0110*/ 	.short	0x0009
        /*0112*/ 	.short	0x0038
        /*0114*/ 	.byte	0x00, 0xf0, 0x11, 0x00


	//----- nvinfo : EIATTR_KPARAM_INFO
	.align		4
.L_51:
        /*0118*/ 	.byte	0x04, 0x17
        /*011a*/ 	.short	(.L_53 - .L_52)
.L_52:
        /*011c*/ 	.word	0x00000000
        /*0120*/ 	.short	0x0008
        /*0122*/ 	.short	0x0034
        /*0124*/ 	.byte	0x00, 0xf0, 0x11, 0x00


	//----- nvinfo : EIATTR_KPARAM_INFO
	.align		4
.L_53:
        /*0128*/ 	.byte	0x04, 0x17
        /*012a*/ 	.short	(.L_55 - .L_54)
.L_54:
        /*012c*/ 	.word	0x00000000
        /*0130*/ 	.short	0x0007
        /*0132*/ 	.short	0x0030
        /*0134*/ 	.byte	0x00, 0xf0, 0x11, 0x00


	//----- nvinfo : EIATTR_KPARAM_INFO
	.align		4
.L_55:
        /*0138*/ 	.byte	0x04, 0x17
        /*013a*/ 	.short	(.L_57 - .L_56)
.L_56:
        /*013c*/ 	.word	0x00000000
        /*0140*/ 	.short	0x0006
        /*0142*/ 	.short	0x002c
        /*0144*/ 	.byte	0x00, 0xf0, 0x11, 0x00


	//----- nvinfo : EIATTR_KPARAM_INFO
	.align		4
.L_57:
        /*0148*/ 	.byte	0x04, 0x17
        /*014a*/ 	.short	(.L_59 - .L_58)
.L_58:
        /*014c*/ 	.word	0x00000000
        /*0150*/ 	.short	0x0005
        /*0152*/ 	.short	0x0028
        /*0154*/ 	.byte	0x00, 0xf0, 0x11, 0x00


	//----- nvinfo : EIATTR_KPARAM_INFO
	.align		4
.L_59:
        /*0158*/ 	.byte	0x04, 0x17
        /*015a*/ 	.short	(.L_61 - .L_60)
.L_60:
        /*015c*/ 	.word	0x00000000
        /*0160*/ 	.short	0x0004
        /*0162*/ 	.short	0x0020
        /*0164*/ 	.byte	0x00, 0xf4, 0x21, 0x00


	//----- nvinfo : EIATTR_KPARAM_INFO
	.align		4
.L_61:
        /*0168*/ 	.byte	0x04, 0x17
        /*016a*/ 	.short	(.L_63 - .L_62)
.L_62:
        /*016c*/ 	.word	0x00000000
        /*0170*/ 	.short	0x0003
        /*0172*/ 	.short	0x0018
        /*0174*/ 	.byte	0x00, 0xf4, 0x21, 0x00


	//----- nvinfo : EIATTR_KPARAM_INFO
	.align		4
.L_63:
        /*0178*/ 	.byte	0x04, 0x17
        /*017a*/ 	.short	(.L_65 - .L_64)
.L_64:
        /*017c*/ 	.word	0x00000000
        /*0180*/ 	.short	0x0002
        /*0182*/ 	.short	0x0010
        /*0184*/ 	.byte	0x00, 0xf4, 0x21, 0x00


	//----- nvinfo : EIATTR_KPARAM_INFO
	.align		4
.L_65:
        /*0188*/ 	.byte	0x04, 0x17
        /*018a*/ 	.short	(.L_67 - .L_66)
.L_66:
        /*018c*/ 	.word	0x00000000
        /*0190*/ 	.short	0x0001
        /*0192*/ 	.short	0x0008
        /*0194*/ 	.byte	0x00, 0xf4, 0x21, 0x00


	//----- nvinfo : EIATTR_KPARAM_INFO
	.align		4
.L_67:
        /*0198*/ 	.byte	0x04, 0x17
        /*019a*/ 	.short	(.L_69 - .L_68)
.L_68:
        /*019c*/ 	.word	0x00000000
        /*01a0*/ 	.short	0x0000
        /*01a2*/ 	.short	0x0000
        /*01a4*/ 	.byte	0x00, 0xf4, 0x21, 0x00


	//----- nvinfo : EIATTR_AT_ENTRY_FRAGMENTS
	.align		4
.L_69:
        /*01a8*/ 	.byte	0x04, 0x4f
        /*01aa*/ 	.short	(.L_71 - .L_70)


	//   ....[0]....
.L_70:
        /*01ac*/ 	.word	0x00000004


	//----- nvinfo : EIATTR_RESERVED_SMEM_USED
	.align		4
.L_71:
        /*01b0*/ 	.byte	0x01, 0x41
	.zero		2


	//----- nvinfo : EIATTR_SPARSE_MMA_MASK
	.align		4
        /*01b4*/ 	.byte	0x03, 0x50
        /*01b6*/ 	.short	0x0000


	//----- nvinfo : EIATTR_TCGEN05_1CTA_USED
	.align		4
        /*01b8*/ 	.byte	0x01, 0x51
	.zero		2


	//----- nvinfo : EIATTR_MAXREG_COUNT
	.align		4
        /*01bc*/ 	.byte	0x03, 0x1b
        /*01be*/ 	.short	0x00ff


	//----- nvinfo : EIATTR_NUM_BARRIERS
	.align		4
        /*01c0*/ 	.byte	0x02, 0x4c
        /*01c2*/ 	.byte	0x01
	.zero		1


	//----- nvinfo : EIATTR_ANNOTATIONS
	.align		4
        /*01c4*/ 	.byte	0x04, 0x55
        /*01c6*/ 	.short	(.L_73 - .L_72)


	//   ....[0]....
.L_72:
        /*01c8*/ 	.word	0x00000001
        /*01cc*/ 	.byte	0x60, 0x16, 0x00, 0x00, 0x01, 0x00, 0x00, 0x00, 0x20, 0x17, 0x00, 0x00, 0x01, 0x00, 0x00, 0x00
        /* <DEDUP_REMOVED lines=155> */
        /*0b8c*/ 	.byte	0x80, 0xff, 0x00, 0x00


	//----- nvinfo : EIATTR_INT_WARP_WIDE_INSTR_OFFSETS
	.align		4
.L_73:
        /*0b90*/ 	.byte	0x04, 0x31
        /*0b92*/ 	.short	(.L_75 - .L_74)


	//   ....[0]....
.L_74:
        /*0b94*/ 	.word	0x00002b80


	//   ....[1]....
        /*0b98*/ 	.word	0x00002be0


	//   ....[2]....
        /*0b9c*/ 	.word	0x00003470


	//   ....[3]....
        /*0ba0*/ 	.word	0x000034d0


	//   ....[4]....
        /*0ba4*/ 	.word	0x0000ae00


	//   ....[5]....
        /*0ba8*/ 	.word	0x000128f0


	//   ....[6]....
        /*0bac*/ 	.word	0x00012940


	//----- nvinfo : EIATTR_COOP_GROUP_MASK_REGIDS
	.align		4
.L_75:
        /*0bb0*/ 	.byte	0x04, 0x29
        /*0bb2*/ 	.short	(.L_77 - .L_76)


	//   ....[0]....
.L_76:
        /*0bb4*/ 	.word	0xffffffff


	//   ....[1]....
        /*0bb8*/ 	.word	0xffffffff


	//   ....[2]....
        /*0bbc*/ 	.word	0xffffffff


	//   ....[3]....
        /*0bc0*/ 	.word	0xffffffff


	//----- nvinfo : EIATTR_COOP_GROUP_INSTR_OFFSETS
	.align		4
.L_77:
        /*0bc4*/ 	.byte	0x04, 0x28
        /*0bc6*/ 	.short	(.L_79 - .L_78)


	//   ....[0]....
.L_78:
        /*0bc8*/ 	.word	0x00000060


	//   ....[1]....
        /*0bcc*/ 	.word	0x00000320


	//   ....[2]....
        /*0bd0*/ 	.word	0x00012780


	//   ....[3]....
        /*0bd4*/ 	.word	0x000129f0


	//----- nvinfo : EIATTR_VRC_CTA_INIT_COUNT
	.align		4
.L_79:
        /*0bd8*/ 	.byte	0x02, 0x4a
        /*0bda*/ 	.byte	0x80
	.zero		1


	//----- nvinfo : EIATTR_MBARRIER_INSTR_OFFSETS
	.align		4
        /*0bdc*/ 	.byte	0x04, 0x39
        /*0bde*/ 	.short	(.L_81 - .L_80)


	//   ....[0]....
.L_80:
        /*0be0*/ 	.word	0x00002c30
        /*0be4*/ 	.word	0x000000ff
        /*0be8*/ 	.word	0x00000000
        /*0bec*/ 	.short	0x0100
        /*0bee*/ 	.byte	0x11
	.zero		1


	//   ....[1]....
        /*0bf0*/ 	.word	0x00003480
        /*0bf4*/ 	.word	0x000000ff
        /*0bf8*/ 	.word	0x0000c008
        /*0bfc*/ 	.short	0x0100
        /*0bfe*/ 	.byte	0x0e
	.zero		1


	//   ....[2]....
        /*0c00*/ 	.word	0x00003930
        /*0c04*/ 	.word	0x000000ff
        /*0c08*/ 	.word	0x00008000
        /*0c0c*/ 	.short	0x0100
        /*0c0e*/ 	.byte	0x0e
	.zero		1


	//   ....[3]....
        /*0c10*/ 	.word	0x00003b20
        /*0c14*/ 	.word	0x000000ff
        /*0c18*/ 	.word	0x00008000
        /*0c1c*/ 	.short	0x010a
        /*0c1e*/ 	.byte	0x0e
	.zero		1


	//   ....[4]....
        /*0c20*/ 	.word	0x00003c30
        /*0c24*/ 	.word	0x000000ff
        /*0c28*/ 	.word	0x00008000
        /*0c2c*/ 	.short	0x0108
        /*0c2e*/ 	.byte	0x0e
	.zero		1


	//   ....[5]....
        /*0c30*/ 	.word	0x0000aeb0
        /*0c34*/ 	.word	0x000000ff
        /*0c38*/ 	.word	0x0000c010
        /*0c3c*/ 	.short	0x0100
        /*0c3e*/ 	.byte	0x0e
	.zero		1


	//   ....[6]....
        /*0c40*/ 	.word	0x0000afc0
        /*0c44*/ 	.word	0x000000ff
        /*0c48*/ 	.word	0x0000c010
        /*0c4c*/ 	.short	0x010a
        /*0c4e*/ 	.byte	0x0e
	.zero		1


	//   ....[7]....
        /*0c50*/ 	.word	0x0000b010
        /*0c54*/ 	.word	0x000000ff
        /*0c58*/ 	.word	0x0000c010
        /*0c5c*/ 	.short	0x0108
        /*0c5e*/ 	.byte	0x0e
	.zero		1


	//   ....[8]....
        /*0c60*/ 	.word	0x0000b060
        /*0c64*/ 	.word	0x000000ff
        /*0c68*/ 	.word	0x00000000
        /*0c6c*/ 	.short	0x010a
        /*0c6e*/ 	.byte	0x11
	.zero		1


	//   ....[9]....
        /*0c70*/ 	.word	0x00010020
        /*0c74*/ 	.word	0x000000ff
        /*0c78*/ 	.word	0x00000000
        /*0c7c*/ 	.short	0x010a
        /*0c7e*/ 	.byte	0x11
	.zero		1


	//   ....[10]....
        /*0c80*/ 	.word	0x00010180
        /*0c84*/ 	.word	0x000000ff
        /*0c88*/ 	.word	0x0000c000
        /*0c8c*/ 	.short	0x0108
        /*0c8e*/ 	.byte	0x0e
	.zero		1


	//   ....[11]....
        /*0c90*/ 	.word	0x000102c0
        /*0c94*/ 	.word	0x000000ff
        /*0c98*/ 	.word	0x0000c008
        /*0c9c*/ 	.short	0x0108
        /*0c9e*/ 	.byte	0x0e
	.zero		1


	//   ....[12]....
        /*0ca0*/ 	.word	0x00012a10
        /*0ca4*/ 	.word	0x000000ff
        /*0ca8*/ 	.word	0x00008000
        /*0cac*/ 	.short	0x010a
        /*0cae*/ 	.byte	0x0e
	.zero		1


	//   ....[13]....
        /*0cb0*/ 	.word	0x00012a40
        /*0cb4*/ 	.word	0x000000ff
        /*0cb8*/ 	.word	0x0000c010
        /*0cbc*/ 	.short	0x010a
        /*0cbe*/ 	.byte	0x0e
	.zero		1


	//   ....[14]....
        /*0cc0*/ 	.word	0x00012a70
        /*0cc4*/ 	.word	0x000000ff
        /*0cc8*/ 	.word	0x00000000
        /*0ccc*/ 	.short	0x010a
        /*0cce*/ 	.byte	0x11
	.zero		1


	//   ....[15]....
        /*0cd0*/ 	.word	0x00012aa0
        /*0cd4*/ 	.word	0x000000ff
        /*0cd8*/ 	.word	0x00000000
        /*0cdc*/ 	.short	0x010a
        /*0cde*/ 	.byte	0x11
	.zero		1


	//----- nvinfo : EIATTR_NUM_MBARRIERS
	.align		4
.L_81:
        /*0ce0*/ 	.byte	0x03, 0x38
        /*0ce2*/ 	.short	0xffff


	//----- nvinfo : EIATTR_EXIT_INSTR_OFFSETS
	.align		4
        /*0ce4*/ 	.byte	0x04, 0x1c
        /*0ce6*/ 	.short	(.L_83 - .L_82)


	//   ....[0]....
.L_82:
        /*0ce8*/ 	.word	0x00012a00


	//----- nvinfo : EIATTR_REQNTID
	.align		4
.L_83:
        /*0cec*/ 	.byte	0x04, 0x10
        /*0cee*/ 	.short	(.L_85 - .L_84)
.L_84:
        /*0cf0*/ 	.word	0x00000080
        /*0cf4*/ 	.word	0x00000001
        /*0cf8*/ 	.word	0x00000001


	//----- nvinfo : EIATTR_CRS_STACK_SIZE
	.align		4
.L_85:
        /*0cfc*/ 	.byte	0x04, 0x1e
        /*0cfe*/ 	.short	(.L_87 - .L_86)
.L_86:
        /*0d00*/ 	.word	0x00000000


	//----- nvinfo : EIATTR_CBANK_PARAM_SIZE
	.align		4
.L_87:
        /*0d04*/ 	.byte	0x03, 0x19
        /*0d06*/ 	.short	0x0088


	//----- nvinfo : EIATTR_PARAM_CBANK
	.align		4
        /*0d08*/ 	.byte	0x04, 0x0a
        /*0d0a*/ 	.short	(.L_89 - .L_88)
	.align		4
.L_88:
        /*0d0c*/ 	.word	index@(.nv.constant0.attn_fwd)
        /*0d10*/ 	.short	0x0380
        /*0d12*/ 	.short	0x0088


	//----- nvinfo : EIATTR_SW_WAR
	.align		4
.L_89:
        /*0d14*/ 	.byte	0x04, 0x36
        /*0d16*/ 	.short	(.L_91 - .L_90)
.L_90:
        /*0d18*/ 	.word	0x00000008
.L_91:


//--------------------- .nv.compat                --------------------------
	.section	.nv.compat,"",@"SHT_CUDA_COMPAT_INFO"
	.align	4
        /*0000*/ 	.byte	0x02, 0x02, 0x02, 0x00, 0x02, 0x05, 0x05, 0x00, 0x02, 0x03, 0x00, 0x00, 0x02, 0x06, 0x01, 0x00


//--------------------- .nv.callgraph             --------------------------
	.section	.nv.callgraph,"",@"SHT_CUDA_CALLGRAPH"
	.align	4
	.sectionentsize	8
	.align		4
        /*0000*/ 	.word	0x00000000
	.align		4
        /*0004*/ 	.word	0xffffffff
	.align		4
        /*0008*/ 	.word	0x00000000
	.align		4
        /*000c*/ 	.word	0xfffffffe
	.align		4
        /*0010*/ 	.word	0x00000000
	.align		4
        /*0014*/ 	.word	0xfffffffd
	.align		4
        /*0018*/ 	.word	0x00000000
	.align		4
        /*001c*/ 	.word	0xfffffffc


//--------------------- .nv.constant4             --------------------------
	.section	.nv.constant4,"a",@progbits
	.align	8
	.align		8
.nv.constant4:
        /*0000*/ 	.dword	_$_str


//--------------------- .text.attn_fwd            --------------------------
	.section	.text.attn_fwd,"ax",@progbits
	.align	128
        .global         attn_fwd
        .type           attn_fwd,@function
        .size           attn_fwd,(.L_x_27 - attn_fwd)
        .other          attn_fwd,@"STO_CUDA_ENTRY STV_DEFAULT"
attn_fwd:
.text.attn_fwd:
[----:B------:R-:W0:Y:S01]  /*0000*/  LDC R1, c[0x0][0x37c] ;  /* 0x0000df00ff017b82 */ /* 0x000e220000000800 */
[----:B------:R-:W1:Y:S01]  /*0010*/  S2R R0, SR_TID.X ;  /* 0x0000000000007919 */ /* 0x000e620000002100 */
[----:B0-----:R-:W-:Y:S02]  /*0020*/  IADD3 R1, PT, PT, R1, -0x328, RZ ;  /* 0xfffffcd801017810 */ /* 0x001fe40007ffe0ff */
[----:B-1----:R-:W-:-:S13]  /*0030*/  ISETP.GE.U32.AND P0, PT, R0, 0x20, PT ;  /* 0x000000200000780c */ /* 0x002fda0003f06070 */
[----:B------:R-:W-:Y:S05]  /*0040*/  @P0 BRA `(.L_x_0) ;  /* 0x0000000000b80947 */ /* 0x000fea0003800000 */
[----:B------:R-:W0:Y:S01]  /*0050*/  S2UR UR6, SR_CgaCtaId ;  /* 0x00000000000679c3 */ /* 0x000e220000008800 */
[----:B------:R-:W-:Y:S01]  /*0060*/  NOP ;  /* 0x0000000000007918 */ /* 0x000fe20000000000 */
[----:B------:R-:W-:Y:S02]  /*0070*/  UMOV UR4, 0x40 ;  /* 0x0000004000047882 */ /* 0x000fe40000000000 */
[----:B0-----:R-:W-:-:S09]  /*0080*/  ULEA UR4, UR6, UR4, 0x18 ;  /* 0x0000000406047291 */ /* 0x001fd2000f8ec0ff */
[----:B------:R-:W0:Y:S01]  /*0090*/  LDS.U8 R0, [UR4] ;  /* 0x00000004ff007984 */ /* 0x000e220008000000 */
[----:B------:R-:W-:Y:S02]  /*00a0*/  UMOV UR4, 0x400 ;  /* 0x0000040000047882 */ /* 0x000fe40000000000 */
[----:B------:R-:W-:Y:S01]  /*00b0*/  ULEA UR4, UR6, UR4, 0x18 ;  /* 0x0000000406047291 */ /* 0x000fe2000f8ec0ff */
[----:B0-----:R-:W-:-:S13]  /*00c0*/  ISETP.NE.AND P1, PT, R0, RZ, PT ;  /* 0x000000ff0000720c */ /* 0x001fda0003f25270 */
[----:B------:R-:W-:Y:S05]  /*00d0*/  @P1 BRA `(.L_x_1) ;  /* 0x00000000007c1947 */ /* 0x000fea0003800000 */
[----:B------:R-:W-:-:S13]  /*00e0*/  ELECT P1, URZ, PT ;  /* 0x0000000000ff782f */ /* 0x000fda0003820000 */
[----:B------:R-:W-:Y:S05]  /*00f0*/  @!P1 BRA `(.L_x_2) ;  /* 0x0000000000849947 */ /* 0x000fea0003800000 */
[----:B------:R-:W-:Y:S01]  /*0100*/  UMOV UR5, 0x8 ;  /* 0x0000000800057882 */ /* 0x000fe20000000000 */
[----:B------:R-:W-:Y:S01]  /*0110*/  HFMA2 R4, -RZ, RZ, 0, 5.9604644775390625e-08 ;  /* 0x00000001ff047431 */ /* 0x000fe200000001ff */
[----:B------:R-:W-:-:S03]  /*0120*/  MOV R5, 0xff ;  /* 0x000000ff00057802 */ /* 0x000fc60000000f00 */
[----:B------:R-:W-:Y:S04]  /*0130*/  DEPBAR.LE SB0, 0x36 ;  /* 0x00008d800000791a */ /* 0x000fe80000000000 */
[----:B------:R-:W0:Y:S02]  /*0140*/  UTCATOMSWS.FIND_AND_SET.ALIGN UP0, UR5, UR5 ;  /* 0x00000005000575e3 */ /* 0x000e240008000800 */
[----:B0-----:R-:W-:-:S04]  /*0150*/  PLOP3.LUT P1, PT, PT, PT, UP0, 0x80, 0x8 ;  /* 0x000000000008781c */ /* 0x001fc80003f2f008 */
[----:B------:R-:W-:-:S04]  /*0160*/  SEL R0, RZ, 0xffffffff, !P1 ;  /* 0xffffffffff007807 */ /* 0x000fc80004800000 */
[----:B------:R-:W-:Y:S02]  /*0170*/  ISETP.NE.AND P1, PT, R0, RZ, PT ;  /* 0x000000ff0000720c */ /* 0x000fe40003f25270 */
[----:B------:R-:W-:-:S11]  /*0180*/  MOV R0, UR5 ;  /* 0x0000000500007c02 */ /* 0x000fd60008000f00 */
[----:B------:R-:W-:Y:S05]  /*0190*/  @P1 BRA `(.L_x_3) ;  /* 0x0000000000241947 */ /* 0x000fea0003800000 */
.L_x_4:
[----:B------:R-:W-:Y:S05]  /*01a0*/  NANOSLEEP 0x64 ;  /* 0x000000640000795d */ /* 0x000fea0003800000 */
[----:B------:R-:W-:-:S05]  /*01b0*/  UMOV UR5, 0x8 ;  /* 0x0000000800057882 */ /* 0x000fca0000000000 */
[----:B------:R-:W-:Y:S04]  /*01c0*/  DEPBAR.LE SB0, 0x36 ;  /* 0x00008d800000791a */ /* 0x000fe80000000000 */
[----:B------:R-:W0:Y:S02]  /*01d0*/  UTCATOMSWS.FIND_AND_SET.ALIGN UP0, UR5, UR5 ;  /* 0x00000005000575e3 */ /* 0x000e240008000800 */
[----:B0-----:R-:W-:-:S04]  /*01e0*/  PLOP3.LUT P1, PT, PT, PT, UP0, 0x80, 0x8 ;  /* 0x000000000008781c */ /* 0x001fc80003f2f008 */
[----:B------:R-:W-:-:S04]  /*01f0*/  SEL R0, RZ, 0xffffffff, !P1 ;  /* 0xffffffffff007807 */ /* 0x000fc80004800000 */
[----:B------:R-:W-:Y:S02]  /*0200*/  ISETP.NE.AND P1, PT, R0, RZ, PT ;  /* 0x000000ff0000720c */ /* 0x000fe40003f25270 */
[----:B------:R-:W-:-:S11]  /*0210*/  MOV R0, UR5 ;  /* 0x0000000500007c02 */ /* 0x000fd60008000f00 */
[----:B------:R-:W-:Y:S05]  /*0220*/  @!P1 BRA `(.L_x_4) ;  /* 0xfffffffc00dc9947 */ /* 0x000fea000383ffff */
.L_x_3:
[----:B------:R-:W-:Y:S01]  /*0230*/  IADD3 R3, PT, PT, R0, 0x10, RZ ;  /* 0x0000001000037810 */ /* 0x000fe20007ffe0ff */
[----:B------:R-:W-:Y:S01]  /*0240*/  UMOV UR5, 0x50 ;  /* 0x0000005000057882 */ /* 0x000fe20000000000 */
[----:B------:R-:W-:Y:S01]  /*0250*/  SHF.L.U32 R2, R5, R0, RZ ;  /* 0x0000000005027219 */ /* 0x000fe200000006ff */
[----:B------:R-:W-:Y:S01]  /*0260*/  ULEA UR5, UR6, UR5, 0x18 ;  /* 0x0000000506057291 */ /* 0x000fe2000f8ec0ff */
[----:B------:R-:W-:Y:S02]  /*0270*/  SHF.L.U32 R3, R4, R3, RZ ;  /* 0x0000000304037219 */ /* 0x000fe400000006ff */
[----:B------:R-:W-:Y:S02]  /*0280*/  SHF.L.U32 R0, R0, 0x5, RZ ;  /* 0x0000000500007819 */ /* 0x000fe400000006ff */
[----:B------:R-:W-:-:S05]  /*0290*/  LOP3.LUT R2, R3, R2, RZ, 0xfc, !PT ;  /* 0x0000000203027212 */ /* 0x000fca00078efcff */
[----:B------:R0:W-:Y:S04]  /*02a0*/  ATOMS.OR RZ, [UR5], R2 ;  /* 0x00000002ffff798c */ /* 0x0001e8000b000005 */
[----:B------:R0:W-:Y:S01]  /*02b0*/  STS [UR4], R0 ;  /* 0x00000000ff007988 */ /* 0x0001e20008000804 */
[----:B------:R-:W-:Y:S05]  /*02c0*/  BRA `(.L_x_2) ;  /* 0x0000000000107947 */ /* 0x000fea0003800000 */
.L_x_1:
[----:B------:R-:W-:Y:S02]  /*02d0*/  MOV R0, 0xffffffff ;  /* 0xffffffff00007802 */ /* 0x000fe40000000f00 */
[----:B------:R-:W-:-:S03]  /*02e0*/  MOV R2, 0x310 ;  /* 0x0000031000027802 */ /* 0x000fc60000000f00 */
[----:B------:R0:W-:Y:S04]  /*02f0*/  STS [UR4], R0 ;  /* 0x00000000ff007988 */ /* 0x0001e80008000804 */
[----:B0-----:R-:W-:Y:S05]  /*0300*/  CALL.REL.NOINC `($__internal_1_$__cuda_sm10x_tcgen05_guardrail_trap_phase_invalid_during_alloc) ;  /* 0x0000012400fc7944 */ /* 0x001fea0003c00000 */
.L_x_2:
[----:B------:R-:W-:Y:S05]  /*0310*/  WARPSYNC.ALL ;  /* 0x0000000000007948 */ /* 0x000fea0003800000 */
[----:B------:R-:W-:Y:S01]  /*0320*/  NOP ;  /* 0x0000000000007918 */ /* 0x000fe20000000000 */
.L_x_0:
[----:B------:R-:W1:Y:S01]  /*0330*/  S2R R252, SR_TID.X ;  /* 0x0000000000fc7919 */ /* 0x000e620000002100 */
[----:B------:R-:W2:Y:S01]  /*0340*/  S2UR UR13, SR_CTAID.Y ;  /* 0x00000000000d79c3 */ /* 0x000ea20000002600 */
[----:B------:R-:W2:Y:S01]  /*0350*/  LDCU.64 UR4, c[0x0][0x3b0] ;  /* 0x00007600ff0477ac */ /* 0x000ea20008000a00 */
[----:B0-----:R-:W0:Y:S01]  /*0360*/  S2R R0, SR_CTAID.X ;  /* 0x0000000000007919 */ /* 0x001e220000002500 */
[----:B------:R-:W-:Y:S01]  /*0370*/  UMOV UR14, 0x400 ;  /* 0x00000400000e7882 */ /* 0x000fe20000000000 */
[----:B------:R-:W3:Y:S04]  /*0380*/  LDCU.64 UR28, c[0x0][0x358] ;  /* 0x00006b00ff1c77ac */ /* 0x000ee80008000a00 */
[----:B------:R-:W4:Y:S08]  /*0390*/  LDC.64 R4, c[0x0][0x380] ;  /* 0x0000e000ff047b82 */ /* 0x000f300000000a00 */
[----:B------:R-:W3:Y:S01]  /*03a0*/  LDC R53, c[0x0][0x3b8] ;  /* 0x0000ee00ff357b82 */ /* 0x000ee20000000800 */
[----:B--2---:R-:W-:-:S07]  /*03b0*/  UIMAD UR4, UR13, UR4, URZ ;  /* 0x000000040d0472a4 */ /* 0x004fce000f8e02ff */
[----:B------:R-:W2:Y:S01]  /*03c0*/  S2UR UR6, SR_CgaCtaId ;  /* 0x00000000000679c3 */ /* 0x000ea20000008800 */
[----:B-1----:R-:W-:-:S04]  /*03d0*/  LOP3.LUT R144, R252, 0x7f, RZ, 0xc0, !PT ;  /* 0x0000007ffc907812 */ /* 0x002fc800078ec0ff */
[----:B0-----:R-:W-:-:S05]  /*03e0*/  LEA R2, R0, R144, 0x7 ;  /* 0x0000009000027211 */ /* 0x001fca00078e38ff */
[----:B------:R-:W-:Y:S01]  /*03f0*/  IMAD R3, R2, UR5, RZ ;  /* 0x0000000502037c24 */ /* 0x000fe2000f8e02ff */
[----:B------:R-:W-:Y:S01]  /*0400*/  USHF.R.S32.HI UR5, URZ, 0x1f, UR4 ;  /* 0x0000001fff057899 */ /* 0x000fe20008011404 */
[C---:B---3--:R-:W-:Y:S01]  /*0410*/  IMAD R23, R53.reuse, 0x18, RZ ;  /* 0x0000001835177824 */ /* 0x048fe200078e02ff */
[----:B------:R-:W-:Y:S02]  /*0420*/  SHF.L.U32 R19, R53, 0x3, RZ ;  /* 0x0000000335137819 */ /* 0x000fe400000006ff */
[----:B----4-:R-:W-:Y:S01]  /*0430*/  IADD3 R4, P1, P2, R3, UR4, R4 ;  /* 0x0000000403047c10 */ /* 0x010fe2000fa3e004 */
[C---:B------:R-:W-:Y:S01]  /*0440*/  IMAD R27, R53.reuse, 0x28, RZ ;  /* 0x00000028351b7824 */ /* 0x040fe200078e02ff */
[----:B------:R-:W-:Y:S01]  /*0450*/  SHF.R.S32.HI R0, RZ, 0x1f, R3 ;  /* 0x0000001fff007819 */ /* 0x000fe20000011403 */
[C---:B------:R-:W-:Y:S01]  /*0460*/  IMAD R29, R53.reuse, 0x30, RZ ;  /* 0x00000030351d7824 */ /* 0x040fe200078e02ff */
[C---:B------:R-:W-:Y:S01]  /*0470*/  SHF.L.U32 R21, R53.reuse, 0x4, RZ ;  /* 0x0000000435157819 */ /* 0x040fe200000006ff */
[C---:B------:R-:W-:Y:S01]  /*0480*/  IMAD R51, R53.reuse, 0x38, RZ ;  /* 0x0000003835337824 */ /* 0x040fe200078e02ff */
[----:B------:R-:W-:Y:S01]  /*0490*/  IADD3.X R5, PT, PT, R0, UR5, R5, P1, P2 ;  /* 0x0000000500057c10 */ /* 0x000fe20008fe4405 */
[----:B------:R-:W-:Y:S01]  /*04a0*/  BAR.SYNC.DEFER_BLOCKING 0x0 ;  /* 0x0000000000007b1d */ /* 0x000fe20000010000 */
[C---:B------:R-:W-:Y:S01]  /*04b0*/  SHF.L.U32 R25, R53.reuse, 0x5, RZ ;  /* 0x0000000535197819 */ /* 0x040fe200000006ff */
[----:B------:R-:W-:Y:S01]  /*04c0*/  IMAD R7, R53, 0x3, RZ ;  /* 0x0000000335077824 */ /* 0x000fe200078e02ff */
[-C--:B------:R-:W-:Y:S01]  /*04d0*/  IADD3 R140, P3, PT, R19, R4.reuse, RZ ;  /* 0x00000004138c7210 */ /* 0x080fe20007f7e0ff */
[----:B------:R-:W-:Y:S01]  /*04e0*/  IMAD R13, R53, 0x6, RZ ;  /* 0x00000006350d7824 */ /* 0x000fe200078e02ff */
[-C--:B------:R-:W-:Y:S01]  /*04f0*/  IADD3 R138, P2, PT, R21, R4.reuse, RZ ;  /* 0x00000004158a7210 */ /* 0x080fe20007f5e0ff */
[----:B------:R-:W-:Y:S01]  /*0500*/  IMAD R15, R53, 0x7, RZ ;  /* 0x00000007350f7824 */ /* 0x000fe200078e02ff */
[-C--:B------:R-:W-:Y:S01]  /*0510*/  IADD3 R136, P1, PT, R23, R4.reuse, RZ ;  /* 0x0000000417887210 */ /* 0x080fe20007f3e0ff */
[C---:B------:R-:W-:Y:S01]  /*0520*/  IMAD R33, R53.reuse, 0xa, RZ ;  /* 0x0000000a35217824 */ /* 0x040fe200078e02ff */
[C---:B------:R-:W-:Y:S01]  /*0530*/  SHF.L.U32 R3, R53.reuse, 0x1, RZ ;  /* 0x0000000135037819 */ /* 0x040fe200000006ff */
[----:B------:R-:W-:Y:S01]  /*0540*/  IMAD R35, R53, 0xb, RZ ;  /* 0x0000000b35237824 */ /* 0x000fe200078e02ff */
[-C--:B------:R-:W-:Y:S01]  /*0550*/  IADD3 R18, P4, PT, R25, R4.reuse, RZ ;  /* 0x0000000419127210 */ /* 0x080fe20007f9e0ff */
[----:B------:R-:W-:Y:S01]  /*0560*/  IMAD R37, R53, 0xc, RZ ;  /* 0x0000000c35257824 */ /* 0x000fe200078e02ff */
[-C--:B------:R-:W-:Y:S01]  /*0570*/  IADD3 R134, P6, PT, R27, R4.reuse, RZ ;  /* 0x000000041b867210 */ /* 0x080fe20007fde0ff */
[----:B------:R-:W-:Y:S01]  /*0580*/  IMAD R39, R53, 0xd, RZ ;  /* 0x0000000d35277824 */ /* 0x000fe200078e02ff */
[-C--:B------:R-:W-:Y:S01]  /*0590*/  LEA.HI.X.SX32 R141, R19, R5.reuse, 0x1, P3 ;  /* 0x00000005138d7211 */ /* 0x080fe200018f0eff */
[----:B------:R-:W-:Y:S01]  /*05a0*/  IMAD R41, R53, 0xe, RZ ;  /* 0x0000000e35297824 */ /* 0x000fe200078e02ff */
[-C--:B------:R-:W-:Y:S01]  /*05b0*/  LEA.HI.X.SX32 R139, R21, R5.reuse, 0x1, P2 ;  /* 0x00000005158b7211 */ /* 0x080fe200010f0eff */
[----:B------:R-:W-:Y:S01]  /*05c0*/  IMAD R43, R53, 0xf, RZ ;  /* 0x0000000f352b7824 */ /* 0x000fe200078e02ff */
[----:B------:R-:W-:Y:S01]  /*05d0*/  LEA.HI.X.SX32 R137, R23, R5, 0x1, P1 ;  /* 0x0000000517897211 */ /* 0x000fe200008f0eff */
[----:B------:R-:W-:Y:S01]  /*05e0*/  IMAD R47, R53, 0x12, RZ ;  /* 0x00000012352f7824 */ /* 0x000fe200078e02ff */
[-C--:B------:R-:W-:Y:S01]  /*05f0*/  IADD3 R20, P5, PT, R29, R4.reuse, RZ ;  /* 0x000000041d147210 */ /* 0x080fe20007fbe0ff */
[----:B------:R-:W-:Y:S01]  /*0600*/  IMAD R49, R53, 0x13, RZ ;  /* 0x0000001335317824 */ /* 0x000fe200078e02ff */
[-C--:B------:R-:W-:Y:S01]  /*0610*/  IADD3 R22, P3, PT, R51, R4.reuse, RZ ;  /* 0x0000000433167210 */ /* 0x080fe20007f7e0ff */
[C---:B------:R-:W-:Y:S01]  /*0620*/  IMAD R61, R53.reuse, 0x14, RZ ;  /* 0x00000014353d7824 */ /* 0x040fe200078e02ff */
[-C--:B------:R-:W-:Y:S01]  /*0630*/  IADD3 R24, P2, PT, R4, R53.reuse, RZ ;  /* 0x0000003504187210 */ /* 0x080fe20007f5e0ff */
[----:B------:R-:W-:Y:S01]  /*0640*/  IMAD R63, R53, 0x15, RZ ;  /* 0x00000015353f7824 */ /* 0x000fe200078e02ff */
[-C--:B------:R-:W-:Y:S01]  /*0650*/  IADD3 R26, P1, PT, R3, R4.reuse, RZ ;  /* 0x00000004031a7210 */ /* 0x080fe20007f3e0ff */
[C---:B------:R-:W-:Y:S01]  /*0660*/  IMAD R65, R53.reuse, 0x16, RZ ;  /* 0x0000001635417824 */ /* 0x040fe200078e02ff */
[C---:B------:R-:W-:Y:S01]  /*0670*/  SHF.L.U32 R9, R53.reuse, 0x2, RZ ;  /* 0x0000000235097819 */ /* 0x040fe200000006ff */
[----:B--2---:R-:W-:Y:S01]  /*0680*/  ULEA UR14, UR6, UR14, 0x18 ;  /* 0x0000000e060e7291 */ /* 0x004fe2000f8ec0ff */
[CC--:B------:R-:W-:Y:S01]  /*0690*/  LEA R11, R53.reuse, R53.reuse, 0x2 ;  /* 0x00000035350b7211 */ /* 0x0c0fe200078e10ff */
[C---:B------:R-:W-:Y:S01]  /*06a0*/  IMAD R67, R53.reuse, 0x17, RZ ;  /* 0x0000001735437824 */ /* 0x040fe200078e02ff */
[C---:B------:R-:W-:Y:S01]  /*06b0*/  LEA R31, R53.reuse, R53, 0x3 ;  /* 0x00000035351f7211 */ /* 0x040fe200078e18ff */
[----:B------:R-:W-:Y:S01]  /*06c0*/  IMAD R69, R53, 0x19, RZ ;  /* 0x0000001935457824 */ /* 0x000fe200078e02ff */
[-C--:B------:R-:W-:Y:S01]  /*06d0*/  LEA.HI.X.SX32 R19, R25, R5.reuse, 0x1, P4 ;  /* 0x0000000519137211 */ /* 0x080fe200020f0eff */
[----:B------:R-:W-:Y:S01]  /*06e0*/  IMAD R71, R53, 0x1a, RZ ;  /* 0x0000001a35477824 */ /* 0x000fe200078e02ff */
[-C--:B------:R-:W-:Y:S01]  /*06f0*/  LEA.HI.X.SX32 R135, R27, R5.reuse, 0x1, P6 ;  /* 0x000000051b877211 */ /* 0x080fe200030f0eff */
[----:B------:R-:W-:Y:S01]  /*0700*/  IMAD R73, R53, 0x1b, RZ ;  /* 0x0000001b35497824 */ /* 0x000fe200078e02ff */
[-C--:B------:R-:W-:Y:S01]  /*0710*/  LEA.HI.X.SX32 R21, R29, R5.reuse, 0x1, P5 ;  /* 0x000000051d157211 */ /* 0x080fe200028f0eff */
[----:B------:R-:W-:Y:S01]  /*0720*/  IMAD R75, R53, 0x1c, RZ ;  /* 0x0000001c354b7824 */ /* 0x000fe200078e02ff */
[-C--:B------:R-:W-:Y:S01]  /*0730*/  LEA.HI.X.SX32 R23, R51, R5.reuse, 0x1, P3 ;  /* 0x0000000533177211 */ /* 0x080fe200018f0eff */
[C---:B------:R-:W-:Y:S01]  /*0740*/  IMAD R77, R53.reuse, 0x1d, RZ ;  /* 0x0000001d354d7824 */ /* 0x040fe200078e02ff */
[CC--:B------:R-:W-:Y:S01]  /*0750*/  LEA.HI.X.SX32 R25, R53.reuse, R5.reuse, 0x1, P2 ;  /* 0x0000000535197211 */ /* 0x0c0fe200010f0eff */
[----:B------:R-:W-:Y:S01]  /*0760*/  IMAD R79, R53, 0x1e, RZ ;  /* 0x0000001e354f7824 */ /* 0x000fe200078e02ff */
[-C--:B------:R-:W-:Y:S01]  /*0770*/  LEA.HI.X.SX32 R27, R3, R5.reuse, 0x1, P1 ;  /* 0x00000005031b7211 */ /* 0x080fe200008f0eff */
[----:B------:R-:W-:Y:S01]  /*0780*/  IMAD R81, R53, 0x1f, RZ ;  /* 0x0000001f35517824 */ /* 0x000fe200078e02ff */
[-C--:B------:R-:W-:Y:S01]  /*0790*/  IADD3 R128, P4, PT, R7, R4.reuse, RZ ;  /* 0x0000000407807210 */ /* 0x080fe20007f9e0ff */
        /* <DEDUP_REMOVED lines=33> */
[----:B------:R-:W-:Y:S01]  /*09b0*/  IADD3 R52, P1, PT, R43, R4, RZ ;  /* 0x000000042b347210 */ /* 0x000fe20007f3e0ff */
[C---:B------:R-:W-:Y:S01]  /*09c0*/  IMAD R119, R53.reuse, 0x35, RZ ;  /* 0x0000003535777824 */ /* 0x040fe200078e02ff */
        /* <DEDUP_REMOVED lines=13> */
[----:B------:R-:W-:-:S02]  /*0aa0*/  IMAD R147, R53, 0x3d, RZ ;  /* 0x0000003d35937824 */ /* 0x000fc400078e02ff */
[C---:B------:R-:W-:Y:S02]  /*0ab0*/  IMAD R149, R53.reuse, 0x3e, RZ ;  /* 0x0000003e35957824 */ /* 0x040fe400078e02ff */
[----:B------:R-:W-:Y:S01]  /*0ac0*/  IMAD R151, R53, 0x3f, RZ ;  /* 0x0000003f35977824 */ /* 0x000fe200078e02ff */
[----:B------:R-:W-:Y:S01]  /*0ad0*/  LEA.HI.X.SX32 R53, R43, R5, 0x1, P1 ;  /* 0x000000052b357211 */ /* 0x000fe200008f0eff */
[----:B------:R-:W0:Y:S01]  /*0ae0*/  LDS R142, [UR14] ;  /* 0x0000000eff8e7984 */ /* 0x000e220008000800 */
[-C--:B------:R-:W-:Y:S01]  /*0af0*/  IADD3 R54, P4, PT, R45, R4.reuse, RZ ;  /* 0x000000042d367210 */ /* 0x080fe20007f9e0ff */
[----:B------:R-:W1:Y:S01]  /*0b00*/  LDCU UR4, c[0x0][0x3c8] ;  /* 0x00007900ff0477ac */ /* 0x000e620008000800 */
[----:B------:R-:W-:Y:S01]  /*0b10*/  BAR.SYNC.DEFER_BLOCKING 0x0 ;  /* 0x0000000000007b1d */ /* 0x000fe20000010000 */
[-C--:B------:R-:W-:Y:S02]  /*0b20*/  IADD3 R56, P6, PT, R47, R4.reuse, RZ ;  /* 0x000000042f387210 */ /* 0x080fe40007fde0ff */
[----:B------:R-:W-:-:S02]  /*0b30*/  IADD3 R58, P5, PT, R49, R4, RZ ;  /* 0x00000004313a7210 */ /* 0x000fc40007fbe0ff */
[-C--:B------:R-:W-:Y:S02]  /*0b40*/  IADD3 R60, P3, PT, R61, R4.reuse, RZ ;  /* 0x000000043d3c7210 */ /* 0x080fe40007f7e0ff */
[-C--:B------:R-:W-:Y:S02]  /*0b50*/  IADD3 R62, P2, PT, R63, R4.reuse, RZ ;  /* 0x000000043f3e7210 */ /* 0x080fe40007f5e0ff */
[----:B------:R-:W-:Y:S02]  /*0b60*/  IADD3 R64, P1, PT, R65, R4, RZ ;  /* 0x0000000441407210 */ /* 0x000fe40007f3e0ff */
[-C--:B------:R-:W-:Y:S02]  /*0b70*/  LEA.HI.X.SX32 R55, R45, R5.reuse, 0x1, P4 ;  /* 0x000000052d377211 */ /* 0x080fe400020f0eff */
[-C--:B------:R-:W-:Y:S02]  /*0b80*/  LEA.HI.X.SX32 R57, R47, R5.reuse, 0x1, P6 ;  /* 0x000000052f397211 */ /* 0x080fe400030f0eff */
[----:B------:R-:W-:-:S02]  /*0b90*/  LEA.HI.X.SX32 R59, R49, R5, 0x1, P5 ;  /* 0x00000005313b7211 */ /* 0x000fc400028f0eff */
[-C--:B------:R-:W-:Y:S02]  /*0ba0*/  LEA.HI.X.SX32 R61, R61, R5.reuse, 0x1, P3 ;  /* 0x000000053d3d7211 */ /* 0x080fe400018f0eff */
[-C--:B------:R-:W-:Y:S02]  /*0bb0*/  LEA.HI.X.SX32 R63, R63, R5.reuse, 0x1, P2 ;  /* 0x000000053f3f7211 */ /* 0x080fe400010f0eff */
[----:B------:R-:W-:Y:S02]  /*0bc0*/  LEA.HI.X.SX32 R65, R65, R5, 0x1, P1 ;  /* 0x0000000541417211 */ /* 0x000fe400008f0eff */
[-C--:B------:R-:W-:Y:S01]  /*0bd0*/  IADD3 R66, P4, PT, R67, R4.reuse, RZ ;  /* 0x0000000443427210 */ /* 0x080fe20007f9e0ff */
[----:B------:R-:W5:Y:S01]  /*0be0*/  LDG.E.U8 R17, desc[UR28][R4.64] ;  /* 0x0000001c04117981 */ /* 0x000f62000c1e1100 */
[-C--:B------:R-:W-:Y:S02]  /*0bf0*/  IADD3 R68, P6, PT, R69, R4.reuse, RZ ;  /* 0x0000000445447210 */ /* 0x080fe40007fde0ff */
[-C--:B------:R-:W-:Y:S01]  /*0c00*/  IADD3 R70, P5, PT, R71, R4.reuse, RZ ;  /* 0x0000000447467210 */ /* 0x080fe20007fbe0ff */
[----:B------:R-:W5:Y:S01]  /*0c10*/  LDG.E.U8 R8, desc[UR28][R26.64] ;  /* 0x0000001c1a087981 */ /* 0x000f62000c1e1100 */
[----:B------:R-:W-:-:S02]  /*0c20*/  IADD3 R72, P3, PT, R73, R4, RZ ;  /* 0x0000000449487210 */ /* 0x000fc40007f7e0ff */
[-C--:B------:R-:W-:Y:S01]  /*0c30*/  IADD3 R74, P2, PT, R75, R4.reuse, RZ ;  /* 0x000000044b4a7210 */ /* 0x080fe20007f5e0ff */
[----:B------:R-:W5:Y:S01]  /*0c40*/  LDG.E.U8 R13, desc[UR28][R18.64] ;  /* 0x0000001c120d7981 */ /* 0x000f62000c1e1100 */
[----:B------:R-:W-:Y:S02]  /*0c50*/  IADD3 R76, P1, PT, R77, R4, RZ ;  /* 0x000000044d4c7210 */ /* 0x000fe40007f3e0ff */
[-C--:B------:R-:W-:Y:S01]  /*0c60*/  LEA.HI.X.SX32 R67, R67, R5.reuse, 0x1, P4 ;  /* 0x0000000543437211 */ /* 0x080fe200020f0eff */
[----:B------:R-:W5:Y:S01]  /*0c70*/  LDG.E.U8 R11, desc[UR28][R20.64] ;  /* 0x0000001c140b7981 */ /* 0x000f62000c1e1100 */
[-C--:B------:R-:W-:Y:S02]  /*0c80*/  LEA.HI.X.SX32 R69, R69, R5.reuse, 0x1, P6 ;  /* 0x0000000545457211 */ /* 0x080fe400030f0eff */
[-C--:B------:R-:W-:Y:S01]  /*0c90*/  LEA.HI.X.SX32 R71, R71, R5.reuse, 0x1, P5 ;  /* 0x0000000547477211 */ /* 0x080fe200028f0eff */
[----:B------:R2:W5:Y:S01]  /*0ca0*/  LDG.E.U8 R26, desc[UR28][R54.64] ;  /* 0x0000001c361a7981 */ /* 0x000562000c1e1100 */
[----:B------:R-:W-:-:S02]  /*0cb0*/  LEA.HI.X.SX32 R73, R73, R5, 0x1, P3 ;  /* 0x0000000549497211 */ /* 0x000fc400018f0eff */
[-C--:B------:R-:W-:Y:S01]  /*0cc0*/  LEA.HI.X.SX32 R75, R75, R5.reuse, 0x1, P2 ;  /* 0x000000054b4b7211 */ /* 0x080fe200010f0eff */
[----:B------:R-:W5:Y:S01]  /*0cd0*/  LDG.E.U8 R18, desc[UR28][R32.64] ;  /* 0x0000001c20127981 */ /* 0x000f62000c1e1100 */
        /* <DEDUP_REMOVED lines=14> */
[----:B------:R-:W5:Y:S01]  /*0dc0*/  LDG.E.U8 R25, desc[UR28][R56.64] ;  /* 0x0000001c38197981 */ /* 0x000f62000c1e1100 */
        /* <DEDUP_REMOVED lines=67> */
[----:B--2---:R-:W-:Y:S01]  /*1200*/  SHF.R.U32.HI R54, RZ, 0x6, R252 ;  /* 0x00000006ff367819 */ /* 0x004fe200000116fc */
[----:B------:R2:W5:Y:S01]  /*1210*/  LDG.E.U8 R4, desc[UR28][R2.64] ;  /* 0x0000001c02047981 */ /* 0x000562000c1e1100 */
[-C--:B------:R-:W-:Y:S02]  /*1220*/  LEA.HI.X.SX32 R41, R143, R5.reuse, 0x1, P6 ;  /* 0x000000058f297211 */ /* 0x080fe400030f0eff */
[----:B------:R-:W-:Y:S01]  /*1230*/  SGXT.U32 R54, R54, 0x1 ;  /* 0x000000013636781a */ /* 0x000fe20000000000 */
[----:B------:R-:W5:Y:S01]  /*1240*/  LDG.E.U8 R50, desc[UR28][R84.64] ;  /* 0x0000001c54327981 */ /* 0x000f62000c1e1100 */
[----:B------:R-:W-:-:S02]  /*1250*/  LEA.HI.X.SX32 R43, R145, R5, 0x1, P5 ;  /* 0x00000005912b7211 */ /* 0x000fc400028f0eff */
[-C--:B------:R-:W-:Y:S01]  /*1260*/  LEA.HI.X.SX32 R47, R149, R5.reuse, 0x1, P2 ;  /* 0x00000005952f7211 */ /* 0x080fe200010f0eff */
[----:B------:R3:W5:Y:S01]  /*1270*/  LDG.E.U8 R40, desc[UR28][R40.64] ;  /* 0x0000001c28287981 */ /* 0x000762000c1e1100 */
[-C--:B------:R-:W-:Y:S01]  /*1280*/  LEA.HI.X.SX32 R49, R151, R5.reuse, 0x1, P1 ;  /* 0x0000000597317211 */ /* 0x080fe200008f0eff */
[----:B--2---:R-:W2:Y:S01]  /*1290*/  LDC.64 R2, c[0x0][0x3c0] ;  /* 0x0000f000ff027b82 */ /* 0x004ea20000000a00 */
[----:B------:R-:W-:Y:S01]  /*12a0*/  LEA.HI.X.SX32 R45, R147, R5, 0x1, P3 ;  /* 0x00000005932d7211 */ /* 0x000fe200018f0eff */
[----:B------:R1:W5:Y:S01]  /*12b0*/  LDG.E.U8 R42, desc[UR28][R42.64] ;  /* 0x0000001c2a2a7981 */ /* 0x000362000c1e1100 */
[C---:B------:R-:W-:Y:S02]  /*12c0*/  LEA.HI R56, R252.reuse, 0x1e, RZ, 0x1a ;  /* 0x0000001efc387811 */ /* 0x040fe400078fd0ff */
[C---:B------:R-:W-:Y:S01]  /*12d0*/  LEA.HI R58, R252.reuse, 0x2e, RZ, 0x1a ;  /* 0x0000002efc3a7811 */ /* 0x040fe200078fd0ff */
[----:B------:R4:W5:Y:S01]  /*12e0*/  LDG.E.U8 R44, desc[UR28][R44.64] ;  /* 0x0000001c2c2c7981 */ /* 0x000962000c1e1100 */
[----:B------:R-:W-:-:S02]  /*12f0*/  LEA.HI R60, R252, 0x3e, RZ, 0x1a ;  /* 0x0000003efc3c7811 */ /* 0x000fc400078fd0ff */
[C---:B---3--:R-:W-:Y:S01]  /*1300*/  LOP3.LUT R41, R252.reuse, 0x3f, RZ, 0xc0, !PT ;  /* 0x0000003ffc297812 */ /* 0x048fe200078ec0ff */
[----:B------:R3:W5:Y:S01]  /*1310*/  LDG.E.U8 R46, desc[UR28][R46.64] ;  /* 0x0000001c2e2e7981 */ /* 0x000762000c1e1100 */
[C---:B------:R-:W-:Y:S02]  /*1320*/  LEA.HI R62, R252.reuse, 0x4e, RZ, 0x1a ;  /* 0x0000004efc3e7811 */ /* 0x040fe400078fd0ff */
[C---:B------:R-:W-:Y:S01]  /*1330*/  LEA.HI R64, R252.reuse, 0x5e, RZ, 0x1a ;  /* 0x0000005efc407811 */ /* 0x040fe200078fd0ff */
[----:B------:R1:W5:Y:S01]  /*1340*/  LDG.E.U8 R48, desc[UR28][R48.64] ;  /* 0x0000001c30307981 */ /* 0x000362000c1e1100 */
[C---:B------:R-:W-:Y:S02]  /*1350*/  LEA.HI R66, R252.reuse, 0x6e, RZ, 0x1a ;  /* 0x0000006efc427811 */ /* 0x040fe400078fd0ff */
[----:B------:R-:W-:Y:S01]  /*1360*/  LEA.HI R68, R252, 0x7e, RZ, 0x1a ;  /* 0x0000007efc447811 */ /* 0x000fe200078fd0ff */
[----:B------:R1:W5:Y:S01]  /*1370*/  LDG.E.U8 R51, desc[UR28][R86.64] ;  /* 0x0000001c56337981 */ /* 0x000362000c1e1100 */
[----:B------:R-:W-:-:S02]  /*1380*/  LEA.HI.X.SX32 R127, R127, R5, 0x1, P4 ;  /* 0x000000057f7f7211 */ /* 0x000fc400020f0eff */
[----:B0-----:R-:W-:Y:S01]  /*1390*/  R2UR UR12, R142 ;  /* 0x000000008e0c72ca */ /* 0x001fe200000e0000 */
[----:B------:R0:W5:Y:S01]  /*13a0*/  LDG.E.U8 R7, desc[UR28][R128.64] ;  /* 0x0000001c80077981 */ /* 0x000162000c1e1100 */
[-C--:B--2---:R-:W-:Y:S02]  /*13b0*/  IMAD R70, R54, R3.reuse, RZ ;  /* 0x0000000336467224 */ /* 0x084fe400078e02ff */
[----:B------:R-:W2:Y:S01]  /*13c0*/  LDC.64 R54, c[0x0][0x388] ;  /* 0x0000e200ff367b82 */ /* 0x000ea20000000a00 */
[----:B-1----:R-:W-:Y:S01]  /*13d0*/  IMAD R43, R41, UR4, RZ ;  /* 0x00000004292b7c24 */ /* 0x002fe2000f8e02ff */
[----:B----4-:R-:W-:Y:S01]  /*13e0*/  SHF.R.U32.HI R45, RZ, 0x5, R252 ;  /* 0x00000005ff2d7819 */ /* 0x010fe200000116fc */
[----:B------:R-:W-:Y:S01]  /*13f0*/  IMAD R41, R2, UR13, RZ ;  /* 0x0000000d02297c24 */ /* 0x000fe2000f8e02ff */
[----:B------:R-:W-:Y:S01]  /*1400*/  LEA R72, R3, R70, 0x1 ;  /* 0x0000004603487211 */ /* 0x000fe200078e08ff */
[-C--:B---3--:R-:W-:Y:S01]  /*1410*/  IMAD R47, R60, R3.reuse, RZ ;  /* 0x000000033c2f7224 */ /* 0x088fe200078e02ff */
[----:B------:R-:W-:Y:S01]  /*1420*/  R2UR UR22, R45 ;  /* 0x000000002d1672ca */ /* 0x000fe200000e0000 */
[-C--:B------:R-:W-:Y:S01]  /*1430*/  IMAD R49, R62, R3.reuse, RZ ;  /* 0x000000033e317224 */ /* 0x080fe200078e02ff */
[----:B------:R-:W-:Y:S01]  /*1440*/  LEA R74, R3, R72, 0x1 ;  /* 0x00000048034a7211 */ /* 0x000fe200078e08ff */
[-C--:B------:R-:W-:Y:S01]  /*1450*/  IMAD R45, R58, R3.reuse, RZ ;  /* 0x000000033a2d7224 */ /* 0x080fe200078e02ff */
[----:B------:R1:W5:Y:S01]  /*1460*/  LDG.E.U8 R6, desc[UR28][R130.64] ;  /* 0x0000001c82067981 */ /* 0x000362000c1e1100 */
[----:B------:R-:W-:-:S02]  /*1470*/  IMAD R53, R64, R3, RZ ;  /* 0x0000000340357224 */ /* 0x000fc400078e02ff */
[----:B------:R-:W-:Y:S01]  /*1480*/  IMAD R57, R68, R3, RZ ;  /* 0x0000000344397224 */ /* 0x000fe200078e02ff */
[----:B------:R3:W5:Y:S04]  /*1490*/  LDG.E.U8 R5, desc[UR28][R132.64] ;  /* 0x0000001c84057981 */ /* 0x000768000c1e1100 */
[----:B------:R4:W5:Y:S04]  /*14a0*/  LDG.E.U8 R12, desc[UR28][R134.64] ;  /* 0x0000001c860c7981 */ /* 0x000968000c1e1100 */
[----:B------:R0:W5:Y:S01]  /*14b0*/  LDG.E.U8 R90, desc[UR28][R90.64] ;  /* 0x0000001c5a5a7981 */ /* 0x000162000c1e1100 */
[----:B--2---:R-:W-:-:S02]  /*14c0*/  IADD3 R2, P1, P2, R43, R54, R41 ;  /* 0x000000362b027210 */ /* 0x004fc40007a3e029 */
[----:B------:R-:W-:Y:S01]  /*14d0*/  SHF.R.S32.HI R43, RZ, 0x1f, R43 ;  /* 0x0000001fff2b7819 */ /* 0x000fe2000001142b */
[----:B------:R2:W5:Y:S01]  /*14e0*/  LDG.E.U8 R92, desc[UR28][R92.64] ;  /* 0x0000001c5c5c7981 */ /* 0x000562000c1e1100 */
[----:B------:R-:W-:-:S03]  /*14f0*/  SHF.R.S32.HI R54, RZ, 0x1f, R41 ;  /* 0x0000001fff367819 */ /* 0x000fc60000011429 */
[----:B------:R2:W5:Y:S01]  /*1500*/  LDG.E.U8 R94, desc[UR28][R94.64] ;  /* 0x0000001c5e5e7981 */ /* 0x000562000c1e1100 */
[----:B------:R-:W-:Y:S02]  /*1510*/  IADD3.X R41, PT, PT, R43, R55, R54, P1, P2 ;  /* 0x000000372b297210 */ /* 0x000fe40000fe4436 */
[----:B------:R-:W-:Y:S01]  /*1520*/  LEA.HI R54, R252, 0xe, RZ, 0x1a ;  /* 0x0000000efc367811 */ /* 0x000fe200078fd0ff */
[-C--:B------:R-:W-:Y:S01]  /*1530*/  IMAD R43, R56, R3.reuse, RZ ;  /* 0x00000003382b7224 */ /* 0x080fe200078e02ff */
[----:B------:R-:W-:Y:S01]  /*1540*/  IADD3 R152, P2, PT, R70, R2, RZ ;  /* 0x0000000246987210 */ /* 0x000fe20007f5e0ff */
[----:B------:R2:W5:Y:S02]  /*1550*/  LDG.E.U8 R96, desc[UR28][R96.64] ;  /* 0x0000001c60607981 */ /* 0x000564000c1e1100 */
[-C--:B------:R-:W-:Y:S01]  /*1560*/  IMAD R54, R54, R3.reuse, RZ ;  /* 0x0000000336367224 */ /* 0x080fe200078e02ff */
[----:B------:R-:W-:Y:S01]  /*1570*/  LEA R76, R3, R74, 0x1 ;  /* 0x0000004a034c7211 */ /* 0x000fe200078e08ff */
[----:B------:R-:W-:Y:S01]  /*1580*/  IMAD R55, R66, R3, RZ ;  /* 0x0000000342377224 */ /* 0x000fe200078e02ff */
[-C--:B------:R-:W-:Y:S01]  /*1590*/  IADD3 R246, P5, PT, R43, R2.reuse, RZ ;  /* 0x000000022bf67210 */ /* 0x080fe20007fbe0ff */
[----:B------:R2:W5:Y:S01]  /*15a0*/  LDG.E.U8 R98, desc[UR28][R98.64] ;  /* 0x0000001c62627981 */ /* 0x000562000c1e1100 */
[----:B------:R-:W-:-:S02]  /*15b0*/  IADD3 R250, P6, PT, R54, R2, RZ ;  /* 0x0000000236fa7210 */ /* 0x000fc40007fde0ff */
[-C--:B------:R-:W-:Y:S01]  /*15c0*/  LEA.HI.X.SX32 R153, R70, R41.reuse, 0x1, P2 ;  /* 0x0000002946997211 */ /* 0x080fe200010f0eff */
[----:B------:R2:W5:Y:S01]  /*15d0*/  LDG.E.U8 R100, desc[UR28][R100.64] ;  /* 0x0000001c64647981 */ /* 0x000562000c1e1100 */
[----:B------:R-:W-:Y:S02]  /*15e0*/  IADD3 R244, P1, PT, R45, R2, RZ ;  /* 0x000000022df47210 */ /* 0x000fe40007f3e0ff */
[----:B------:R-:W-:Y:S01]  /*15f0*/  LEA R78, R3, R76, 0x1 ;  /* 0x0000004c034e7211 */ /* 0x000fe200078e08ff */
[----:B------:R2:W5:Y:S01]  /*1600*/  LDG.E.U8 R102, desc[UR28][R102.64] ;  /* 0x0000001c66667981 */ /* 0x000562000c1e1100 */
[-C--:B------:R-:W-:Y:S02]  /*1610*/  IADD3 R242, P4, PT, R47, R2.reuse, RZ ;  /* 0x000000022ff27210 */ /* 0x080fe40007f9e0ff */
[----:B------:R-:W-:Y:S01]  /*1620*/  IADD3 R240, P3, PT, R49, R2, RZ ;  /* 0x0000000231f07210 */ /* 0x000fe20007f7e0ff */
[----:B------:R2:W5:Y:S01]  /*1630*/  LDG.E.U8 R104, desc[UR28][R104.64] ;  /* 0x0000001c68687981 */ /* 0x000562000c1e1100 */
[----:B------:R-:W-:-:S02]  /*1640*/  LEA.HI.X.SX32 R251, R54, R41, 0x1, P6 ;  /* 0x0000002936fb7211 */ /* 0x000fc400030f0eff */
[-C--:B------:R-:W-:Y:S01]  /*1650*/  IADD3 R238, P2, PT, R53, R2.reuse, RZ ;  /* 0x0000000235ee7210 */ /* 0x080fe20007f5e0ff */
[----:B------:R0:W-:Y:S01]  /*1660*/  STL.64 [R1+0x248], R152 ;  /* 0x0002489801007387 */ /* 0x0001e20000100a00 */
[-C--:B------:R-:W-:Y:S02]  /*1670*/  LEA.HI.X.SX32 R247, R43, R41.reuse, 0x1, P5 ;  /* 0x000000292bf77211 */ /* 0x080fe400028f0eff */
[----:B------:R-:W-:Y:S01]  /*1680*/  IADD3 R236, P6, PT, R55, R2, RZ ;  /* 0x0000000237ec7210 */ /* 0x000fe20007fde0ff */
[----:B------:R2:W5:Y:S01]  /*1690*/  LDG.E.U8 R106, desc[UR28][R106.64] ;  /* 0x0000001c6a6a7981 */ /* 0x000562000c1e1100 */
[-C--:B------:R-:W-:Y:S02]  /*16a0*/  LEA.HI.X.SX32 R245, R45, R41.reuse, 0x1, P1 ;  /* 0x000000292df57211 */ /* 0x080fe400008f0eff */
[----:B------:R-:W-:Y:S01]  /*16b0*/  LEA R80, R3, R78, 0x1 ;  /* 0x0000004e03507211 */ /* 0x000fe200078e08ff */
[----:B------:R2:W5:Y:S01]  /*16c0*/  LDG.E.U8 R108, desc[UR28][R108.64] ;  /* 0x0000001c6c6c7981 */ /* 0x000562000c1e1100 */
[----:B------:R-:W-:-:S02]  /*16d0*/  LEA.HI.X.SX32 R243, R47, R41, 0x1, P4 ;  /* 0x000000292ff37211 */ /* 0x000fc400020f0eff */
[-C--:B------:R-:W-:Y:S01]  /*16e0*/  LEA.HI.X.SX32 R241, R49, R41.reuse, 0x1, P3 ;  /* 0x0000002931f17211 */ /* 0x080fe200018f0eff */
[----:B------:R2:W5:Y:S01]  /*16f0*/  LDG.E.U8 R110, desc[UR28][R110.64] ;  /* 0x0000001c6e6e7981 */ /* 0x000562000c1e1100 */
[-C--:B0-----:R-:W-:Y:S02]  /*1700*/  IADD3 R152, P5, PT, R57, R2.reuse, RZ ;  /* 0x0000000239987210 */ /* 0x081fe40007fbe0ff */
[----:B------:R-:W-:Y:S01]  /*1710*/  IADD3 R136, P1, PT, R72, R2, RZ ;  /* 0x0000000248887210 */ /* 0x000fe20007f3e0ff */
[----:B------:R-:W-:Y:S01]  /*1720*/  STL.64 [R1+0x210], R250 ;  /* 0x000210fa01007387 */ /* 0x000fe20000100a00 */
[-C--:B------:R-:W-:Y:S02]  /*1730*/  LEA.HI.X.SX32 R239, R53, R41.reuse, 0x1, P2 ;  /* 0x0000002935ef7211 */ /* 0x080fe400010f0eff */
[----:B------:R-:W-:Y:S01]  /*1740*/  LEA.HI.X.SX32 R237, R55, R41, 0x1, P6 ;  /* 0x0000002937ed7211 */ /* 0x000fe200030f0eff */
[----:B------:R-:W-:Y:S01]  /*1750*/  STL.64 [R1+0x1d0], R246 ;  /* 0x0001d0f601007387 */ /* 0x000fe20000100a00 */
[----:B------:R-:W-:-:S02]  /*1760*/  LEA R82, R3, R80, 0x1 ;  /* 0x0000005003527211 */ /* 0x000fc400078e08ff */
[-C--:B------:R-:W-:Y:S01]  /*1770*/  LEA.HI.X.SX32 R153, R57, R41.reuse, 0x1, P5 ;  /* 0x0000002939997211 */ /* 0x080fe200028f0eff */
[----:B------:R-:W-:Y:S01]  /*1780*/  STL.64 [R1+0x190], R244 ;  /* 0x000190f401007387 */ /* 0x000fe20000100a00 */
[----:B------:R-:W-:Y:S02]  /*1790*/  LEA.HI.X.SX32 R137, R72, R41, 0x1, P1 ;  /* 0x0000002948897211 */ /* 0x000fe400008f0eff */
[----:B------:R-:W-:Y:S01]  /*17a0*/  IADD3 R138, P2, PT, R74, R2, RZ ;  /* 0x000000024a8a7210 */ /* 0x000fe20007f5e0ff */
[----:B------:R-:W-:Y:S01]  /*17b0*/  STL.64 [R1+0x150], R242 ;  /* 0x000150f201007387 */ /* 0x000fe20000100a00 */
[----:B------:R-:W-:-:S03]  /*17c0*/  LEA R84, R3, R82, 0x2 ;  /* 0x0000005203547211 */ /* 0x000fc600078e10ff */
[----:B------:R-:W-:Y:S01]  /*17d0*/  STL.64 [R1+0x110], R240 ;  /* 0x000110f001007387 */ /* 0x000fe20000100a00 */
[----:B------:R-:W-:-:S03]  /*17e0*/  IADD3 R146, P3, PT, R76, R2, RZ ;  /* 0x000000024c927210 */ /* 0x000fc60007f7e0ff */
[----:B------:R-:W-:Y:S01]  /*17f0*/  STL.64 [R1+0xd0], R238 ;  /* 0x0000d0ee01007387 */ /* 0x000fe20000100a00 */
[----:B------:R-:W-:-:S03]  /*1800*/  LEA.HI.X.SX32 R139, R74, R41, 0x1, P2 ;  /* 0x000000294a8b7211 */ /* 0x000fc600010f0eff */
[----:B------:R-:W-:Y:S01]  /*1810*/  STL.64 [R1+0x88], R236 ;  /* 0x000088ec01007387 */ /* 0x000fe20000100a00 */
[----:B------:R-:W-:-:S03]  /*1820*/  IADD3 R142, P1, PT, R78, R2, RZ ;  /* 0x000000024e8e7210 */ /* 0x000fc60007f3e0ff */
[----:B------:R-:W-:Y:S01]  /*1830*/  STL.64 [R1+0x48], R152 ;  /* 0x0000489801007387 */ /* 0x000fe20000100a00 */
[----:B------:R-:W-:-:S03]  /*1840*/  LEA R86, R3, R84, 0x1 ;  /* 0x0000005403567211 */ /* 0x000fc600078e08ff */
[----:B------:R0:W-:Y:S01]  /*1850*/  STL.64 [R1+0x240], R136 ;  /* 0x0002408801007387 */ /* 0x0001e20000100a00 */
[-C--:B------:R-:W-:Y:S02]  /*1860*/  LEA.HI.X.SX32 R147, R76, R41.reuse, 0x1, P3 ;  /* 0x000000294c937211 */ /* 0x080fe400018f0eff */
[----:B------:R-:W-:Y:S01]  /*1870*/  LEA.HI.X.SX32 R143, R78, R41, 0x1, P1 ;  /* 0x000000294e8f7211 */ /* 0x000fe200008f0eff */
[----:B------:R-:W-:Y:S01]  /*1880*/  STL.64 [R1+0x238], R138 ;  /* 0x0002388a01007387 */ /* 0x000fe20000100a00 */
[----:B------:R-:W-:-:S03]  /*1890*/  LEA R88, R3, R86, 0x1 ;  /* 0x0000005603587211 */ /* 0x000fc600078e08ff */
[----:B------:R2:W5:Y:S01]  /*18a0*/  LDG.E.U8 R112, desc[UR28][R112.64] ;  /* 0x0000001c70707981 */ /* 0x000562000c1e1100 */
[----:B0-----:R-:W-:-:S03]  /*18b0*/  IADD3 R136, P2, PT, R80, R2, RZ ;  /* 0x0000000250887210 */ /* 0x001fc60007f5e0ff */
[----:B------:R-:W-:Y:S01]  /*18c0*/  STL.64 [R1+0x230], R146 ;  /* 0x0002309201007387 */ /* 0x000fe20000100a00 */
[----:B------:R-:W-:-:S03]  /*18d0*/  LEA.HI.X.SX32 R137, R80, R41, 0x1, P2 ;  /* 0x0000002950897211 */ /* 0x000fc600010f0eff */
[----:B------:R0:W-:Y:S01]  /*18e0*/  STL.64 [R1+0x228], R142 ;  /* 0x0002288e01007387 */ /* 0x0001e20000100a00 */
[C---:B------:R-:W-:Y:S02]  /*18f0*/  IADD3 R140, P3, PT, R82.reuse, R2, RZ ;  /* 0x00000002528c7210 */ /* 0x040fe40007f7e0ff */
[C---:B------:R-:W-:Y:S01]  /*1900*/  LEA R128, R3.reuse, R88, 0x1 ;  /* 0x0000005803807211 */ /* 0x040fe200078e08ff */
[----:B------:R2:W-:Y:S01]  /*1910*/  STL.64 [R1+0x220], R136 ;  /* 0x0002208801007387 */ /* 0x0005e20000100a00 */
[----:B------:R-:W-:Y:S02]  /*1920*/  LEA.HI.X.SX32 R141, R82, R41, 0x1, P3 ;  /* 0x00000029528d7211 */ /* 0x000fe400018f0eff */
[----:B------:R-:W-:Y:S01]  /*1930*/  IADD3 R150, P3, PT, R88, R2, RZ ;  /* 0x0000000258967210 */ /* 0x000fe20007f7e0ff */
[----:B------:R3:W5:Y:S01]  /*1940*/  LDG.E.U8 R114, desc[UR28][R114.64] ;  /* 0x0000001c72727981 */ /* 0x000762000c1e1100 */
[----:B-1----:R-:W-:Y:S02]  /*1950*/  LEA R130, R3, R128, 0x1 ;  /* 0x0000008003827211 */ /* 0x002fe400078e08ff */
[-C--:B0-----:R-:W-:Y:S01]  /*1960*/  IADD3 R142, P2, PT, R86, R2.reuse, RZ ;  /* 0x00000002568e7210 */ /* 0x081fe20007f5e0ff */
[----:B------:R0:W5:Y:S01]  /*1970*/  LDG.E.U8 R116, desc[UR28][R116.64] ;  /* 0x0000001c74747981 */ /* 0x000162000c1e1100 */
[----:B--2---:R-:W-:-:S03]  /*1980*/  IADD3 R136, P1, PT, R84, R2, RZ ;  /* 0x0000000254887210 */ /* 0x004fc60007f3e0ff */
[----:B------:R0:W5:Y:S01]  /*1990*/  LDG.E.U8 R118, desc[UR28][R118.64] ;  /* 0x0000001c76767981 */ /* 0x000162000c1e1100 */
[-C--:B------:R-:W-:Y:S02]  /*19a0*/  LEA.HI.X.SX32 R143, R86, R41.reuse, 0x1, P2 ;  /* 0x00000029568f7211 */ /* 0x080fe400010f0eff */
[-C--:B------:R-:W-:Y:S01]  /*19b0*/  LEA.HI.X.SX32 R137, R84, R41.reuse, 0x1, P1 ;  /* 0x0000002954897211 */ /* 0x080fe200008f0eff */
[----:B------:R0:W5:Y:S01]  /*19c0*/  LDG.E.U8 R120, desc[UR28][R120.64] ;  /* 0x0000001c78787981 */ /* 0x000162000c1e1100 */
[----:B------:R-:W-:Y:S02]  /*19d0*/  LEA.HI.X.SX32 R151, R88, R41, 0x1, P3 ;  /* 0x0000002958977211 */ /* 0x000fe400018f0eff */
[-C--:B------:R-:W-:Y:S01]  /*19e0*/  IADD3 R148, P2, PT, R130, R2.reuse, RZ ;  /* 0x0000000282947210 */ /* 0x080fe20007f5e0ff */
[----:B------:R-:W-:Y:S01]  /*19f0*/  STL.64 [R1+0x218], R140 ;  /* 0x0002188c01007387 */ /* 0x000fe20000100a00 */
[----:B------:R-:W-:-:S03]  /*1a00*/  IADD3 R248, P1, PT, R128, R2, RZ ;  /* 0x0000000280f87210 */ /* 0x000fc60007f3e0ff */
[----:B------:R1:W-:Y:S01]  /*1a10*/  STL.64 [R1+0x208], R136 ;  /* 0x0002088801007387 */ /* 0x0003e20000100a00 */
[----:B------:R-:W-:-:S03]  /*1a20*/  LEA.HI.X.SX32 R249, R128, R41, 0x1, P1 ;  /* 0x0000002980f97211 */ /* 0x000fc600008f0eff */
[----:B------:R-:W-:Y:S04]  /*1a30*/  STL.64 [R1+0x200], R142 ;  /* 0x0002008e01007387 */ /* 0x000fe80000100a00 */
[----:B------:R-:W-:Y:S04]  /*1a40*/  STL.64 [R1+0x1f8], R150 ;  /* 0x0001f89601007387 */ /* 0x000fe80000100a00 */
[----:B------:R2:W-:Y:S04]  /*1a50*/  STL [R1+0x1e8], R148 ;  /* 0x0001e89401007387 */ /* 0x0005e80000100800 */
[----:B------:R0:W2:Y:S01]  /*1a60*/  LDL.64 R128, [R1+0x1e8] ;  /* 0x0001e80001807983 */ /* 0x0000a20000100a00 */
[----:B---3--:R-:W-:-:S03]  /*1a70*/  LEA R132, R3, R130, 0x1 ;  /* 0x0000008203847211 */ /* 0x008fc600078e08ff */
[----:B------:R0:W5:Y:S01]  /*1a80*/  LDG.E.U8 R122, desc[UR28][R122.64] ;  /* 0x0000001c7a7a7981 */ /* 0x000162000c1e1100 */
[----:B------:R-:W-:-:S03]  /*1a90*/  LEA R56, R3, R132, 0x1 ;  /* 0x0000008403387211 */ /* 0x000fc600078e08ff */
[----:B------:R0:W5:Y:S01]  /*1aa0*/  LDG.E.U8 R124, desc[UR28][R124.64] ;  /* 0x0000001c7c7c7981 */ /* 0x000162000c1e1100 */
[----:B------:R-:W-:-:S03]  /*1ab0*/  LEA R58, R3, R56, 0x2 ;  /* 0x00000038033a7211 */ /* 0x000fc600078e10ff */
[----:B------:R0:W5:Y:S01]  /*1ac0*/  LDG.E.U8 R126, desc[UR28][R126.64] ;  /* 0x0000001c7e7e7981 */ /* 0x000162000c1e1100 */
[----:B------:R-:W-:-:S04]  /*1ad0*/  LEA R60, R3, R58, 0x1 ;  /* 0x0000003a033c7211 */ /* 0x000fc800078e08ff */
[----:B------:R-:W-:-:S04]  /*1ae0*/  LEA R62, R3, R60, 0x1 ;  /* 0x0000003c033e7211 */ /* 0x000fc800078e08ff */
[----:B------:R-:W-:-:S04]  /*1af0*/  LEA R64, R3, R62, 0x1 ;  /* 0x0000003e03407211 */ /* 0x000fc800078e08ff */
[----:B------:R-:W-:-:S04]  /*1b00*/  LEA R54, R3, R64, 0x1 ;  /* 0x0000004003367211 */ /* 0x000fc800078e08ff */
[----:B------:R-:W-:-:S04]  /*1b10*/  LEA R66, R3, R54, 0x1 ;  /* 0x0000003603427211 */ /* 0x000fc800078e08ff */
[----:B------:R-:W-:-:S04]  /*1b20*/  LEA R68, R3, R66, 0x1 ;  /* 0x0000004203447211 */ /* 0x000fc800078e08ff */
[----:B------:R-:W-:-:S04]  /*1b30*/  LEA R70, R3, R68, 0x2 ;  /* 0x0000004403467211 */ /* 0x000fc800078e10ff */
[----:B----4-:R-:W-:-:S04]  /*1b40*/  LEA R134, R3, R70, 0x1 ;  /* 0x0000004603867211 */ /* 0x010fc800078e08ff */
[----:B------:R-:W-:-:S04]  /*1b50*/  LEA R72, R3, R134, 0x1 ;  /* 0x0000008603487211 */ /* 0x000fc800078e08ff */
[----:B------:R-:W-:-:S04]  /*1b60*/  LEA R74, R3, R72, 0x1 ;  /* 0x00000048034a7211 */ /* 0x000fc800078e08ff */
[----:B------:R-:W-:-:S04]  /*1b70*/  LEA R76, R3, R74, 0x1 ;  /* 0x0000004a034c7211 */ /* 0x000fc800078e08ff */
[----:B------:R-:W-:-:S04]  /*1b80*/  LEA R78, R3, R76, 0x1 ;  /* 0x0000004c034e7211 */ /* 0x000fc800078e08ff */
[----:B------:R-:W-:-:S04]  /*1b90*/  LEA R80, R3, R78, 0x1 ;  /* 0x0000004e03507211 */ /* 0x000fc800078e08ff */
[C---:B------:R-:W-:Y:S02]  /*1ba0*/  LEA R82, R3.reuse, R80, 0x2 ;  /* 0x0000005003527211 */ /* 0x040fe400078e10ff */
[C---:B-1----:R-:W-:Y:S02]  /*1bb0*/  IADD3 R136, P3, PT, R132.reuse, R2, RZ ;  /* 0x0000000284887210 */ /* 0x042fe40007f7e0ff */
[C---:B------:R-:W-:Y:S02]  /*1bc0*/  LEA R84, R3.reuse, R82, 0x1 ;  /* 0x0000005203547211 */ /* 0x040fe400078e08ff */
[----:B------:R-:W-:Y:S02]  /*1bd0*/  LEA.HI.X.SX32 R137, R132, R41, 0x1, P3 ;  /* 0x0000002984897211 */ /* 0x000fe400018f0eff */
[----:B------:R-:W-:Y:S02]  /*1be0*/  LEA R86, R3, R84, 0x1 ;  /* 0x0000005403567211 */ /* 0x000fe400078e08ff */
[----:B------:R-:W-:-:S04]  /*1bf0*/  IADD3 R234, P3, PT, R60, R2, RZ ;  /* 0x000000023cea7210 */ /* 0x000fc80007f7e0ff */
[----:B------:R-:W-:Y:S02]  /*1c00*/  LEA.HI.X.SX32 R235, R60, R41, 0x1, P3 ;  /* 0x000000293ceb7211 */ /* 0x000fe400018f0eff */
        /* <DEDUP_REMOVED lines=9> */
[-C--:B------:R-:W-:Y:S01]  /*1ca0*/  LEA.HI.X.SX32 R209, R86, R41.reuse, 0x1, P3 ;  /* 0x0000002956d17211 */ /* 0x080fe200018f0eff */
[----:B------:R0:W-:Y:S01]  /*1cb0*/  STL.64 [R1+0x1f0], R248 ;  /* 0x0001f0f801007387 */ /* 0x0001e20000100a00 */
[----:B--2---:R-:W-:Y:S02]  /*1cc0*/  MOV R128, R148 ;  /* 0x0000009400807202 */ /* 0x004fe40000000f00 */
[-C--:B------:R-:W-:Y:S02]  /*1cd0*/  IADD3 R148, P1, PT, R56, R2.reuse, RZ ;  /* 0x0000000238947210 */ /* 0x080fe40007f3e0ff */
[-C--:B------:R-:W-:Y:S02]  /*1ce0*/  LEA.HI.X.SX32 R129, R130, R41.reuse, 0x1, P2 ;  /* 0x0000002982817211 */ /* 0x080fe400010f0eff */
[----:B------:R-:W-:Y:S02]  /*1cf0*/  IADD3 R88, P2, PT, R58, R2, RZ ;  /* 0x000000023a587210 */ /* 0x000fe40007f5e0ff */
[----:B------:R-:W-:-:S02]  /*1d00*/  LEA.HI.X.SX32 R149, R56, R41, 0x1, P1 ;  /* 0x0000002938957211 */ /* 0x000fc400008f0eff */
[C---:B------:R-:W-:Y:S02]  /*1d10*/  LEA R56, R3.reuse, R86, 0x1 ;  /* 0x0000005603387211 */ /* 0x040fe400078e08ff */
[----:B------:R-:W-:Y:S02]  /*1d20*/  LEA.HI.X.SX32 R89, R58, R41, 0x1, P2 ;  /* 0x000000293a597211 */ /* 0x000fe400010f0eff */
[----:B------:R-:W-:-:S04]  /*1d30*/  LEA R58, R3, R56, 0x1 ;  /* 0x00000038033a7211 */ /* 0x000fc800078e08ff */
[C---:B------:R-:W-:Y:S02]  /*1d40*/  LEA R54, R3.reuse, R58, 0x1 ;  /* 0x0000003a03367211 */ /* 0x040fe400078e08ff */
[----:B------:R-:W-:Y:S02]  /*1d50*/  IADD3 R232, P1, PT, R62, R2, RZ ;  /* 0x000000023ee87210 */ /* 0x000fe40007f3e0ff */
[C---:B------:R-:W-:Y:S02]  /*1d60*/  LEA R60, R3.reuse, R54, 0x1 ;  /* 0x00000036033c7211 */ /* 0x040fe400078e08ff */
[----:B------:R-:W-:Y:S02]  /*1d70*/  IADD3 R164, P2, PT, R64, R2, RZ ;  /* 0x0000000240a47210 */ /* 0x000fe40007f5e0ff */
[----:B------:R-:W-:Y:S02]  /*1d80*/  LEA.HI.X.SX32 R233, R62, R41, 0x1, P1 ;  /* 0x000000293ee97211 */ /* 0x000fe400008f0eff */
[----:B------:R-:W-:-:S02]  /*1d90*/  LEA R62, R3, R60, 0x2 ;  /* 0x0000003c033e7211 */ /* 0x000fc400078e10ff */
[-C--:B------:R-:W-:Y:S02]  /*1da0*/  LEA.HI.X.SX32 R165, R64, R41.reuse, 0x1, P2 ;  /* 0x0000002940a57211 */ /* 0x080fe400010f0eff */
[----:B------:R-:W-:Y:S02]  /*1db0*/  IADD3 R228, P1, PT, R66, R2, RZ ;  /* 0x0000000242e47210 */ /* 0x000fe40007f3e0ff */
[C---:B------:R-:W-:Y:S02]  /*1dc0*/  LEA R64, R3.reuse, R62, 0x1 ;  /* 0x0000003e03407211 */ /* 0x040fe400078e08ff */
[----:B------:R-:W-:Y:S02]  /*1dd0*/  IADD3 R226, P2, PT, R68, R2, RZ ;  /* 0x0000000244e27210 */ /* 0x000fe40007f5e0ff */
[----:B------:R-:W-:Y:S02]  /*1de0*/  LEA.HI.X.SX32 R229, R66, R41, 0x1, P1 ;  /* 0x0000002942e57211 */ /* 0x000fe400008f0eff */
[----:B------:R-:W-:-:S02]  /*1df0*/  LEA R66, R3, R64, 0x1 ;  /* 0x0000004003427211 */ /* 0x000fc400078e08ff */
[-C--:B------:R-:W-:Y:S02]  /*1e00*/  LEA.HI.X.SX32 R227, R68, R41.reuse, 0x1, P2 ;  /* 0x0000002944e37211 */ /* 0x080fe400010f0eff */
[C---:B------:R-:W-:Y:S02]  /*1e10*/  LEA R68, R3.reuse, R66, 0x1 ;  /* 0x0000004203447211 */ /* 0x040fe400078e08ff */
[-C--:B------:R-:W-:Y:S02]  /*1e20*/  IADD3 R220, P2, PT, R72, R2.reuse, RZ ;  /* 0x0000000248dc7210 */ /* 0x080fe40007f5e0ff */
[----:B------:R-:W-:Y:S02]  /*1e30*/  IADD3 R222, P1, PT, R134, R2, RZ ;  /* 0x0000000286de7210 */ /* 0x000fe40007f3e0ff */
[----:B------:R-:W-:Y:S02]  /*1e40*/  LEA R70, R3, R68, 0x1 ;  /* 0x0000004403467211 */ /* 0x000fe400078e08ff */
[----:B------:R-:W-:-:S02]  /*1e50*/  LEA.HI.X.SX32 R221, R72, R41, 0x1, P2 ;  /* 0x0000002948dd7211 */ /* 0x000fc400010f0eff */
[-C--:B------:R-:W-:Y:S02]  /*1e60*/  LEA.HI.X.SX32 R223, R134, R41.reuse, 0x1, P1 ;  /* 0x0000002986df7211 */ /* 0x080fe400008f0eff */
[C---:B------:R-:W-:Y:S02]  /*1e70*/  LEA R72, R3.reuse, R70, 0x1 ;  /* 0x0000004603487211 */ /* 0x040fe400078e08ff */
[----:B------:R-:W-:Y:S02]  /*1e80*/  IADD3 R218, P1, PT, R76, R2, RZ ;  /* 0x000000024cda7210 */ /* 0x000fe40007f3e0ff */
[----:B------:R-:W-:Y:S02]  /*1e90*/  LEA R74, R3, R72, 0x1 ;  /* 0x00000048034a7211 */ /* 0x000fe400078e08ff */
[----:B------:R-:W-:Y:S02]  /*1ea0*/  IADD3 R216, P2, PT, R78, R2, RZ ;  /* 0x000000024ed87210 */ /* 0x000fe40007f5e0ff */
[----:B------:R-:W-:-:S02]  /*1eb0*/  LEA.HI.X.SX32 R219, R76, R41, 0x1, P1 ;  /* 0x000000294cdb7211 */ /* 0x000fc400008f0eff */
[-C--:B------:R-:W-:Y:S02]  /*1ec0*/  IADD3 R212, P1, PT, R82, R2.reuse, RZ ;  /* 0x0000000252d47210 */ /* 0x080fe40007f3e0ff */
[----:B------:R-:W-:Y:S02]  /*1ed0*/  IADD3 R204, P3, PT, R54, R2, RZ ;  /* 0x0000000236cc7210 */ /* 0x000fe40007f7e0ff */
[----:B------:R-:W-:Y:S02]  /*1ee0*/  LEA R76, R3, R74, 0x2 ;  /* 0x0000004a034c7211 */ /* 0x000fe400078e10ff */
[-C--:B------:R-:W-:Y:S02]  /*1ef0*/  LEA.HI.X.SX32 R217, R78, R41.reuse, 0x1, P2 ;  /* 0x000000294ed97211 */ /* 0x080fe400010f0eff */
[----:B------:R-:W-:Y:S02]  /*1f00*/  IADD3 R210, P2, PT, R84, R2, RZ ;  /* 0x0000000254d27210 */ /* 0x000fe40007f5e0ff */
[----:B------:R-:W-:-:S02]  /*1f10*/  LEA.HI.X.SX32 R213, R82, R41, 0x1, P1 ;  /* 0x0000002952d57211 */ /* 0x000fc400008f0eff */
[----:B------:R-:W-:Y:S02]  /*1f20*/  IADD3 R160, P1, PT, R56, R2, RZ ;  /* 0x0000000238a07210 */ /* 0x000fe40007f3e0ff */
[-C--:B------:R-:W-:Y:S02]  /*1f30*/  LEA.HI.X.SX32 R205, R54, R41.reuse, 0x1, P3 ;  /* 0x0000002936cd7211 */ /* 0x080fe400018f0eff */
[----:B------:R-:W-:Y:S02]  /*1f40*/  LEA R54, R3, R76, 0x1 ;  /* 0x0000004c03367211 */ /* 0x000fe400078e08ff */
[-C--:B------:R-:W-:Y:S02]  /*1f50*/  LEA.HI.X.SX32 R211, R84, R41.reuse, 0x1, P2 ;  /* 0x0000002954d37211 */ /* 0x080fe400010f0eff */
[----:B------:R-:W-:Y:S02]  /*1f60*/  IADD3 R206, P2, PT, R58, R2, RZ ;  /* 0x000000023ace7210 */ /* 0x000fe40007f5e0ff */
[----:B------:R-:W-:-:S02]  /*1f70*/  LEA.HI.X.SX32 R161, R56, R41, 0x1, P1 ;  /* 0x0000002938a17211 */ /* 0x000fc400008f0eff */
[C---:B------:R-:W-:Y:S02]  /*1f80*/  LEA R56, R3.reuse, R54, 0x1 ;  /* 0x0000003603387211 */ /* 0x040fe400078e08ff */
[-C--:B------:R-:W-:Y:S02]  /*1f90*/  LEA.HI.X.SX32 R207, R58, R41.reuse, 0x1, P2 ;  /* 0x000000293acf7211 */ /* 0x080fe400010f0eff */
[----:B------:R-:W-:Y:S02]  /*1fa0*/  IADD3 R202, P1, PT, R60, R2, RZ ;  /* 0x000000023cca7210 */ /* 0x000fe40007f3e0ff */
[----:B------:R-:W-:Y:S02]  /*1fb0*/  LEA R58, R3, R56, 0x1 ;  /* 0x00000038033a7211 */ /* 0x000fe400078e08ff */
[----:B------:R-:W-:Y:S02]  /*1fc0*/  IADD3 R200, P2, PT, R62, R2, RZ ;  /* 0x000000023ec87210 */ /* 0x000fe40007f5e0ff */
[----:B------:R-:W-:-:S02]  /*1fd0*/  LEA.HI.X.SX32 R203, R60, R41, 0x1, P1 ;  /* 0x000000293ccb7211 */ /* 0x000fc400008f0eff */
[C---:B------:R-:W-:Y:S02]  /*1fe0*/  LEA R60, R3.reuse, R58, 0x1 ;  /* 0x0000003a033c7211 */ /* 0x040fe400078e08ff */
[----:B------:R-:W-:Y:S02]  /*1ff0*/  IADD3 R198, P3, PT, R64, R2, RZ ;  /* 0x0000000240c67210 */ /* 0x000fe40007f7e0ff */
[-C--:B------:R-:W-:Y:S02]  /*2000*/  LEA.HI.X.SX32 R201, R62, R41.reuse, 0x1, P2 ;  /* 0x000000293ec97211 */ /* 0x080fe400010f0eff */
[C---:B------:R-:W-:Y:S01]  /*2010*/  LEA R62, R3.reuse, R60, 0x1 ;  /* 0x0000003c033e7211 */ /* 0x040fe200078e08ff */
[----:B------:R0:W-:Y:S01]  /*2020*/  STL [R1+0x1ec], R129 ;  /* 0x0001ec8101007387 */ /* 0x0001e20000100800 */
[----:B------:R-:W-:Y:S02]  /*2030*/  IADD3 R186, P1, PT, R66, R2, RZ ;  /* 0x0000000242ba7210 */ /* 0x000fe40007f3e0ff */
[----:B------:R-:W-:Y:S01]  /*2040*/  LEA.HI.X.SX32 R199, R64, R41, 0x1, P3 ;  /* 0x0000002940c77211 */ /* 0x000fe200018f0eff */
[----:B------:R0:W-:Y:S01]  /*2050*/  STL.64 [R1+0x1e0], R136 ;  /* 0x0001e08801007387 */ /* 0x0001e20000100a00 */
[----:B------:R-:W-:-:S02]  /*2060*/  LEA R64, R3, R62, 0x1 ;  /* 0x0000003e03407211 */ /* 0x000fc400078e08ff */
[-C--:B------:R-:W-:Y:S01]  /*2070*/  IADD3 R158, P2, PT, R68, R2.reuse, RZ ;  /* 0x00000002449e7210 */ /* 0x080fe20007f5e0ff */
[----:B------:R0:W-:Y:S01]  /*2080*/  STL.64 [R1+0x1d8], R148 ;  /* 0x0001d89401007387 */ /* 0x0001e20000100a00 */
[----:B------:R-:W-:Y:S02]  /*2090*/  LEA.HI.X.SX32 R187, R66, R41, 0x1, P1 ;  /* 0x0000002942bb7211 */ /* 0x000fe400008f0eff */
[----:B------:R-:W-:Y:S01]  /*20a0*/  IADD3 R184, P1, PT, R72, R2, RZ ;  /* 0x0000000248b87210 */ /* 0x000fe20007f3e0ff */
[----:B------:R0:W-:Y:S01]  /*20b0*/  STL.64 [R1+0x1c8], R88 ;  /* 0x0001c85801007387 */ /* 0x0001e20000100a00 */
[----:B------:R-:W-:-:S03]  /*20c0*/  LEA R66, R3, R64, 0x2 ;  /* 0x0000004003427211 */ /* 0x000fc600078e10ff */
[----:B------:R0:W-:Y:S01]  /*20d0*/  STL.64 [R1+0x1c0], R234 ;  /* 0x0001c0ea01007387 */ /* 0x0001e20000100a00 */
[----:B------:R-:W-:-:S03]  /*20e0*/  IADD3 R196, P3, PT, R70, R2, RZ ;  /* 0x0000000246c47210 */ /* 0x000fc60007f7e0ff */
[----:B------:R0:W-:Y:S01]  /*20f0*/  STL.64 [R1+0x1b8], R232 ;  /* 0x0001b8e801007387 */ /* 0x0001e20000100a00 */
[----:B------:R-:W-:-:S03]  /*2100*/  LEA.HI.X.SX32 R159, R68, R41, 0x1, P2 ;  /* 0x00000029449f7211 */ /* 0x000fc600010f0eff */
[----:B------:R0:W-:Y:S01]  /*2110*/  STL.64 [R1+0x1b0], R164 ;  /* 0x0001b0a401007387 */ /* 0x0001e20000100a00 */
[-C--:B------:R-:W-:Y:S02]  /*2120*/  IADD3 R174, P2, PT, R74, R2.reuse, RZ ;  /* 0x000000024aae7210 */ /* 0x080fe40007f5e0ff */
[----:B------:R-:W-:Y:S01]  /*2130*/  LEA.HI.X.SX32 R185, R72, R41, 0x1, P1 ;  /* 0x0000002948b97211 */ /* 0x000fe200008f0eff */
[----:B------:R0:W-:Y:S01]  /*2140*/  STL.64 [R1+0x1a8], R230 ;  /* 0x0001a8e601007387 */ /* 0x0001e20000100a00 */
[----:B------:R-:W-:-:S03]  /*2150*/  IADD3 R182, P1, PT, R54, R2, RZ ;  /* 0x0000000236b67210 */ /* 0x000fc60007f3e0ff */
[----:B------:R0:W-:Y:S01]  /*2160*/  STL.64 [R1+0x1a0], R228 ;  /* 0x0001a0e401007387 */ /* 0x0001e20000100a00 */
[----:B------:R-:W-:-:S03]  /*2170*/  LEA R68, R3, R66, 0x1 ;  /* 0x0000004203447211 */ /* 0x000fc600078e08ff */
[----:B------:R0:W-:Y:S01]  /*2180*/  STL.64 [R1+0x198], R226 ;  /* 0x000198e201007387 */ /* 0x0001e20000100a00 */
[----:B------:R-:W-:-:S03]  /*2190*/  LEA.HI.X.SX32 R197, R70, R41, 0x1, P3 ;  /* 0x0000002946c57211 */ /* 0x000fc600018f0eff */
[----:B------:R0:W-:Y:S01]  /*21a0*/  STL.64 [R1+0x188], R224 ;  /* 0x000188e001007387 */ /* 0x0001e20000100a00 */
[-C--:B------:R-:W-:Y:S02]  /*21b0*/  IADD3 R194, P3, PT, R76, R2.reuse, RZ ;  /* 0x000000024cc27210 */ /* 0x080fe40007f7e0ff */
[-C--:B------:R-:W-:Y:S01]  /*21c0*/  LEA.HI.X.SX32 R175, R74, R41.reuse, 0x1, P2 ;  /* 0x000000294aaf7211 */ /* 0x080fe200010f0eff */
[----:B------:R0:W-:Y:S01]  /*21d0*/  STL.64 [R1+0x180], R222 ;  /* 0x000180de01007387 */ /* 0x0001e20000100a00 */
[----:B------:R-:W-:Y:S02]  /*21e0*/  IADD3 R172, P2, PT, R56, R2, RZ ;  /* 0x0000000238ac7210 */ /* 0x000fe40007f5e0ff */
[----:B------:R-:W-:Y:S01]  /*21f0*/  LEA.HI.X.SX32 R183, R54, R41, 0x1, P1 ;  /* 0x0000002936b77211 */ /* 0x000fe200008f0eff */
[----:B------:R0:W-:Y:S01]  /*2200*/  STL.64 [R1+0x178], R220 ;  /* 0x000178dc01007387 */ /* 0x0001e20000100a00 */
[----:B------:R-:W-:-:S03]  /*2210*/  LEA R54, R3, R68, 0x1 ;  /* 0x0000004403367211 */ /* 0x000fc600078e08ff */
[----:B------:R0:W-:Y:S01]  /*2220*/  STL.64 [R1+0x170], R162 ;  /* 0x000170a201007387 */ /* 0x0001e20000100a00 */
[----:B------:R-:W-:-:S03]  /*2230*/  LEA.HI.X.SX32 R195, R76, R41, 0x1, P3 ;  /* 0x000000294cc37211 */ /* 0x000fc600018f0eff */
[----:B------:R0:W-:Y:S01]  /*2240*/  STL.64 [R1+0x168], R218 ;  /* 0x000168da01007387 */ /* 0x0001e20000100a00 */
[----:B------:R-:W-:-:S03]  /*2250*/  IADD3 R156, P3, PT, R58, R2, RZ ;  /* 0x000000023a9c7210 */ /* 0x000fc60007f7e0ff */
[----:B------:R0:W-:Y:S01]  /*2260*/  STL.64 [R1+0x160], R216 ;  /* 0x000160d801007387 */ /* 0x0001e20000100a00 */
[----:B------:R-:W-:-:S03]  /*2270*/  LEA.HI.X.SX32 R173, R56, R41, 0x1, P2 ;  /* 0x0000002938ad7211 */ /* 0x000fc600010f0eff */
[----:B------:R0:W-:Y:S01]  /*2280*/  STL.64 [R1+0x158], R214 ;  /* 0x000158d601007387 */ /* 0x0001e20000100a00 */
[----:B------:R-:W-:-:S03]  /*2290*/  LEA R56, R3, R54, 0x1 ;  /* 0x0000003603387211 */ /* 0x000fc600078e08ff */
[----:B------:R0:W-:Y:S01]  /*22a0*/  STL.64 [R1+0x148], R212 ;  /* 0x000148d401007387 */ /* 0x0001e20000100a00 */
[----:B------:R-:W-:-:S03]  /*22b0*/  LEA.HI.X.SX32 R157, R58, R41, 0x1, P3 ;  /* 0x000000293a9d7211 */ /* 0x000fc600018f0eff */
[----:B------:R0:W-:Y:S01]  /*22c0*/  STL.64 [R1+0x140], R210 ;  /* 0x000140d201007387 */ /* 0x0001e20000100a00 */
[----:B------:R-:W-:-:S03]  /*22d0*/  IADD3 R192, P1, PT, R60, R2, RZ ;  /* 0x000000023cc07210 */ /* 0x000fc60007f3e0ff */
[----:B------:R0:W-:Y:S01]  /*22e0*/  STL.64 [R1+0x138], R208 ;  /* 0x000138d001007387 */ /* 0x0001e20000100a00 */
[----:B------:R-:W-:-:S03]  /*22f0*/  LEA R58, R3, R56, 0x1 ;  /* 0x00000038033a7211 */ /* 0x000fc600078e08ff */
[----:B------:R0:W-:Y:S01]  /*2300*/  STL.64 [R1+0x130], R160 ;  /* 0x000130a001007387 */ /* 0x0001e20000100a00 */
[----:B------:R-:W-:-:S03]  /*2310*/  IADD3 R180, P2, PT, R62, R2, RZ ;  /* 0x000000023eb47210 */ /* 0x000fc60007f5e0ff */
        /* <DEDUP_REMOVED lines=11> */
[----:B------:R-:W-:-:S03]  /*23d0*/  IADD3 R178, P2, PT, R68, R2, RZ ;  /* 0x0000000244b27210 */ /* 0x000fc60007f5e0ff */
[----:B------:R0:W-:Y:S01]  /*23e0*/  STL.64 [R1+0xe8], R196 ;  /* 0x0000e8c401007387 */ /* 0x0001e20000100a00 */
[----:B------:R-:W-:-:S03]  /*23f0*/  LEA.HI.X.SX32 R171, R64, R41, 0x1, P3 ;  /* 0x0000002940ab7211 */ /* 0x000fc600018f0eff */
[----:B------:R0:W-:Y:S01]  /*2400*/  STL.64 [R1+0xf0], R158 ;  /* 0x0000f09e01007387 */ /* 0x0001e20000100a00 */
[----:B------:R-:W-:Y:S02]  /*2410*/  IADD3 R168, P3, PT, R54, R2, RZ ;  /* 0x0000000236a87210 */ /* 0x000fe40007f7e0ff */
[----:B------:R-:W-:Y:S01]  /*2420*/  LEA R43, R3, R60, 0x1 ;  /* 0x0000003c032b7211 */ /* 0x000fe200078e08ff */
[----:B------:R0:W-:Y:S01]  /*2430*/  STL.64 [R1+0xe0], R184 ;  /* 0x0000e0b801007387 */ /* 0x0001e20000100a00 */
[----:B------:R-:W-:-:S03]  /*2440*/  LEA.HI.X.SX32 R191, R66, R41, 0x1, P1 ;  /* 0x0000002942bf7211 */ /* 0x000fc600008f0eff */
[----:B------:R0:W-:Y:S01]  /*2450*/  STL.64 [R1+0xc8], R194 ;  /* 0x0000c8c201007387 */ /* 0x0001e20000100a00 */
[----:B------:R-:W-:Y:S02]  /*2460*/  LEA.HI.X.SX32 R179, R68, R41, 0x1, P2 ;  /* 0x0000002944b37211 */ /* 0x000fe400010f0eff */
[-C--:B------:R-:W-:Y:S01]  /*2470*/  IADD3 R154, P1, PT, R56, R2.reuse, RZ ;  /* 0x00000002389a7210 */ /* 0x080fe20007f3e0ff */
[----:B------:R0:W-:Y:S01]  /*2480*/  STL.64 [R1+0xd8], R174 ;  /* 0x0000d8ae01007387 */ /* 0x0001e20000100a00 */
[----:B------:R-:W-:-:S03]  /*2490*/  IADD3 R188, P2, PT, R58, R2, RZ ;  /* 0x000000023abc7210 */ /* 0x000fc60007f5e0ff */
[----:B------:R0:W-:Y:S01]  /*24a0*/  STL.64 [R1+0xb8], R182 ;  /* 0x0000b8b601007387 */ /* 0x0001e20000100a00 */
[----:B------:R-:W-:Y:S02]  /*24b0*/  LEA.HI.X.SX32 R169, R54, R41, 0x1, P3 ;  /* 0x0000002936a97211 */ /* 0x000fe400018f0eff */
[-C--:B------:R-:W-:Y:S01]  /*24c0*/  IADD3 R166, P4, PT, R43, R2.reuse, RZ ;  /* 0x000000022ba67210 */ /* 0x080fe20007f9e0ff */
[----:B------:R0:W-:Y:S01]  /*24d0*/  STL.64 [R1+0xb0], R172 ;  /* 0x0000b0ac01007387 */ /* 0x0001e20000100a00 */
[----:B------:R-:W-:-:S03]  /*24e0*/  IADD3 R176, P3, PT, R60, R2, RZ ;  /* 0x000000023cb07210 */ /* 0x000fc60007f7e0ff */
[----:B------:R0:W-:Y:S01]  /*24f0*/  STL.64 [R1+0xa8], R156 ;  /* 0x0000a89c01007387 */ /* 0x0001e20000100a00 */
[----:B------:R-:W-:-:S03]  /*2500*/  LEA.HI.X.SX32 R155, R56, R41, 0x1, P1 ;  /* 0x00000029389b7211 */ /* 0x000fc600008f0eff */
[----:B------:R0:W-:Y:S01]  /*2510*/  STL.64 [R1+0xa0], R192 ;  /* 0x0000a0c001007387 */ /* 0x0001e20000100a00 */
[----:B------:R-:W-:-:S03]  /*2520*/  LEA.HI.X.SX32 R189, R58, R41, 0x1, P2 ;  /* 0x000000293abd7211 */ /* 0x000fc600010f0eff */
[----:B------:R0:W-:Y:S01]  /*2530*/  STL.64 [R1+0x98], R180 ;  /* 0x000098b401007387 */ /* 0x0001e20000100a00 */
[----:B------:R-:W-:-:S03]  /*2540*/  LEA.HI.X.SX32 R167, R43, R41, 0x1, P4 ;  /* 0x000000292ba77211 */ /* 0x000fc600020f0eff */
[----:B------:R0:W-:Y:S01]  /*2550*/  STL.64 [R1+0x90], R170 ;  /* 0x000090aa01007387 */ /* 0x0001e20000100a00 */
[----:B------:R-:W-:-:S03]  /*2560*/  LEA.HI.X.SX32 R177, R60, R41, 0x1, P3 ;  /* 0x000000293cb17211 */ /* 0x000fc600018f0eff */
[----:B------:R0:W-:Y:S04]  /*2570*/  STL.64 [R1+0x80], R190 ;  /* 0x000080be01007387 */ /* 0x0001e80000100a00 */
[----:B------:R0:W-:Y:S04]  /*2580*/  STL.64 [R1+0x78], R178 ;  /* 0x000078b201007387 */ /* 0x0001e80000100a00 */
[----:B------:R0:W-:Y:S04]  /*2590*/  STL.64 [R1+0x70], R168 ;  /* 0x000070a801007387 */ /* 0x0001e80000100a00 */
[----:B------:R0:W-:Y:S04]  /*25a0*/  STL.64 [R1+0x68], R154 ;  /* 0x0000689a01007387 */ /* 0x0001e80000100a00 */
[----:B------:R0:W-:Y:S04]  /*25b0*/  STL.64 [R1+0x60], R188 ;  /* 0x000060bc01007387 */ /* 0x0001e80000100a00 */
[----:B------:R0:W-:Y:S04]  /*25c0*/  STL.64 [R1+0x50], R166 ;  /* 0x000050a601007387 */ /* 0x0001e80000100a00 */
[----:B------:R0:W-:Y:S01]  /*25d0*/  STL.64 [R1+0x58], R176 ;  /* 0x000058b001007387 */ /* 0x0001e20000100a00 */
[----:B------:R-:W-:Y:S05]  /*25e0*/  @P0 BRA `(.L_x_5) ;  /* 0x0000000000180947 */ /* 0x000fea0003800000 */
[----:B------:R-:W-:Y:S01]  /*25f0*/  ELECT P1, URZ, PT ;  /* 0x0000000000ff782f */ /* 0x000fe20003820000 */
[----:B------:R-:W-:Y:S01]  /*2600*/  HFMA2 R2, -RZ, RZ, 0, 5.9604644775390625e-08 ;  /* 0x00000001ff027431 */ /* 0x000fe200000001ff */
[----:B------:R-:W-:Y:S01]  /*2610*/  UMOV UR4, 0x40 ;  /* 0x0000004000047882 */ /* 0x000fe20000000000 */
[----:B------:R-:W-:Y:S01]  /*2620*/  UVIRTCOUNT.DEALLOC.SMPOOL 0x80 ;  /* 0x000000800000784c */ /* 0x000fe20000000000 */
[----:B------:R-:W-:-:S09]  /*2630*/  ULEA UR4, UR6, UR4, 0x18 ;  /* 0x0000000406047291 */ /* 0x000fd2000f8ec0ff */
[----:B------:R1:W-:Y:S03]  /*2640*/  @P1 STS.U8 [UR4], R2 ;  /* 0x00000002ff001988 */ /* 0x0003e60008000004 */
.L_x_5:
[----:B-----5:R-:W-:Y:S01]  /*2650*/  STS.U8 [R144+UR14+0x4400], R16 ;  /* 0x0044001090007988 */ /* 0x020fe2000800000e */
[C---:B------:R-:W-:Y:S01]  /*2660*/  LOP3.LUT R68, R144.reuse, 0x10, RZ, 0x3c, !PT ;  /* 0x0000001090447812 */ /* 0x040fe200078e3cff */
[----:B------:R-:W2:Y:S01]  /*2670*/  LDCU UR11, c[0x0][0x3f0] ;  /* 0x00007e00ff0b77ac */ /* 0x000ea20008000800 */
[C---:B------:R-:W-:Y:S01]  /*2680*/  LOP3.LUT R67, R144.reuse, 0x20, RZ, 0x3c, !PT ;  /* 0x0000002090437812 */ /* 0x040fe200078e3cff */
[----:B------:R-:W-:Y:S01]  /*2690*/  STS.U8 [R144+UR14+0x4800], R15 ;  /* 0x0048000f90007988 */ /* 0x000fe2000800000e */
[C---:B------:R-:W-:Y:S02]  /*26a0*/  LOP3.LUT R66, R144.reuse, 0x30, RZ, 0x3c, !PT ;  /* 0x0000003090427812 */ /* 0x040fe400078e3cff */
[C---:B------:R-:W-:Y:S01]  /*26b0*/  LOP3.LUT R70, R144.reuse, 0x40, RZ, 0x3c, !PT ;  /* 0x0000004090467812 */ /* 0x040fe200078e3cff */
[----:B------:R-:W-:Y:S01]  /*26c0*/  STS.U8 [R144+UR14+0x4c00], R14 ;  /* 0x004c000e90007988 */ /* 0x000fe2000800000e */
[----:B------:R-:W-:Y:S02]  /*26d0*/  LOP3.LUT R69, R144, 0x50, RZ, 0x3c, !PT ;  /* 0x0000005090457812 */ /* 0x000fe400078e3cff */
[----:B------:R-:W-:Y:S01]  /*26e0*/  LOP3.LUT P1, RZ, R252, 0x7f, RZ, 0xc0, !PT ;  /* 0x0000007ffcff7812 */ /* 0x000fe2000782c0ff */
[----:B------:R-:W-:Y:S04]  /*26f0*/  STS.U8 [R144+UR14+0x5000], R13 ;  /* 0x0050000d90007988 */ /* 0x000fe8000800000e */
        /* <DEDUP_REMOVED lines=35> */
[----:B------:R3:W-:Y:S04]  /*2930*/  STS.U8 [R70+UR14+0x5e00], R42 ;  /* 0x005e002a46007988 */ /* 0x0007e8000800000e */
[----:B------:R-:W4:Y:S04]  /*2940*/  LDL.64 R78, [R1+0x248] ;  /* 0x00024800014e7983 */ /* 0x000f280000100a00 */
[----:B------:R-:W-:Y:S01]  /*2950*/  STS.U8 [R69+UR14+0x4280], R5 ;  /* 0x0042800545007988 */ /* 0x000fe2000800000e */
[----:B---3--:R-:W-:-:S03]  /*2960*/  LOP3.LUT R70, R144, 0x60, RZ, 0x3c, !PT ;  /* 0x0000006090467812 */ /* 0x008fc600078e3cff */
[----:B------:R-:W3:Y:S04]  /*2970*/  LDL.64 R76, [R1+0x228] ;  /* 0x00022800014c7983 */ /* 0x000ee80000100a00 */
[----:B------:R-:W-:Y:S04]  /*2980*/  STS.U8 [R69+UR14+0x4680], R23 ;  /* 0x0046801745007988 */ /* 0x000fe8000800000e */
[----:B------:R-:W3:Y:S04]  /*2990*/  LDL.64 R74, [R1+0x208] ;  /* 0x00020800014a7983 */ /* 0x000ee80000100a00 */
        /* <DEDUP_REMOVED lines=14> */
[----:B------:R-:W3:Y:S04]  /*2a80*/  LDL.64 R72, [R1+0x240] ;  /* 0x0002400001487983 */ /* 0x000ee80000100a00 */
[----:B0-----:R-:W3:Y:S01]  /*2a90*/  LDL.64 R70, [R1+0x220] ;  /* 0x0002200001467983 */ /* 0x001ee20000100a00 */
[----:B------:R-:W-:Y:S01]  /*2aa0*/  USHF.L.U32 UR4, UR22, 0x15, URZ ;  /* 0x0000001516047899 */ /* 0x000fe200080006ff */
[----:B------:R-:W-:-:S03]  /*2ab0*/  LOP3.LUT R69, R144, 0x70, RZ, 0x3c, !PT ;  /* 0x0000007090457812 */ /* 0x000fc600078e3cff */
[----:B------:R-:W-:Y:S02]  /*2ac0*/  ULOP3.LUT UR4, UR4, 0x600000, URZ, 0xc0, !UPT ;  /* 0x0060000004047892 */ /* 0x000fe4000f8ec0ff */
[----:B------:R-:W-:Y:S02]  /*2ad0*/  STS.U8 [R69+UR14+0x4380], R4 ;  /* 0x0043800445007988 */ /* 0x000fe4000800000e */
[----:B------:R-:W-:Y:S02]  /*2ae0*/  UIADD3 UR15, UPT, UPT, UR12, UR4, URZ ;  /* 0x000000040c0f7290 */ /* 0x000fe4000fffe0ff */
[----:B------:R-:W-:Y:S04]  /*2af0*/  STS.U8 [R69+UR14+0x4780], R24 ;  /* 0x0047801845007988 */ /* 0x000fe8000800000e */
[----:B------:R-:W-:Y:S04]  /*2b00*/  STS.U8 [R69+UR14+0x4b80], R31 ;  /* 0x004b801f45007988 */ /* 0x000fe8000800000e */
[----:B------:R0:W-:Y:S04]  /*2b10*/  STS.U8 [R69+UR14+0x4f80], R38 ;  /* 0x004f802645007988 */ /* 0x0001e8000800000e */
[----:B------:R-:W-:Y:S04]  /*2b20*/  STS.U8 [R69+UR14+0x5380], R94 ;  /* 0x0053805e45007988 */ /* 0x000fe8000800000e */
[----:B------:R-:W-:Y:S04]  /*2b30*/  STS.U8 [R69+UR14+0x5780], R108 ;  /* 0x0057806c45007988 */ /* 0x000fe8000800000e */
[----:B------:R-:W-:Y:S04]  /*2b40*/  STS.U8 [R69+UR14+0x5b80], R122 ;  /* 0x005b807a45007988 */ /* 0x000fe8000800000e */
[----:B------:R1:W-:Y:S01]  /*2b50*/  STS.U8 [R69+UR14+0x5f80], R48 ;  /* 0x005f803045007988 */ /* 0x0003e2000800000e */
[----:B------:R-:W-:Y:S01]  /*2b60*/  STTM.x64 tmem[UR15], RZ ;  /* 0x000000ff000079ed */ /* 0x000fe2000834000f */
[----:B------:R-:W0:Y:S02]  /*2b70*/  FENCE.VIEW.ASYNC.T ;  /* 0x00000000000073c6 */ /* 0x000e240000000200 */
[----:B0-----:R-:W-:Y:S01]  /*2b80*/  VOTEU.ALL UP0, P1 ;  /* 0x0000000000ff7886 */ /* 0x001fe20000800000 */
[----:B------:R-:W-:Y:S01]  /*2b90*/  UMOV UR5, 0x1 ;  /* 0x0000000100057882 */ /* 0x000fe20000000000 */
[----:B------:R-:W-:-:S03]  /*2ba0*/  UIADD3 UR17, UPT, UPT, UR14, 0xc000, URZ ;  /* 0x0000c0000e117890 */ /* 0x000fc6000fffe0ff */
[----:B------:R-:W-:-:S04]  /*2bb0*/  @!UP0 UIADD3 UR6, UPT, UPT, -UR5, 0x100000, URZ ;  /* 0x0010000005068890 */ /* 0x000fc8000fffe1ff */
[----:B------:R-:W-:Y:S02]  /*2bc0*/  @!UP0 USHF.L.U32 UR7, UR6, 0xb, URZ ;  /* 0x0000000b06078899 */ /* 0x000fe400080006ff */
[----:B------:R-:W-:Y:S01]  /*2bd0*/  @!UP0 USHF.L.U32 UR6, UR6, 0x1, URZ ;  /* 0x0000000106068899 */ /* 0x000fe200080006ff */
[----:B------:R-:W-:Y:S01]  /*2be0*/  VOTEU.ALL UP1, P1 ;  /* 0x0000000000ff7886 */ /* 0x000fe20000820000 */
[----:B------:R-:W-:Y:S01]  /*2bf0*/  BAR.SYNC.DEFER_BLOCKING 0x0 ;  /* 0x0000000000007b1d */ /* 0x000fe20000010000 */
[----:B--2---:R-:W-:Y:S02]  /*2c00*/  ISETP.LT.AND P2, PT, RZ, UR11, PT ;  /* 0x0000000bff007c0c */ /* 0x004fe4000bf41270 */
[----:B------:R-:W-:-:S03]  /*2c10*/  PRMT R0, RZ, 0x7610, R0 ;  /* 0x00007610ff007816 */ /* 0x000fc60000000000 */
[----:B------:R-:W0:Y:S04]  /*2c20*/  FENCE.VIEW.ASYNC.S ;  /* 0x00000000000073c6 */ /* 0x000e280000000000 */
[----:B0-----:R0:W2:Y:S02]  /*2c30*/  @!UP1 SYNCS.EXCH.64 URZ, [UR17], UR6 ;  /* 0x0000000611ff95b2 */ /* 0x0010a40008000100 */
[----:B--2---:R-:W-:Y:S01]  /*2c40*/  BAR.SYNC.DEFER_BLOCKING 0x0 ;  /* 0x0000000000007b1d */ /* 0x004fe20000010000 */
[----:B------:R-:W-:Y:S02]  /*2c50*/  PRMT R6, RZ, 0x7610, R6 ;  /* 0x00007610ff067816 */ /* 0x000fe40000000006 */
[----:B------:R-:W-:Y:S02]  /*2c60*/  PRMT R10, RZ, 0x7610, R10 ;  /* 0x00007610ff0a7816 */ /* 0x000fe4000000000a */
[----:B------:R-:W-:-:S02]  /*2c70*/  PRMT R14, RZ, 0x7610, R14 ;  /* 0x00007610ff0e7816 */ /* 0x000fc4000000000e */
[----:B------:R-:W-:Y:S02]  /*2c80*/  PRMT R18, RZ, 0x7610, R18 ;  /* 0x00007610ff127816 */ /* 0x000fe40000000012 */
[----:B------:R-:W-:Y:S02]  /*2c90*/  PRMT R22, RZ, 0x7610, R22 ;  /* 0x00007610ff167816 */ /* 0x000fe40000000016 */
[----:B------:R-:W-:Y:S02]  /*2ca0*/  PRMT R26, RZ, 0x7610, R26 ;  /* 0x00007610ff1a7816 */ /* 0x000fe4000000001a */
[----:B------:R-:W-:Y:S02]  /*2cb0*/  PRMT R30, RZ, 0x7610, R30 ;  /* 0x00007610ff1e7816 */ /* 0x000fe4000000001e */
[----:B------:R-:W-:Y:S02]  /*2cc0*/  PRMT R34, RZ, 0x7610, R34 ;  /* 0x00007610ff227816 */ /* 0x000fe40000000022 */
[----:B------:R-:W-:-:S02]  /*2cd0*/  PRMT R38, RZ, 0x7610, R38 ;  /* 0x00007610ff267816 */ /* 0x000fc40000000026 */
[----:B------:R-:W-:Y:S02]  /*2ce0*/  PRMT R42, RZ, 0x7610, R42 ;  /* 0x00007610ff2a7816 */ /* 0x000fe4000000002a */
[----:B------:R-:W-:Y:S01]  /*2cf0*/  PRMT R46, RZ, 0x7610, R46 ;  /* 0x00007610ff2e7816 */ /* 0x000fe2000000002e */
[----:B------:R-:W2:Y:S01]  /*2d00*/  @P2 LDG.E.U8 R14, desc[UR28][R128.64] ;  /* 0x0000001c800e2981 */ /* 0x000ea2000c1e1100 */
[----:B------:R-:W-:-:S03]  /*2d10*/  PRMT R50, RZ, 0x7610, R50 ;  /* 0x00007610ff327816 */ /* 0x000fc60000000032 */
[----:B------:R-:W2:Y:S01]  /*2d20*/  @P2 LDG.E.U8 R18, desc[UR28][R88.64] ;  /* 0x0000001c58122981 */ /* 0x000ea2000c1e1100 */
[----:B------:R-:W-:-:S03]  /*2d30*/  PRMT R54, RZ, 0x7610, R54 ;  /* 0x00007610ff367816 */ /* 0x000fc60000000036 */
[----:B------:R-:W2:Y:S01]  /*2d40*/  @P2 LDG.E.U8 R22, desc[UR28][R230.64] ;  /* 0x0000001ce6162981 */ /* 0x000ea2000c1e1100 */
[----:B------:R-:W-:-:S03]  /*2d50*/  PRMT R58, RZ, 0x7610, R58 ;  /* 0x00007610ff3a7816 */ /* 0x000fc6000000003a */
[----:B------:R-:W2:Y:S01]  /*2d60*/  @P2 LDG.E.U8 R26, desc[UR28][R224.64] ;  /* 0x0000001ce01a2981 */ /* 0x000ea2000c1e1100 */
[----:B------:R-:W-:-:S03]  /*2d70*/  PRMT R62, RZ, 0x7610, R62 ;  /* 0x00007610ff3e7816 */ /* 0x000fc6000000003e */
[----:B------:R-:W2:Y:S01]  /*2d80*/  @P2 LDG.E.U8 R30, desc[UR28][R218.64] ;  /* 0x0000001cda1e2981 */ /* 0x000ea2000c1e1100 */
[----:B-1----:R-:W-:-:S03]  /*2d90*/  PRMT R2, RZ, 0x7610, R2 ;  /* 0x00007610ff027816 */ /* 0x002fc60000000002 */
        /* <DEDUP_REMOVED lines=51> */
[----:B------:R-:W2:Y:S04]  /*30d0*/  @P2 LDG.E.U8 R16, desc[UR28][R148.64] ;  /* 0x0000001c94102981 */ /* 0x000ea8000c1e1100 */
[----:B----4-:R-:W4:Y:S01]  /*30e0*/  @P2 LDG.E.U8 R0, desc[UR28][R78.64] ;  /* 0x0000001c4e002981 */ /* 0x010f22000c1e1100 */
[----:B------:R-:W-:-:S03]  /*30f0*/  PRMT R48, RZ, 0x7610, R48 ;  /* 0x00007610ff307816 */ /* 0x000fc60000000030 */
[----:B------:R-:W2:Y:S04]  /*3100*/  @P2 LDG.E.U8 R20, desc[UR28][R232.64] ;  /* 0x0000001ce8142981 */ /* 0x000ea8000c1e1100 */
[----:B---3--:R-:W3:Y:S01]  /*3110*/  @P2 LDG.E.U8 R6, desc[UR28][R76.64] ;  /* 0x0000001c4c062981 */ /* 0x008ee2000c1e1100 */
[----:B------:R-:W-:-:S03]  /*3120*/  PRMT R52, RZ, 0x7610, R52 ;  /* 0x00007610ff347816 */ /* 0x000fc60000000034 */
[----:B------:R-:W2:Y:S04]  /*3130*/  @P2 LDG.E.U8 R24, desc[UR28][R226.64] ;  /* 0x0000001ce2182981 */ /* 0x000ea8000c1e1100 */
        /* <DEDUP_REMOVED lines=42> */
[----:B------:R-:W2:Y:S04]  /*33e0*/  @P2 LDG.E.U8 R45, desc[UR28][R158.64] ;  /* 0x0000001c9e2d2981 */ /* 0x000ea8000c1e1100 */
[----:B------:R-:W2:Y:S04]  /*33f0*/  @P2 LDG.E.U8 R49, desc[UR28][R238.64] ;  /* 0x0000001cee312981 */ /* 0x000ea8000c1e1100 */
[----:B------:R-:W2:Y:S04]  /*3400*/  @P2 LDG.E.U8 R53, desc[UR28][R156.64] ;  /* 0x0000001c9c352981 */ /* 0x000ea8000c1e1100 */
[----:B------:R-:W2:Y:S04]  /*3410*/  @P2 LDG.E.U8 R57, desc[UR28][R236.64] ;  /* 0x0000001cec392981 */ /* 0x000ea8000c1e1100 */
[----:B------:R-:W2:Y:S04]  /*3420*/  @P2 LDG.E.U8 R61, desc[UR28][R154.64] ;  /* 0x0000001c9a3d2981 */ /* 0x000ea8000c1e1100 */
[----:B------:R-:W2:Y:S01]  /*3430*/  @P2 LDG.E.U8 R65, desc[UR28][R152.64] ;  /* 0x0000001c98412981 */ /* 0x000ea2000c1e1100 */
[----:B0-----:R-:W-:-:S04]  /*3440*/  @!UP0 UIADD3 UR6, UPT, UPT, -UR5, 0x100000, URZ ;  /* 0x0010000005068890 */ /* 0x001fc8000fffe1ff */
[----:B------:R-:W-:Y:S02]  /*3450*/  @!UP0 USHF.L.U32 UR7, UR6, 0xb, URZ ;  /* 0x0000000b06078899 */ /* 0x000fe400080006ff */
[----:B------:R-:W-:Y:S01]  /*3460*/  @!UP0 USHF.L.U32 UR6, UR6, 0x1, URZ ;  /* 0x0000000106068899 */ /* 0x000fe200080006ff */
[----:B------:R-:W-:-:S11]  /*3470*/  VOTEU.ALL UP1, P1 ;  /* 0x0000000000ff7886 */ /* 0x000fd60000820000 */
[----:B------:R0:W1:Y:S01]  /*3480*/  @!UP1 SYNCS.EXCH.64 URZ, [UR14+0xc008], UR6 ;  /* 0x00c008060eff95b2 */ /* 0x0000620008000100 */
[----:B------:R-:W-:-:S04]  /*3490*/  @!UP0 UIADD3 UR4, UPT, UPT, -UR5, 0x100000, URZ ;  /* 0x0010000005048890 */ /* 0x000fc8000fffe1ff */
[----:B------:R-:W-:Y:S02]  /*34a0*/  @!UP0 USHF.L.U32 UR5, UR4, 0xb, URZ ;  /* 0x0000000b04058899 */ /* 0x000fe400080006ff */
[----:B------:R-:W-:Y:S01]  /*34b0*/  @!UP0 USHF.L.U32 UR4, UR4, 0x1, URZ ;  /* 0x0000000104048899 */ /* 0x000fe200080006ff */
[----:B------:R-:W-:Y:S01]  /*34c0*/  ISETP.EQ.U32.AND P3, PT, RZ, UR22, P2 ;  /* 0x00000016ff007c0c */ /* 0x000fe20009762070 */
[----:B------:R-:W-:Y:S01]  /*34d0*/  VOTEU.ALL UP1, P1 ;  /* 0x0000000000ff7886 */ /* 0x000fe20000820000 */
[----:B------:R-:W-:Y:S02]  /*34e0*/  UIADD3 UR10, UPT, UPT, UR14, 0x8000, URZ ;  /* 0x000080000e0a7890 */ /* 0x000fe4000fffe0ff */
[----:B------:R-:W-:Y:S01]  /*34f0*/  UIADD3 UR16, UPT, UPT, UR12, 0x40, URZ ;  /* 0x000000400c107890 */ /* 0x000fe2000fffe0ff */
[----:B----4-:R0:W-:Y:S04]  /*3500*/  STS.U8 [R144+UR14+0x6000], R0 ;  /* 0x0060000090007988 */ /* 0x0101e8000800000e */
[----:B---3--:R0:W-:Y:S04]  /*3510*/  STS.U8 [R144+UR14+0x6200], R6 ;  /* 0x0062000690007988 */ /* 0x0081e8000800000e */
[----:B--2---:R0:W-:Y:S04]  /*3520*/  STS.U8 [R144+UR14+0x6400], R10 ;  /* 0x0064000a90007988 */ /* 0x0041e8000800000e */
[----:B------:R0:W-:Y:S04]  /*3530*/  STS.U8 [R144+UR14+0x6600], R14 ;  /* 0x0066000e90007988 */ /* 0x0001e8000800000e */
        /* <DEDUP_REMOVED lines=59> */
[----:B------:R0:W-:Y:S01]  /*38f0*/  STS.U8 [R66+UR14+0x7f80], R65 ;  /* 0x007f804142007988 */ /* 0x0001e2000800000e */
[----:B-1----:R1:W-:Y:S06]  /*3900*/  MEMBAR.ALL.CTA ;  /* 0x0000000000007992 */ /* 0x0023ec0000008000 */
[----:B-1----:R-:W-:Y:S04]  /*3910*/  FENCE.VIEW.ASYNC.S ;  /* 0x00000000000073c6 */ /* 0x002fe80000000000 */
[----:B------:R-:W1:Y:S02]  /*3920*/  FENCE.VIEW.ASYNC.S ;  /* 0x00000000000073c6 */ /* 0x000e640000000000 */
[----:B-1----:R0:W1:Y:S02]  /*3930*/  @!UP1 SYNCS.EXCH.64 URZ, [UR14+0x8000], UR4 ;  /* 0x008000040eff95b2 */ /* 0x0020640008000100 */
[----:B-1----:R-:W-:Y:S06]  /*3940*/  BAR.SYNC.DEFER_BLOCKING 0x0 ;  /* 0x0000000000007b1d */ /* 0x002fec0000010000 */
[----:B0-----:R-:W-:Y:S05]  /*3950*/  @!P3 BRA `(.L_x_6) ;  /* 0x00000000006cb947 */ /* 0x001fea0003800000 */
[----:B------:R-:W-:Y:S02]  /*3960*/  UIADD3 UR4, UPT, UPT, UR14, 0x4000, URZ ;  /* 0x000040000e047890 */ /* 0x000fe4000fffe0ff */
[----:B------:R-:W-:Y:S02]  /*3970*/  UIADD3 UR5, UPT, UPT, UR14, 0x6000, URZ ;  /* 0x000060000e057890 */ /* 0x000fe4000fffe0ff */
[----:B------:R-:W-:Y:S02]  /*3980*/  USHF.R.U32.HI UR4, URZ, 0x4, UR4 ;  /* 0x00000004ff047899 */ /* 0x000fe40008011604 */
[----:B------:R-:W-:Y:S02]  /*3990*/  USHF.R.U32.HI UR5, URZ, 0x4, UR5 ;  /* 0x00000004ff057899 */ /* 0x000fe40008011605 */
[----:B------:R-:W-:Y:S02]  /*39a0*/  USGXT.U32 UR6, UR4, 0xe ;  /* 0x0000000e0406789a */ /* 0x000fe40008000000 */
[----:B------:R-:W-:Y:S01]  /*39b0*/  USGXT.U32 UR8, UR5, 0xe ;  /* 0x0000000e0508789a */ /* 0x000fe20008000000 */
[----:B------:R-:W-:Y:S01]  /*39c0*/  UMOV UR18, 0x100 ;  /* 0x0000010000127882 */ /* 0x000fe20000000000 */
[----:B------:R-:W-:Y:S01]  /*39d0*/  UMOV UR19, 0x40004040 ;  /* 0x4000404000137882 */ /* 0x000fe20000000000 */
[----:B------:R-:W-:Y:S01]  /*39e0*/  UMOV UR20, 0xfffffffe ;  /* 0xfffffffe00147882 */ /* 0x000fe20000000000 */
[----:B------:R-:W-:Y:S01]  /*39f0*/  UMOV UR21, 0x7fffbfdf ;  /* 0x7fffbfdf00157882 */ /* 0x000fe20000000000 */
[----:B------:R-:W-:Y:S01]  /*3a00*/  UMOV UR7, URZ ;  /* 0x000000ff00077c82 */ /* 0x000fe20008000000 */
[----:B------:R-:W-:Y:S01]  /*3a10*/  UMOV UR9, URZ ;  /* 0x000000ff00097c82 */ /* 0x000fe20008000000 */
[----:B------:R-:W-:-:S02]  /*3a20*/  UIADD3.64 UR18, UPT, UPT, UR6, UR18, URZ ;  /* 0x0000001206127297 */ /* 0x000fc4000fffe0ff */
[----:B------:R-:W-:Y:S01]  /*3a30*/  UIADD3.64 UR20, UPT, UPT, UR8, -UR20, URZ ;  /* 0x8000001408147297 */ /* 0x000fe2000fffe0ff */
[----:B------:R-:W-:Y:S01]  /*3a40*/  UMOV UR24, 0x0 ;  /* 0x0000000000187882 */ /* 0x000fe20000000000 */
[----:B------:R-:W-:Y:S01]  /*3a50*/  UMOV UR25, 0x8208010 ;  /* 0x0820801000197882 */ /* 0x000fe20000000000 */
[----:B------:R-:W-:Y:S01]  /*3a60*/  UMOV UR4, UR10 ;  /* 0x0000000a00047c82 */ /* 0x000fe20008000000 */
[----:B------:R-:W-:Y:S01]  /*3a70*/  UMOV UR5, URZ ;  /* 0x000000ff00057c82 */ /* 0x000fe20008000000 */
[----:B------:R-:W-:Y:S01]  /*3a80*/  UMOV UR7, 0x40004040 ;  /* 0x4000404000077882 */ /* 0x000fe20000000000 */
[----:B------:R-:W-:Y:S01]  /*3a90*/  UMOV UR9, 0x80004020 ;  /* 0x8000402000097882 */ /* 0x000fe20000000000 */
[----:B------:R-:W-:Y:S01]  /*3aa0*/  UMOV UR26, 0x0 ;  /* 0x00000000001a7882 */ /* 0x000fe20000000000 */
[----:B------:R-:W-:Y:S01]  /*3ab0*/  UMOV UR27, 0x8208010 ;  /* 0x08208010001b7882 */ /* 0x000fe20000000000 */
[----:B------:R-:W-:Y:S01]  /*3ac0*/  UMOV UR4, UR4 ;  /* 0x0000000400047c82 */ /* 0x000fe20008000000 */
[----:B------:R0:W-:Y:S01]  /*3ad0*/  UTCQMMA gdesc[UR6], gdesc[UR8], tmem[UR16], tmem[UR24], idesc[UR25], !UPT ;  /* 0x00ff1808060075ea */ /* 0x0001e2000f800310 */
[----:B------:R0:W-:Y:S01]  /*3ae0*/  UTCQMMA gdesc[UR18], gdesc[UR20], tmem[UR16], tmem[UR26], idesc[UR27], UPT ;  /* 0x00ff1a14120075ea */ /* 0x0001e2000b800310 */
[----:B------:R0:W-:Y:S01]  /*3af0*/  UTCBAR [UR4], URZ ;  /* 0x000000ff040073e9 */ /* 0x0001e200080000ff */
[----:B------:R-:W-:Y:S01]  /*3b00*/  NOP ;  /* 0x0000000000007918 */ /* 0x000fe20000000000 */
.L_x_6:
[----:B------:R-:W-:Y:S05]  /*3b10*/  @!P2 BRA `(.L_x_7) ;  /* 0x000000000008a947 */ /* 0x000fea0003800000 */
[----:B------:R-:W1:Y:S02]  /*3b20*/  SYNCS.PHASECHK.TRANS64.TRYWAIT P4, [UR14+0x8000], RZ ;  /* 0x008000ffff0075a7 */ /* 0x000e64000808110e */
[----:B-1----:R-:W-:Y:S05]  /*3b30*/  @!P4 BRA `(.L_x_8) ;  /* 0x000000ec00b4c947 */ /* 0x002fea0003800000 */
.L_x_7:
[----:B------:R-:W-:Y:S06]  /*3b40*/  BAR.SYNC.DEFER_BLOCKING 0x0 ;  /* 0x0000000000007b1d */ /* 0x000fec0000010000 */
[----:B0-----:R-:W0:Y:S02]  /*3b50*/  LDCU UR6, c[0x0][0x3a8] ;  /* 0x00007500ff0677ac */ /* 0x001e240008000800 */
[----:B------:R-:W1:Y:S01]  /*3b60*/  LDC R158, c[0x0][0x3d8] ;  /* 0x0000f600ff9e7b82 */ /* 0x000e620000000800 */
[----:B------:R-:W0:Y:S01]  /*3b70*/  LDTM.x128 R4, tmem[UR15+0x40] ;  /* 0x0000400f000479ee */ /* 0x000e2200083c0000 */
[----:B------:R-:W2:Y:S01]  /*3b80*/  S2R R137, SR_TID.X ;  /* 0x0000000000897919 */ /* 0x000ea20000002100 */
[----:B------:R-:W3:Y:S01]  /*3b90*/  LDCU.64 UR18, c[0x0][0x3d0] ;  /* 0x00007a00ff1277ac */ /* 0x000ee20008000a00 */
[----:B------:R4:W-:Y:S01]  /*3ba0*/  STL [R1+0x298], R3 ;  /* 0x0002980301007387 */ /* 0x0009e20000100800 */
[----:B------:R-:W0:Y:S03]  /*3bb0*/  LDCU UR7, c[0x0][0x3d8] ;  /* 0x00007b00ff0777ac */ /* 0x000e260008000800 */
[----:B------:R-:W1:Y:S01]  /*3bc0*/  LDC R138, c[0x0][0x3d8] ;  /* 0x0000f600ff8a7b82 */ /* 0x000e620000000800 */
[----:B------:R-:W-:-:S02]  /*3bd0*/  PRMT R143, RZ, 0x7610, R143 ;  /* 0x00007610ff8f7816 */ /* 0x000fc4000000008f */
[----:B------:R-:W-:Y:S02]  /*3be0*/  PRMT R142, RZ, 0x7610, R142 ;  /* 0x00007610ff8e7816 */ /* 0x000fe4000000008e */
[----:B------:R-:W-:Y:S02]  /*3bf0*/  PRMT R157, RZ, 0x7610, R157 ;  /* 0x00007610ff9d7816 */ /* 0x000fe4000000009d */
[----:B------:R-:W-:Y:S01]  /*3c00*/  PRMT R156, RZ, 0x7610, R156 ;  /* 0x00007610ff9c7816 */ /* 0x000fe2000000009c */
[----:B------:R-:W1:Y:S01]  /*3c10*/  LDC R148, c[0x0][0x3d8] ;  /* 0x0000f600ff947b82 */ /* 0x000e620000000800 */
[----:B---3--:R-:W-:Y:S01]  /*3c20*/  UIMAD UR4, UR13, UR18, URZ ;  /* 0x000000120d0472a4 */ /* 0x008fe2000f8e02ff */
[----:B------:R-:W3:Y:S01]  /*3c30*/  @!P1 SYNCS.CCTL.IV [UR14+0x8000] ;  /* 0x00800000ff0099b1 */ /* 0x000ee2000800000e */
[----:B0-----:R-:W-:Y:S01]  /*3c40*/  FMUL R132, R4, UR6 ;  /* 0x0000000604847c20 */ /* 0x001fe20008400000 */
[----:B------:R-:W-:Y:S01]  /*3c50*/  FMUL R2, R5, UR6 ;  /* 0x0000000605027c20 */ /* 0x000fe20008400000 */
[----:B------:R-:W-:Y:S01]  /*3c60*/  FMUL R0, R6, UR6 ;  /* 0x0000000606007c20 */ /* 0x000fe20008400000 */
[----:B------:R-:W-:Y:S01]  /*3c70*/  FMUL R134, R7, UR6 ;  /* 0x0000000607867c20 */ /* 0x000fe20008400000 */
[----:B------:R-:W-:Y:S01]  /*3c80*/  FMUL R133, R8, UR6 ;  /* 0x0000000608857c20 */ /* 0x000fe20008400000 */
[----:B------:R-:W-:Y:S01]  /*3c90*/  FMUL R136, R111, UR6 ;  /* 0x000000066f887c20 */ /* 0x000fe20008400000 */
[----:B------:R-:W-:Y:S01]  /*3ca0*/  FMUL R135, R112, UR6 ;  /* 0x0000000670877c20 */ /* 0x000fe20008400000 */
[----:B------:R-:W-:Y:S01]  /*3cb0*/  FMNMX3 R0, R132, R2, R0, !PT ;  /* 0x0000000284007276 */ /* 0x000fe20007800000 */
[----:B------:R-:W-:Y:S01]  /*3cc0*/  FMUL R132, R9, UR6 ;  /* 0x0000000609847c20 */ /* 0x000fe20008400000 */
[----:B------:R-:W-:Y:S01]  /*3cd0*/  FMUL R2, R10, UR6 ;  /* 0x000000060a027c20 */ /* 0x000fe20008400000 */
[----:B--2---:R-:W-:Y:S01]  /*3ce0*/  LOP3.LUT R159, R137, 0x7f, RZ, 0xc0, !PT ;  /* 0x0000007f899f7812 */ /* 0x004fe200078ec0ff */
[----:B------:R-:W-:Y:S01]  /*3cf0*/  FMUL R137, R125, UR6 ;  /* 0x000000067d897c20 */ /* 0x000fe20008400000 */
[----:B------:R-:W-:Y:S01]  /*3d00*/  FMNMX3 R0, R0, R134, R133, !PT ;  /* 0x0000008600007276 */ /* 0x000fe20007800085 */
[----:B------:R-:W-:Y:S01]  /*3d10*/  FMUL R134, R11, UR6 ;  /* 0x000000060b867c20 */ /* 0x000fe20008400000 */
[----:B------:R-:W-:Y:S01]  /*3d20*/  FMUL R133, R12, UR6 ;  /* 0x000000060c857c20 */ /* 0x000fe20008400000 */
[----:B------:R-:W-:Y:S01]  /*3d30*/  USHF.R.S32.HI UR5, URZ, 0x1f, UR4 ;  /* 0x0000001fff057899 */ /* 0x000fe20008011404 */
[----:B------:R-:W-:Y:S01]  /*3d40*/  FMNMX3 R0, R0, R132, R2, !PT ;  /* 0x0000008400007276 */ /* 0x000fe20007800002 */
[----:B------:R-:W-:Y:S01]  /*3d50*/  FMUL R132, R13, UR6 ;  /* 0x000000060d847c20 */ /* 0x000fe20008400000 */
[----:B------:R-:W-:Y:S01]  /*3d60*/  FMUL R2, R14, UR6 ;  /* 0x000000060e027c20 */ /* 0x000fe20008400000 */
[----:B------:R0:W-:Y:S01]  /*3d70*/  STL [R1+0x318], R128 ;  /* 0x0003188001007387 */ /* 0x0001e20000100800 */
[----:B------:R-:W-:Y:S01]  /*3d80*/  FMNMX3 R0, R0, R134, R133, !PT ;  /* 0x0000008600007276 */ /* 0x000fe20007800085 */
[----:B------:R-:W-:Y:S01]  /*3d90*/  FMUL R134, R15, UR6 ;  /* 0x000000060f867c20 */ /* 0x000fe20008400000 */
[----:B------:R-:W-:Y:S01]  /*3da0*/  FMUL R133, R16, UR6 ;  /* 0x0000000610857c20 */ /* 0x000fe20008400000 */
[----:B------:R-:W-:Y:S01]  /*3db0*/  STL [R1+0x31c], R129 ;  /* 0x00031c8101007387 */ /* 0x000fe20000100800 */
[----:B------:R-:W-:Y:S01]  /*3dc0*/  FMNMX3 R0, R0, R132, R2, !PT ;  /* 0x0000008400007276 */ /* 0x000fe20007800002 */
[----:B------:R-:W-:Y:S01]  /*3dd0*/  FMUL R132, R17, UR6 ;  /* 0x0000000611847c20 */ /* 0x000fe20008400000 */
[----:B------:R-:W-:Y:S01]  /*3de0*/  FMUL R2, R18, UR6 ;  /* 0x0000000612027c20 */ /* 0x000fe20008400000 */
[----:B------:R-:W-:Y:S01]  /*3df0*/  STL [R1+0x320], R130 ;  /* 0x0003208201007387 */ /* 0x000fe20000100800 */
[----:B------:R-:W-:Y:S01]  /*3e00*/  FMNMX3 R0, R0, R134, R133, !PT ;  /* 0x0000008600007276 */ /* 0x000fe20007800085 */
[----:B------:R-:W-:Y:S01]  /*3e10*/  FMUL R134, R19, UR6 ;  /* 0x0000000613867c20 */ /* 0x000fe20008400000 */
[----:B------:R-:W-:Y:S01]  /*3e20*/  FMUL R133, R20, UR6 ;  /* 0x0000000614857c20 */ /* 0x000fe20008400000 */
[----:B------:R-:W-:Y:S01]  /*3e30*/  NOP ;  /* 0x0000000000007918 */ /* 0x000fe20000000000 */
[----:B------:R-:W-:Y:S01]  /*3e40*/  FMNMX3 R0, R0, R132, R2, !PT ;  /* 0x0000008400007276 */ /* 0x000fe20007800002 */
[----:B------:R-:W-:Y:S01]  /*3e50*/  FMUL R132, R21, UR6 ;  /* 0x0000000615847c20 */ /* 0x000fe20008400000 */
[----:B------:R-:W-:Y:S01]  /*3e60*/  FMUL R2, R22, UR6 ;  /* 0x0000000616027c20 */ /* 0x000fe20008400000 */
[----:B------:R-:W-:Y:S01]  /*3e70*/  PRMT R149, RZ, 0x7610, R149 ;  /* 0x00007610ff957816 */ /* 0x000fe20000000095 */
[----:B------:R-:W2:Y:S01]  /*3e80*/  LDC R150, c[0x0][0x3d8] ;  /* 0x0000f600ff967b82 */ /* 0x000ea20000000800 */
[----:B------:R-:W-:Y:S01]  /*3e90*/  FMNMX3 R0, R0, R134, R133, !PT ;  /* 0x0000008600007276 */ /* 0x000fe20007800085 */
[----:B------:R-:W-:Y:S01]  /*3ea0*/  FMUL R134, R23, UR6 ;  /* 0x0000000617867c20 */ /* 0x000fe20008400000 */
[----:B------:R-:W-:-:S02]  /*3eb0*/  FMUL R133, R24, UR6 ;  /* 0x0000000618857c20 */ /* 0x000fc40008400000 */
[----:B------:R-:W-:Y:S01]  /*3ec0*/  FMNMX3 R0, R0, R132, R2, !PT ;  /* 0x0000008400007276 */ /* 0x000fe20007800002 */
[----:B------:R-:W-:Y:S01]  /*3ed0*/  FMUL R132, R25, UR6 ;  /* 0x0000000619847c20 */ /* 0x000fe20008400000 */
[----:B------:R-:W-:Y:S02]  /*3ee0*/  FMUL R2, R26, UR6 ;  /* 0x000000061a027c20 */ /* 0x000fe40008400000 */
[----:B------:R-:W-:Y:S01]  /*3ef0*/  FMNMX3 R0, R0, R134, R133, !PT ;  /* 0x0000008600007276 */ /* 0x000fe20007800085 */
[----:B------:R-:W-:Y:S01]  /*3f00*/  FMUL R134, R27, UR6 ;  /* 0x000000061b867c20 */ /* 0x000fe20008400000 */
[----:B------:R-:W-:Y:S02]  /*3f10*/  FMUL R133, R28, UR6 ;  /* 0x000000061c857c20 */ /* 0x000fe40008400000 */
        /* <DEDUP_REMOVED lines=133> */
[----:B------:R-:W-:-:S03]  /*4770*/  FMUL R134, R119, UR6 ;  /* 0x0000000677867c20 */ /* 0x000fc60008400000 */
[----:B------:R-:W-:Y:S01]  /*4780*/  FMNMX3 R0, R0, R132, R2, !PT ;  /* 0x0000008400007276 */ /* 0x000fe20007800002 */
[----:B------:R-:W-:Y:S01]  /*4790*/  FMUL R2, R120, UR6 ;  /* 0x0000000678027c20 */ /* 0x000fe20008400000 */
[----:B------:R-:W0:Y:S02]  /*47a0*/  LDC.64 R132, c[0x0][0x390] ;  /* 0x0000e400ff847b82 */ /* 0x000e240000000a00 */
[----:B------:R-:W-:Y:S01]  /*47b0*/  FMNMX3 R0, R0, R136, R135, !PT ;  /* 0x0000008800007276 */ /* 0x000fe20007800087 */
[----:B------:R-:W-:Y:S01]  /*47c0*/  FMUL R136, R123, UR6 ;  /* 0x000000067b887c20 */ /* 0x000fe20008400000 */
[----:B------:R-:W-:Y:S02]  /*47d0*/  FMUL R135, R124, UR6 ;  /* 0x000000067c877c20 */ /* 0x000fe40008400000 */
[----:B------:R-:W-:Y:S01]  /*47e0*/  FMNMX3 R0, R0, R134, R2, !PT ;  /* 0x0000008600007276 */ /* 0x000fe20007800002 */
[----:B------:R-:W-:Y:S01]  /*47f0*/  FMUL R134, R121, UR6 ;  /* 0x0000000679867c20 */ /* 0x000fe20008400000 */
[----:B------:R-:W-:-:S05]  /*4800*/  FMUL R2, R122, UR6 ;  /* 0x000000067a027c20 */ /* 0x000fca0008400000 */
[----:B------:R-:W-:Y:S01]  /*4810*/  FMNMX3 R0, R0, R134, R2, !PT ;  /* 0x0000008600007276 */ /* 0x000fe20007800002 */
[----:B------:R-:W-:-:S03]  /*4820*/  FMUL R134, R128, UR6 ;  /* 0x0000000680867c20 */ /* 0x000fc60008400000 */
[----:B------:R-:W-:Y:S01]  /*4830*/  FMNMX3 R2, R0, R136, R135, !PT ;  /* 0x0000008800027276 */ /* 0x000fe20007800087 */
[----:B------:R-:W-:Y:S02]  /*4840*/  IMAD R0, R159, UR19, RZ ;  /* 0x000000139f007c24 */ /* 0x000fe4000f8e02ff */
[----:B------:R-:W-:Y:S01]  /*4850*/  FMUL R136, R126, UR6 ;  /* 0x000000067e887c20 */ /* 0x000fe20008400000 */
[----:B------:R-:W-:Y:S02]  /*4860*/  FMUL R135, R127, UR6 ;  /* 0x000000067f877c20 */ /* 0x000fe40008400000 */
[----:B0-----:R-:W-:Y:S02]  /*4870*/  IADD3 R132, P4, P5, R0, UR4, R132 ;  /* 0x0000000400847c10 */ /* 0x001fe4000fd9e084 */
[----:B------:R-:W-:Y:S02]  /*4880*/  SHF.R.S32.HI R0, RZ, 0x1f, R0 ;  /* 0x0000001fff007819 */ /* 0x000fe40000011400 */
[----:B------:R-:W-:-:S02]  /*4890*/  FMNMX3 R2, R2, R137, R136, !PT ;  /* 0x0000008902027276 */ /* 0x000fc40007800088 */
[----:B------:R-:W-:Y:S02]  /*48a0*/  IADD3.X R133, PT, PT, R0, UR5, R133, P4, P5 ;  /* 0x0000000500857c10 */ /* 0x000fe4000a7ea485 */
[----:B------:R-:W-:Y:S01]  /*48b0*/  FMNMX3 R0, R2, R135, R134, !PT ;  /* 0x0000008702007276 */ /* 0x000fe20007800086 */
[----:B------:R-:W-:Y:S01]  /*48c0*/  FMUL R134, R129, UR6 ;  /* 0x0000000681867c20 */ /* 0x000fe20008400000 */
[----:B------:R-:W-:Y:S01]  /*48d0*/  IADD3 R140, P4, PT, R132, UR7, RZ ;  /* 0x00000007848c7c10 */ /* 0x000fe2000ff9e0ff */
[----:B------:R-:W-:Y:S01]  /*48e0*/  FMUL R2, R130, UR6 ;  /* 0x0000000682027c20 */ /* 0x000fe20008400000 */
[----:B-1----:R-:W-:Y:S02]  /*48f0*/  SHF.L.U32 R135, R158, 0x3, RZ ;  /* 0x000000039e877819 */ /* 0x002fe400000006ff */
[----:B------:R-:W-:Y:S02]  /*4900*/  LEA.HI.X.SX32 R141, R138, R133, 0x1, P4 ;  /* 0x000000858a8d7211 */ /* 0x000fe400020f0eff */
[----:B------:R-:W-:-:S02]  /*4910*/  FMNMX3 R0, R0, R134, R2, !PT ;  /* 0x0000008600007276 */ /* 0x000fc40007800002 */
[C---:B------:R-:W-:Y:S01]  /*4920*/  IADD3 R144, P5, PT, R135.reuse, R132, RZ ;  /* 0x0000008487907210 */ /* 0x040fe20007fbe0ff */
[----:B------:R0:W2:Y:S01]  /*4930*/  @P2 LDG.E.U8 R143, desc[UR28][R140.64] ;  /* 0x0000001c8c8f2981 */ /* 0x0000a2000c1e1100 */
[C---:B------:R-:W-:Y:S02]  /*4940*/  LEA R2, R158.reuse, R158, 0x3 ;  /* 0x0000009e9e027211 */ /* 0x040fe400078e18ff */
[----:B------:R-:W-:Y:S01]  /*4950*/  SHF.L.U32 R134, R158, 0x1, RZ ;  /* 0x000000019e867819 */ /* 0x000fe200000006ff */
[----:B------:R0:W-:Y:S01]  /*4960*/  STL.64 [R1+0x40], R140 ;  /* 0x0000408c01007387 */ /* 0x0001e20000100a00 */
[----:B------:R-:W-:Y:S02]  /*4970*/  LEA.HI.X.SX32 R145, R135, R133, 0x1, P5 ;  /* 0x0000008587917211 */ /* 0x000fe400028f0eff */
[----:B------:R-:W-:Y:S02]  /*4980*/  IADD3 R138, P4, PT, R134, R132, RZ ;  /* 0x00000084868a7210 */ /* 0x000fe40007f9e0ff */
[----:B----4-:R-:W-:-:S02]  /*4990*/  PRMT R3, RZ, 0x7610, R3 ;  /* 0x00007610ff037816 */ /* 0x010fc40000000003 */
[-C--:B------:R-:W-:Y:S02]  /*49a0*/  LEA.HI.X.SX32 R139, R134, R133.reuse, 0x1, P4 ;  /* 0x00000085868b7211 */ /* 0x080fe400020f0eff */
[----:B------:R-:W-:Y:S02]  /*49b0*/  PRMT R128, RZ, 0x7610, R128 ;  /* 0x00007610ff807816 */ /* 0x000fe40000000080 */
[----:B------:R-:W-:Y:S02]  /*49c0*/  PRMT R154, RZ, 0x7610, R154 ;  /* 0x00007610ff9a7816 */ /* 0x000fe4000000009a */
[----:B0-----:R-:W-:Y:S01]  /*49d0*/  IADD3 R140, P5, PT, R2, R132, RZ ;  /* 0x00000084028c7210 */ /* 0x001fe20007fbe0ff */
[----:B------:R-:W-:Y:S01]  /*49e0*/  IMAD R134, R158, 0x3, RZ ;  /* 0x000000039e867824 */ /* 0x000fe200078e02ff */
[----:B------:R-:W-:Y:S01]  /*49f0*/  STL.64 [R1+0x10], R144 ;  /* 0x0000109001007387 */ /* 0x000fe20000100a00 */
[----:B------:R-:W-:Y:S02]  /*4a00*/  PRMT R243, RZ, 0x7610, R243 ;  /* 0x00007610fff37816 */ /* 0x000fe400000000f3 */
[----:B------:R-:W-:Y:S01]  /*4a10*/  LEA.HI.X.SX32 R141, R2, R133, 0x1, P5 ;  /* 0x00000085028d7211 */ /* 0x000fe200028f0eff */
[----:B------:R-:W-:Y:S01]  /*4a20*/  IMAD R2, R158, 0xa, RZ ;  /* 0x0000000a9e027824 */ /* 0x000fe200078e02ff */
[----:B------:R-:W4:Y:S01]  /*4a30*/  @P2 LDG.E.U8 R157, desc[UR28][R138.64] ;  /* 0x0000001c8a9d2981 */ /* 0x000f22000c1e1100 */
[----:B------:R-:W-:-:S02]  /*4a40*/  PRMT R163, RZ, 0x7610, R163 ;  /* 0x00007610ffa37816 */ /* 0x000fc400000000a3 */
[----:B------:R-:W-:Y:S01]  /*4a50*/  PRMT R164, RZ, 0x7610, R164 ;  /* 0x00007610ffa47816 */ /* 0x000fe200000000a4 */
[----:B------:R0:W-:Y:S01]  /*4a60*/  STL.64 [R1+0x8], R140 ;  /* 0x0000088c01007387 */ /* 0x0001e20000100a00 */
[----:B------:R-:W-:Y:S02]  /*4a70*/  PRMT R244, RZ, 0x7610, R244 ;  /* 0x00007610fff47816 */ /* 0x000fe400000000f4 */
[----:B------:R-:W-:Y:S01]  /*4a80*/  PRMT R166, RZ, 0x7610, R166 ;  /* 0x00007610ffa67816 */ /* 0x000fe200000000a6 */
[----:B------:R0:W2:Y:S01]  /*4a90*/  @P2 LDG.E.U8 R142, desc[UR28][R140.64] ;  /* 0x0000001c8c8e2981 */ /* 0x0000a2000c1e1100 */
[----:B------:R-:W-:Y:S02]  /*4aa0*/  PRMT R162, RZ, 0x7610, R162 ;  /* 0x00007610ffa27816 */ /* 0x000fe400000000a2 */
[----:B------:R-:W-:Y:S01]  /*4ab0*/  PRMT R146, RZ, 0x7610, R146 ;  /* 0x00007610ff927816 */ /* 0x000fe20000000092 */
[----:B------:R1:W-:Y:S01]  /*4ac0*/  STL.64 [R1+0x38], R138 ;  /* 0x0000388a01007387 */ /* 0x0003e20000100a00 */
[----:B------:R-:W-:-:S02]  /*4ad0*/  PRMT R252, RZ, 0x7610, R252 ;  /* 0x00007610fffc7816 */ /* 0x000fc400000000fc */
[----:B------:R-:W-:Y:S02]  /*4ae0*/  PRMT R165, RZ, 0x7610, R165 ;  /* 0x00007610ffa57816 */ /* 0x000fe400000000a5 */
[----:B------:R-:W-:Y:S02]  /*4af0*/  PRMT R245, RZ, 0x7610, R245 ;  /* 0x00007610fff57816 */ /* 0x000fe400000000f5 */
[-C--:B0-----:R-:W-:Y:S02]  /*4b00*/  IADD3 R140, P5, PT, R2, R132.reuse, RZ ;  /* 0x00000084028c7210 */ /* 0x081fe40007fbe0ff */
[----:B------:R-:W-:Y:S02]  /*4b10*/  PRMT R147, RZ, 0x7610, R147 ;  /* 0x00007610ff937816 */ /* 0x000fe40000000093 */
[----:B------:R-:W-:Y:S02]  /*4b20*/  PRMT R161, RZ, 0x7610, R161 ;  /* 0x00007610ffa17816 */ /* 0x000fe400000000a1 */
[----:B-1----:R-:W-:-:S02]  /*4b30*/  IADD3 R138, P4, PT, R134, R132, RZ ;  /* 0x00000084868a7210 */ /* 0x002fc40007f9e0ff */
[-C--:B------:R-:W-:Y:S02]  /*4b40*/  LEA.HI.X.SX32 R141, R2, R133.reuse, 0x1, P5 ;  /* 0x00000085028d7211 */ /* 0x080fe400028f0eff */
[----:B------:R-:W-:Y:S02]  /*4b50*/  LEA.HI.X.SX32 R139, R134, R133, 0x1, P4 ;  /* 0x00000085868b7211 */ /* 0x000fe400020f0eff */
[----:B------:R-:W-:Y:S01]  /*4b60*/  PRMT R160, RZ, 0x7610, R160 ;  /* 0x00007610ffa07816 */ /* 0x000fe200000000a0 */
[----:B------:R-:W-:Y:S01]  /*4b70*/  STL.64 [R1], R140 ;  /* 0x0000008c01007387 */ /* 0x000fe20000100a00 */
[----:B------:R-:W-:Y:S02]  /*4b80*/  PRMT R152, RZ, 0x7610, R152 ;  /* 0x00007610ff987816 */ /* 0x000fe40000000098 */
[----:B------:R-:W-:Y:S01]  /*4b90*/  PRMT R153, RZ, 0x7610, R153 ;  /* 0x00007610ff997816 */ /* 0x000fe20000000099 */
[----:B------:R0:W-:Y:S01]  /*4ba0*/  STL.64 [R1+0x30], R138 ;  /* 0x0000308a01007387 */ /* 0x0001e20000100a00 */
[----:B------:R-:W-:-:S03]  /*4bb0*/  PRMT R137, RZ, 0x7610, R137 ;  /* 0x00007610ff897816 */ /* 0x000fc60000000089 */
[----:B------:R0:W3:Y:S01]  /*4bc0*/  @P2 LDG.E.U8 R3, desc[UR28][R138.64] ;  /* 0x0000001c8a032981 */ /* 0x0000e2000c1e1100 */
[----:B------:R-:W-:-:S03]  /*4bd0*/  IMAD R135, R158, 0xb, RZ ;  /* 0x0000000b9e877824 */ /* 0x000fc600078e02ff */
[----:B------:R1:W3:Y:S01]  /*4be0*/  @P2 LDG.E.U8 R156, desc[UR28][R140.64] ;  /* 0x0000001c8c9c2981 */ /* 0x0002e2000c1e1100 */
[----:B------:R-:W-:Y:S01]  /*4bf0*/  PRMT R136, RZ, 0x7610, R136 ;  /* 0x00007610ff887816 */ /* 0x000fe20000000088 */
[C---:B------:R-:W-:Y:S01]  /*4c00*/  IMAD R134, R158.reuse, 0xc, RZ ;  /* 0x0000000c9e867824 */ /* 0x040fe200078e02ff */
[C---:B------:R-:W-:Y:S01]  /*4c10*/  SHF.L.U32 R2, R158.reuse, 0x2, RZ ;  /* 0x000000029e027819 */ /* 0x040fe200000006ff */
[----:B------:R-:W3:Y:S01]  /*4c20*/  @P2 LDG.E.U8 R137, desc[UR28][R132.64] ;  /* 0x0000001c84892981 */ /* 0x000ee2000c1e1100 */
[----:B0-----:R-:W0:Y:S08]  /*4c30*/  LDC R138, c[0x0][0x3d8] ;  /* 0x0000f600ff8a7b82 */ /* 0x001e300000000800 */
[----:B------:R-:W0:Y:S01]  /*4c40*/  LDC R139, c[0x0][0x3d8] ;  /* 0x0000f600ff8b7b82 */ /* 0x000e220000000800 */
[CC--:B------:R-:W-:Y:S01]  /*4c50*/  IADD3 R250, P5, PT, R135.reuse, R132.reuse, RZ ;  /* 0x0000008487fa7210 */ /* 0x0c0fe20007fbe0ff */
[----:B------:R1:W3:Y:S06]  /*4c60*/  @P2 LDG.E.U8 R136, desc[UR28][R144.64] ;  /* 0x0000001c90882981 */ /* 0x0002ec000c1e1100 */
[----:B-1----:R-:W1:Y:S01]  /*4c70*/  LDC R141, c[0x0][0x3d8] ;  /* 0x0000f600ff8d7b82 */ /* 0x002e620000000800 */
[----:B------:R-:W-:Y:S01]  /*4c80*/  LEA.HI.X.SX32 R251, R135, R133, 0x1, P5 ;  /* 0x0000008587fb7211 */ /* 0x000fe200028f0eff */
[----:B------:R-:W-:Y:S01]  /*4c90*/  IMAD R135, R158, 0x5, RZ ;  /* 0x000000059e877824 */ /* 0x000fe200078e02ff */
[----:B------:R-:W-:-:S05]  /*4ca0*/  IADD3 R168, P4, PT, R2, R132, RZ ;  /* 0x0000008402a87210 */ /* 0x000fca0007f9e0ff */
[----:B------:R-:W1:Y:S01]  /*4cb0*/  LDC R140, c[0x0][0x3d8] ;  /* 0x0000f600ff8c7b82 */ /* 0x000e620000000800 */
[-C--:B------:R-:W-:Y:S01]  /*4cc0*/  IADD3 R240, P6, PT, R134, R132.reuse, RZ ;  /* 0x0000008486f07210 */ /* 0x080fe20007fde0ff */
[----:B------:R-:W-:Y:S01]  /*4cd0*/  STL [R1+0x2a0], R250 ;  /* 0x0002a0fa01007387 */ /* 0x000fe20000100800 */
[C---:B------:R-:W-:Y:S02]  /*4ce0*/  IADD3 R144, P5, PT, R135.reuse, R132, RZ ;  /* 0x0000008487907210 */ /* 0x040fe40007fbe0ff */
[-C--:B------:R-:W-:Y:S01]  /*4cf0*/  LEA.HI.X.SX32 R169, R2, R133.reuse, 0x1, P4 ;  /* 0x0000008502a97211 */ /* 0x080fe200020f0eff */
[----:B------:R-:W3:Y:S01]  /*4d00*/  @P2 LDG.E.U8 R160, desc[UR28][R250.64] ;  /* 0x0000001cfaa02981 */ /* 0x000ee2000c1e1100 */
[-C--:B------:R-:W-:Y:S02]  /*4d10*/  LEA.HI.X.SX32 R241, R134, R133.reuse, 0x1, P6 ;  /* 0x0000008586f17211 */ /* 0x080fe400030f0eff */
[----:B------:R-:W-:Y:S01]  /*4d20*/  LEA.HI.X.SX32 R145, R135, R133, 0x1, P5 ;  /* 0x0000008587917211 */ /* 0x000fe200028f0eff */
[----:B------:R-:W-:Y:S01]  /*4d30*/  STL [R1+0x29c], R251 ;  /* 0x00029cfb01007387 */ /* 0x000fe20000100800 */
[----:B0-----:R-:W-:-:S02]  /*4d40*/  SHF.L.U32 R2, R138, 0x4, RZ ;  /* 0x000000048a027819 */ /* 0x001fc400000006ff */
[----:B------:R-:W0:Y:S01]  /*4d50*/  LDC R138, c[0x0][0x3d8] ;  /* 0x0000f600ff8a7b82 */ /* 0x000e220000000800 */
[----:B------:R-:W-:Y:S01]  /*4d60*/  LEA R134, R139, R139, 0x4 ;  /* 0x0000008b8b867211 */ /* 0x000fe200078e20ff */
[----:B------:R-:W-:Y:S03]  /*4d70*/  STL.64 [R1+0x28], R168 ;  /* 0x000028a801007387 */ /* 0x000fe60000100a00 */
[-C--:B------:R-:W-:Y:S01]  /*4d80*/  IADD3 R236, P5, PT, R134, R132.reuse, RZ ;  /* 0x0000008486ec7210 */ /* 0x080fe20007fbe0ff */
[----:B------:R-:W-:Y:S04]  /*4d90*/  STL [R1+0x2a8], R240 ;  /* 0x0002a8f001007387 */ /* 0x000fe80000100800 */
[----:B------:R1:W3:Y:S01]  /*4da0*/  @P2 LDG.E.U8 R128, desc[UR28][R144.64] ;  /* 0x0000001c90802981 */ /* 0x0002e2000c1e1100 */
[----:B------:R-:W-:Y:S01]  /*4db0*/  IADD3 R238, P4, PT, R2, R132, RZ ;  /* 0x0000008402ee7210 */ /* 0x000fe20007f9e0ff */
[----:B------:R-:W0:Y:S02]  /*4dc0*/  LDC R139, c[0x0][0x3d8] ;  /* 0x0000f600ff8b7b82 */ /* 0x000e240000000800 */
[----:B------:R1:W-:Y:S01]  /*4dd0*/  STL.64 [R1+0x20], R144 ;  /* 0x0000209001007387 */ /* 0x0003e20000100a00 */
[-C--:B------:R-:W-:Y:S01]  /*4de0*/  LEA.HI.X.SX32 R237, R134, R133.reuse, 0x1, P5 ;  /* 0x0000008586ed7211 */ /* 0x080fe200028f0eff */
[----:B-1----:R-:W-:Y:S01]  /*4df0*/  IMAD R134, R141, 0x13, RZ ;  /* 0x000000138d867824 */ /* 0x002fe200078e02ff */
[----:B------:R-:W-:Y:S01]  /*4e00*/  LEA.HI.X.SX32 R239, R2, R133, 0x1, P4 ;  /* 0x0000008502ef7211 */ /* 0x000fe200020f0eff */
[----:B------:R-:W3:Y:S02]  /*4e10*/  @P2 LDG.E.U8 R165, desc[UR28][R168.64] ;  /* 0x0000001ca8a52981 */ /* 0x000ee4000c1e1100 */
[----:B------:R-:W1:Y:S02]  /*4e20*/  LDC R141, c[0x0][0x3d8] ;  /* 0x0000f600ff8d7b82 */ /* 0x000e640000000800 */
[----:B------:R-:W3:Y:S06]  /*4e30*/  @P2 LDG.E.U8 R161, desc[UR28][R240.64] ;  /* 0x0000001cf0a12981 */ /* 0x000eec000c1e1100 */
[----:B------:R-:W1:Y:S01]  /*4e40*/  LDC R144, c[0x0][0x3d8] ;  /* 0x0000f600ff907b82 */ /* 0x000e620000000800 */
[----:B------:R-:W-:-:S07]  /*4e50*/  IMAD R2, R140, 0x12, RZ ;  /* 0x000000128c027824 */ /* 0x000fce00078e02ff */
[----:B------:R-:W1:Y:S01]  /*4e60*/  LDC R145, c[0x0][0x3d8] ;  /* 0x0000f600ff917b82 */ /* 0x000e620000000800 */
[CC--:B------:R-:W-:Y:S01]  /*4e70*/  IADD3 R234, P4, PT, R2.reuse, R132.reuse, RZ ;  /* 0x0000008402ea7210 */ /* 0x0c0fe20007f9e0ff */
[----:B0-----:R-:W-:Y:S01]  /*4e80*/  IMAD R139, R139, 0x18, RZ ;  /* 0x000000188b8b7824 */ /* 0x001fe200078e02ff */
[----:B------:R-:W-:Y:S02]  /*4e90*/  STL [R1+0x2a4], R241 ;  /* 0x0002a4f101007387 */ /* 0x000fe40000100800 */
[----:B------:R-:W-:Y:S01]  /*4ea0*/  LEA.HI.X.SX32 R235, R2, R133, 0x1, P4 ;  /* 0x0000008502eb7211 */ /* 0x000fe200020f0eff */
[----:B------:R-:W-:Y:S01]  /*4eb0*/  IMAD R2, R138, 0x14, RZ ;  /* 0x000000148a027824 */ /* 0x000fe200078e02ff */
[----:B------:R-:W3:Y:S01]  /*4ec0*/  @P2 LDG.E.U8 R147, desc[UR28][R236.64] ;  /* 0x0000001cec932981 */ /* 0x000ee2000c1e1100 */
[----:B------:R-:W0:Y:S03]  /*4ed0*/  LDC R140, c[0x0][0x3d8] ;  /* 0x0000f600ff8c7b82 */ /* 0x000e260000000800 */
[----:B------:R-:W-:-:S02]  /*4ee0*/  IADD3 R230, P4, PT, R2, R132, RZ ;  /* 0x0000008402e67210 */ /* 0x000fc40007f9e0ff */
[-C--:B------:R-:W-:Y:S01]  /*4ef0*/  IADD3 R232, P5, PT, R134, R132.reuse, RZ ;  /* 0x0000008486e87210 */ /* 0x080fe20007fbe0ff */
[----:B------:R-:W-:Y:S01]  /*4f00*/  STL [R1+0x2b0], R238 ;  /* 0x0002b0ee01007387 */ /* 0x000fe20000100800 */
[----:B-1----:R-:W-:Y:S01]  /*4f10*/  IMAD R138, R144, 0x19, RZ ;  /* 0x00000019908a7824 */ /* 0x002fe200078e02ff */
[-C--:B------:R-:W-:Y:S01]  /*4f20*/  LEA.HI.X.SX32 R231, R2, R133.reuse, 0x1, P4 ;  /* 0x0000008502e77211 */ /* 0x080fe200020f0eff */
[----:B------:R-:W-:Y:S01]  /*4f30*/  IMAD R2, R141, 0x1a, RZ ;  /* 0x0000001a8d027824 */ /* 0x000fe200078e02ff */
[-C--:B------:R-:W-:Y:S01]  /*4f40*/  LEA.HI.X.SX32 R233, R134, R133.reuse, 0x1, P5 ;  /* 0x0000008586e97211 */ /* 0x080fe200028f0eff */
[----:B------:R-:W1:Y:S01]  /*4f50*/  LDC R144, c[0x0][0x3d8] ;  /* 0x0000f600ff907b82 */ /* 0x000e620000000800 */
[CC--:B------:R-:W-:Y:S01]  /*4f60*/  IADD3 R226, P4, PT, R138.reuse, R132.reuse, RZ ;  /* 0x000000848ae27210 */ /* 0x0c0fe20007f9e0ff */
[----:B------:R-:W-:Y:S03]  /*4f70*/  STL [R1+0x2ac], R239 ;  /* 0x0002acef01007387 */ /* 0x000fe60000100800 */
[----:B------:R-:W-:Y:S01]  /*4f80*/  LEA.HI.X.SX32 R227, R138, R133, 0x1, P4 ;  /* 0x000000858ae37211 */ /* 0x000fe200020f0eff */
[----:B------:R-:W3:Y:S01]  /*4f90*/  @P2 LDG.E.U8 R162, desc[UR28][R230.64] ;  /* 0x0000001ce6a22981 */ /* 0x000ee2000c1e1100 */
[----:B------:R-:W-:-:S02]  /*4fa0*/  IADD3 R224, P4, PT, R2, R132, RZ ;  /* 0x0000008402e07210 */ /* 0x000fc40007f9e0ff */
[-C--:B------:R-:W-:Y:S01]  /*4fb0*/  IADD3 R228, P5, PT, R139, R132.reuse, RZ ;  /* 0x000000848be47210 */ /* 0x080fe20007fbe0ff */
[----:B------:R-:W-:Y:S01]  /*4fc0*/  STL [R1+0x2b8], R236 ;  /* 0x0002b8ec01007387 */ /* 0x000fe20000100800 */
[-C--:B------:R-:W-:Y:S01]  /*4fd0*/  LEA.HI.X.SX32 R225, R2, R133.reuse, 0x1, P4 ;  /* 0x0000008502e17211 */ /* 0x080fe200020f0eff */
[----:B------:R-:W-:Y:S01]  /*4fe0*/  IMAD R2, R145, 0x1c, RZ ;  /* 0x0000001c91027824 */ /* 0x000fe200078e02ff */
[-C--:B------:R-:W-:Y:S01]  /*4ff0*/  LEA.HI.X.SX32 R229, R139, R133.reuse, 0x1, P5 ;  /* 0x000000858be57211 */ /* 0x080fe200028f0eff */
[----:B0-----:R-:W-:Y:S01]  /*5000*/  IMAD R138, R140, 0x1b, RZ ;  /* 0x0000001b8c8a7824 */ /* 0x001fe200078e02ff */
[----:B------:R-:W0:Y:S01]  /*5010*/  LDC R139, c[0x0][0x3d8] ;  /* 0x0000f600ff8b7b82 */ /* 0x000e220000000800 */
[----:B------:R-:W-:Y:S01]  /*5020*/  STL [R1+0x2b4], R237 ;  /* 0x0002b4ed01007387 */ /* 0x000fe20000100800 */
[C---:B------:R-:W-:Y:S02]  /*5030*/  IADD3 R220, P4, PT, R2.reuse, R132, RZ ;  /* 0x0000008402dc7210 */ /* 0x040fe40007f9e0ff */
[----:B------:R-:W-:Y:S01]  /*5040*/  PRMT R141, RZ, 0x7610, R141 ;  /* 0x00007610ff8d7816 */ /* 0x000fe2000000008d */
[----:B------:R-:W3:Y:S01]  /*5050*/  @P2 LDG.E.U8 R244, desc[UR28][R224.64] ;  /* 0x0000001ce0f42981 */ /* 0x000ee2000c1e1100 */
[----:B------:R-:W-:-:S02]  /*5060*/  LEA.HI.X.SX32 R221, R2, R133, 0x1, P4 ;  /* 0x0000008502dd7211 */ /* 0x000fc400020f0eff */
[----:B------:R-:W0:Y:S01]  /*5070*/  LDC R140, c[0x0][0x3d8] ;  /* 0x0000f600ff8c7b82 */ /* 0x000e220000000800 */
[----:B------:R-:W-:Y:S01]  /*5080*/  PRMT R134, RZ, 0x7610, R134 ;  /* 0x00007610ff867816 */ /* 0x000fe20000000086 */
[----:B------:R-:W3:Y:S04]  /*5090*/  @P2 LDG.E.U8 R146, desc[UR28][R226.64] ;  /* 0x0000001ce2922981 */ /* 0x000ee8000c1e1100 */
[----:B------:R-:W3:Y:S01]  /*50a0*/  @P2 LDG.E.U8 R149, desc[UR28][R220.64] ;  /* 0x0000001cdc952981 */ /* 0x000ee2000c1e1100 */
[C---:B------:R-:W-:Y:S01]  /*50b0*/  IADD3 R222, P5, PT, R138.reuse, R132, RZ ;  /* 0x000000848ade7210 */ /* 0x040fe20007fbe0ff */
[----:B------:R-:W1:Y:S02]  /*50c0*/  LDC R145, c[0x0][0x3d8] ;  /* 0x0000f600ff917b82 */ /* 0x000e640000000800 */
[----:B------:R-:W-:Y:S01]  /*50d0*/  STL [R1+0x2c0], R234 ;  /* 0x0002c0ea01007387 */ /* 0x000fe20000100800 */
[----:B------:R-:W-:-:S03]  /*50e0*/  LEA.HI.X.SX32 R223, R138, R133, 0x1, P5 ;  /* 0x000000858adf7211 */ /* 0x000fc600028f0eff */
[----:B------:R-:W-:Y:S01]  /*50f0*/  STL [R1+0x2bc], R235 ;  /* 0x0002bceb01007387 */ /* 0x000fe20000100800 */
[----:B------:R-:W-:Y:S02]  /*5100*/  SHF.L.U32 R138, R148, 0x5, RZ ;  /* 0x00000005948a7819 */ /* 0x000fe400000006ff */
[----:B------:R-:W1:Y:S01]  /*5110*/  LDC R148, c[0x0][0x3d8] ;  /* 0x0000f600ff947b82 */ /* 0x000e620000000800 */
[----:B------:R-:W-:Y:S04]  /*5120*/  STL [R1+0x2c8], R232 ;  /* 0x0002c8e801007387 */ /* 0x000fe80000100800 */
[----:B------:R-:W-:Y:S04]  /*5130*/  STL [R1+0x2c4], R233 ;  /* 0x0002c4e901007387 */ /* 0x000fe80000100800 */
[----:B------:R-:W-:Y:S01]  /*5140*/  STL [R1+0x2d0], R230 ;  /* 0x0002d0e601007387 */ /* 0x000fe20000100800 */
[----:B------:R-:W-:-:S03]  /*5150*/  IADD3 R218, P5, PT, R138, R132, RZ ;  /* 0x000000848ada7210 */ /* 0x000fc60007fbe0ff */
[----:B------:R-:W-:Y:S04]  /*5160*/  STL [R1+0x2cc], R231 ;  /* 0x0002cce701007387 */ /* 0x000fe80000100800 */
[----:B------:R-:W-:Y:S04]  /*5170*/  STL [R1+0x2d8], R228 ;  /* 0x0002d8e401007387 */ /* 0x000fe80000100800 */
[----:B------:R-:W-:Y:S04]  /*5180*/  STL [R1+0x2d4], R229 ;  /* 0x0002d4e501007387 */ /* 0x000fe80000100800 */
[----:B------:R-:W-:Y:S01]  /*5190*/  STL [R1+0x2e0], R226 ;  /* 0x0002e0e201007387 */ /* 0x000fe20000100800 */
[----:B------:R-:W-:-:S03]  /*51a0*/  LEA.HI.X.SX32 R219, R138, R133, 0x1, P5 ;  /* 0x000000858adb7211 */ /* 0x000fc600028f0eff */
[----:B------:R-:W-:Y:S04]  /*51b0*/  STL [R1+0x2dc], R227 ;  /* 0x0002dce301007387 */ /* 0x000fe80000100800 */
[----:B------:R-:W-:Y:S01]  /*51c0*/  STL [R1+0x2e8], R224 ;  /* 0x0002e8e001007387 */ /* 0x000fe20000100800 */
[----:B0-----:R-:W-:-:S03]  /*51d0*/  IMAD R2, R139, 0x21, RZ ;  /* 0x000000218b027824 */ /* 0x001fc600078e02ff */
[----:B------:R-:W-:Y:S04]  /*51e0*/  STL [R1+0x2e4], R225 ;  /* 0x0002e4e101007387 */ /* 0x000fe80000100800 */
[----:B------:R-:W-:Y:S04]  /*51f0*/  STL [R1+0x2f0], R222 ;  /* 0x0002f0de01007387 */ /* 0x000fe80000100800 */
[----:B------:R-:W-:Y:S04]  /*5200*/  STL [R1+0x2ec], R223 ;  /* 0x0002ecdf01007387 */ /* 0x000fe80000100800 */
[----:B------:R-:W-:Y:S04]  /*5210*/  STL [R1+0x2f8], R220 ;  /* 0x0002f8dc01007387 */ /* 0x000fe80000100800 */
[----:B------:R-:W-:Y:S01]  /*5220*/  STL [R1+0x2f4], R221 ;  /* 0x0002f4dd01007387 */ /* 0x000fe20000100800 */
[----:B------:R-:W-:-:S03]  /*5230*/  IADD3 R216, P4, PT, R2, R132, RZ ;  /* 0x0000008402d87210 */ /* 0x000fc60007f9e0ff */
[----:B------:R-:W-:Y:S01]  /*5240*/  STL [R1+0x300], R218 ;  /* 0x000300da01007387 */ /* 0x000fe20000100800 */
[----:B-1----:R-:W-:Y:S01]  /*5250*/  IMAD R139, R144, 0x23, RZ ;  /* 0x00000023908b7824 */ /* 0x002fe200078e02ff */
[-C--:B------:R-:W-:Y:S01]  /*5260*/  LEA.HI.X.SX32 R217, R2, R133.reuse, 0x1, P4 ;  /* 0x0000008502d97211 */ /* 0x080fe200020f0eff */
[----:B------:R-:W-:Y:S01]  /*5270*/  IMAD R138, R140, 0x22, RZ ;  /* 0x000000228c8a7824 */ /* 0x000fe200078e02ff */
[----:B------:R-:W-:Y:S01]  /*5280*/  STL [R1+0x2fc], R219 ;  /* 0x0002fcdb01007387 */ /* 0x000fe20000100800 */
[----:B------:R-:W0:Y:S01]  /*5290*/  LDC R144, c[0x0][0x3d8] ;  /* 0x0000f600ff907b82 */ /* 0x000e220000000800 */
[C---:B------:R-:W-:Y:S01]  /*52a0*/  IADD3 R212, P4, PT, R139.reuse, R132, RZ ;  /* 0x000000848bd47210 */ /* 0x040fe20007f9e0ff */
[----:B------:R-:W-:Y:S01]  /*52b0*/  IMAD R2, R148, 0x24, RZ ;  /* 0x0000002494027824 */ /* 0x000fe200078e02ff */
[----:B------:R1:W4:Y:S02]  /*52c0*/  @P2 LDG.E.U8 R141, desc[UR28][R218.64] ;  /* 0x0000001cda8d2981 */ /* 0x000324000c1e1100 */
[----:B------:R-:W-:-:S02]  /*52d0*/  LEA.HI.X.SX32 R213, R139, R133, 0x1, P4 ;  /* 0x000000858bd57211 */ /* 0x000fc400020f0eff */
[----:B------:R0:W4:Y:S01]  /*52e0*/  @P2 LDG.E.U8 R154, desc[UR28][R216.64] ;  /* 0x0000001cd89a2981 */ /* 0x000122000c1e1100 */
[----:B------:R-:W1:Y:S01]  /*52f0*/  LDC R139, c[0x0][0x3d8] ;  /* 0x0000f600ff8b7b82 */ /* 0x000e620000000800 */
[-C--:B------:R-:W-:Y:S02]  /*5300*/  IADD3 R214, P5, PT, R138, R132.reuse, RZ ;  /* 0x000000848ad67210 */ /* 0x080fe40007fbe0ff */
[-C--:B------:R-:W-:Y:S01]  /*5310*/  IADD3 R210, P4, PT, R2, R132.reuse, RZ ;  /* 0x0000008402d27210 */ /* 0x080fe20007f9e0ff */
[----:B------:R-:W4:Y:S01]  /*5320*/  @P2 LDG.E.U8 R163, desc[UR28][R222.64] ;  /* 0x0000001cdea32981 */ /* 0x000f22000c1e1100 */
[-C--:B------:R-:W-:Y:S01]  /*5330*/  LEA.HI.X.SX32 R215, R138, R133.reuse, 0x1, P5 ;  /* 0x000000858ad77211 */ /* 0x080fe200028f0eff */
[----:B------:R-:W-:Y:S02]  /*5340*/  IMAD R138, R145, 0x28, RZ ;  /* 0x00000028918a7824 */ /* 0x000fe400078e02ff */
[----:B------:R-:W1:Y:S01]  /*5350*/  LDC R145, c[0x0][0x3d8] ;  /* 0x0000f600ff917b82 */ /* 0x000e620000000800 */
[----:B------:R-:W-:Y:S01]  /*5360*/  LEA.HI.X.SX32 R211, R2, R133, 0x1, P4 ;  /* 0x0000008502d37211 */ /* 0x000fe200020f0eff */
[----:B------:R0:W4:Y:S01]  /*5370*/  @P2 LDG.E.U8 R243, desc[UR28][R214.64] ;  /* 0x0000001cd6f32981 */ /* 0x000122000c1e1100 */
[----:B------:R-:W-:-:S03]  /*5380*/  IADD3 R208, P5, PT, R138, R132, RZ ;  /* 0x000000848ad07210 */ /* 0x000fc60007fbe0ff */
[----:B------:R0:W4:Y:S02]  /*5390*/  @P2 LDG.E.U8 R164, desc[UR28][R212.64] ;  /* 0x0000001cd4a42981 */ /* 0x000124000c1e1100 */
[----:B------:R-:W1:Y:S01]  /*53a0*/  LDC R148, c[0x0][0x3d8] ;  /* 0x0000f600ff947b82 */ /* 0x000e620000000800 */
[-C--:B------:R-:W-:Y:S01]  /*53b0*/  LEA.HI.X.SX32 R209, R138, R133.reuse, 0x1, P5 ;  /* 0x000000858ad17211 */ /* 0x080fe200028f0eff */
[----:B--2---:R-:W-:Y:S01]  /*53c0*/  IMAD R138, R150, 0x2a, RZ ;  /* 0x0000002a968a7824 */ /* 0x004fe200078e02ff */
[----:B------:R-:W2:Y:S04]  /*53d0*/  @P2 LDG.E.U8 R166, desc[UR28][R210.64] ;  /* 0x0000001cd2a62981 */ /* 0x000ea8000c1e1100 */
[C---:B------:R-:W-:Y:S01]  /*53e0*/  IADD3 R204, P5, PT, R138.reuse, R132, RZ ;  /* 0x000000848acc7210 */ /* 0x040fe20007fbe0ff */
[----:B------:R0:W2:Y:S03]  /*53f0*/  @P2 LDG.E.U8 R134, desc[UR28][R228.64] ;  /* 0x0000001ce4862981 */ /* 0x0000a6000c1e1100 */
[----:B------:R-:W-:Y:S01]  /*5400*/  LEA.HI.X.SX32 R205, R138, R133, 0x1, P5 ;  /* 0x000000858acd7211 */ /* 0x000fe200028f0eff */
[----:B0-----:R-:W-:Y:S01]  /*5410*/  IMAD R138, R144, 0x2c, RZ ;  /* 0x0000002c908a7824 */ /* 0x001fe200078e02ff */
[----:B------:R0:W2:Y:S01]  /*5420*/  @P2 LDG.E.U8 R252, desc[UR28][R232.64] ;  /* 0x0000001ce8fc2981 */ /* 0x0000a2000c1e1100 */
[----:B------:R-:W0:Y:S03]  /*5430*/  LDC R144, c[0x0][0x3d8] ;  /* 0x0000f600ff907b82 */ /* 0x000e260000000800 */
[----:B------:R0:W2:Y:S04]  /*5440*/  @P2 LDG.E.U8 R245, desc[UR28][R234.64] ;  /* 0x0000001ceaf52981 */ /* 0x0000a8000c1e1100 */
[----:B---3--:R3:W-:Y:S02]  /*5450*/  STL [R1+0xc0], R149 ;  /* 0x0000c09501007387 */ /* 0x0087e40000100800 */
[----:B---3--:R-:W3:Y:S02]  /*5460*/  LDC R149, c[0x0][0x3d8] ;  /* 0x0000f600ff957b82 */ /* 0x008ee40000000800 */
[----:B---3--:R-:W-:-:S06]  /*5470*/  IMAD R2, R149, 0x29, RZ ;  /* 0x0000002995027824 */ /* 0x008fcc00078e02ff */
[----:B------:R-:W3:Y:S01]  /*5480*/  LDC R149, c[0x0][0x3d8] ;  /* 0x0000f600ff957b82 */ /* 0x000ee20000000800 */
[----:B------:R-:W-:-:S04]  /*5490*/  IADD3 R206, P4, PT, R2, R132, RZ ;  /* 0x0000008402ce7210 */ /* 0x000fc80007f9e0ff */
[----:B------:R-:W-:Y:S01]  /*54a0*/  LEA.HI.X.SX32 R207, R2, R133, 0x1, P4 ;  /* 0x0000008502cf7211 */ /* 0x000fe200020f0eff */
[----:B-1----:R-:W-:-:S05]  /*54b0*/  IMAD R2, R139, 0x2b, RZ ;  /* 0x0000002b8b027824 */ /* 0x002fca00078e02ff */
[----:B------:R-:W-:-:S04]  /*54c0*/  IADD3 R202, P4, PT, R2, R132, RZ ;  /* 0x0000008402ca7210 */ /* 0x000fc80007f9e0ff */
[-C--:B------:R-:W-:Y:S01]  /*54d0*/  LEA.HI.X.SX32 R203, R2, R133.reuse, 0x1, P4 ;  /* 0x0000008502cb7211 */ /* 0x080fe200020f0eff */
[----:B------:R-:W-:Y:S01]  /*54e0*/  IMAD R2, R145, 0x30, RZ ;  /* 0x0000003091027824 */ /* 0x000fe200078e02ff */
[CC--:B------:R-:W-:Y:S01]  /*54f0*/  IADD3 R200, P4, PT, R138.reuse, R132.reuse, RZ ;  /* 0x000000848ac87210 */ /* 0x0c0fe20007f9e0ff */
[----:B------:R-:W1:Y:S01]  /*5500*/  LDC R145, c[0x0][0x3d8] ;  /* 0x0000f600ff917b82 */ /* 0x000e620000000800 */
[----:B------:R-:W-:Y:S02]  /*5510*/  STL [R1+0x308], R216 ;  /* 0x000308d801007387 */ /* 0x000fe40000100800 */
[----:B------:R-:W-:Y:S01]  /*5520*/  LEA.HI.X.SX32 R201, R138, R133, 0x1, P4 ;  /* 0x000000858ac97211 */ /* 0x000fe200020f0eff */
[----:B------:R-:W-:Y:S01]  /*5530*/  IMAD R138, R148, 0x31, RZ ;  /* 0x00000031948a7824 */ /* 0x000fe200078e02ff */
[----:B------:R-:W-:Y:S01]  /*5540*/  PRMT R135, RZ, 0x7610, R135 ;  /* 0x00007610ff877816 */ /* 0x000fe20000000087 */
[----:B------:R-:W2:Y:S02]  /*5550*/  @P2 LDG.E.U8 R153, desc[UR28][R202.64] ;  /* 0x0000001cca992981 */ /* 0x000ea4000c1e1100 */
[----:B------:R-:W4:Y:S01]  /*5560*/  LDC R148, c[0x0][0x3d8] ;  /* 0x0000f600ff947b82 */ /* 0x000f220000000800 */
[----:B------:R-:W-:-:S02]  /*5570*/  IADD3 R198, P5, PT, R2, R132, RZ ;  /* 0x0000008402c67210 */ /* 0x000fc40007fbe0ff */
[-C--:B------:R-:W-:Y:S01]  /*5580*/  IADD3 R196, P4, PT, R138, R132.reuse, RZ ;  /* 0x000000848ac47210 */ /* 0x080fe20007f9e0ff */
[----:B------:R0:W-:Y:S01]  /*5590*/  STL [R1+0x304], R217 ;  /* 0x000304d901007387 */ /* 0x0001e20000100800 */
[-C--:B------:R-:W-:Y:S01]  /*55a0*/  LEA.HI.X.SX32 R199, R2, R133.reuse, 0x1, P5 ;  /* 0x0000008502c77211 */ /* 0x080fe200028f0eff */
[----:B---3--:R-:W-:Y:S01]  /*55b0*/  IMAD R2, R149, 0x32, RZ ;  /* 0x0000003295027824 */ /* 0x008fe200078e02ff */
[----:B------:R-:W-:Y:S01]  /*55c0*/  LEA.HI.X.SX32 R197, R138, R133, 0x1, P4 ;  /* 0x000000858ac57211 */ /* 0x000fe200020f0eff */
[----:B0-----:R-:W-:Y:S01]  /*55d0*/  IMAD R138, R144, 0x33, RZ ;  /* 0x00000033908a7824 */ /* 0x001fe200078e02ff */
[----:B------:R0:W3:Y:S01]  /*55e0*/  @P2 LDG.E.U8 R135, desc[UR28][R238.64] ;  /* 0x0000001cee872981 */ /* 0x0000e2000c1e1100 */
[----:B------:R-:W0:Y:S01]  /*55f0*/  LDC R144, c[0x0][0x3d8] ;  /* 0x0000f600ff907b82 */ /* 0x000e220000000800 */
[----:B------:R-:W-:-:S04]  /*5600*/  IADD3 R194, P4, PT, R2, R132, RZ ;  /* 0x0000008402c27210 */ /* 0x000fc80007f9e0ff */
[-C--:B------:R-:W-:Y:S01]  /*5610*/  LEA.HI.X.SX32 R195, R2, R133.reuse, 0x1, P4 ;  /* 0x0000008502c37211 */ /* 0x080fe200020f0eff */
[----:B-1----:R-:W-:Y:S01]  /*5620*/  IMAD R2, R145, 0x34, RZ ;  /* 0x0000003491027824 */ /* 0x002fe200078e02ff */
[C---:B------:R-:W-:Y:S01]  /*5630*/  IADD3 R192, P4, PT, R138.reuse, R132, RZ ;  /* 0x000000848ac07210 */ /* 0x040fe20007f9e0ff */
[----:B------:R-:W1:Y:S03]  /*5640*/  LDC R145, c[0x0][0x3d8] ;  /* 0x0000f600ff917b82 */ /* 0x000e660000000800 */
[----:B------:R-:W-:Y:S01]  /*5650*/  LEA.HI.X.SX32 R193, R138, R133, 0x1, P4 ;  /* 0x000000858ac17211 */ /* 0x000fe200020f0eff */
[----:B----4-:R-:W-:-:S04]  /*5660*/  IMAD R138, R148, 0x38, RZ ;  /* 0x00000038948a7824 */ /* 0x010fc800078e02ff */
[----:B------:R-:W4:Y:S01]  /*5670*/  LDC R148, c[0x0][0x3d8] ;  /* 0x0000f600ff947b82 */ /* 0x000f220000000800 */
[CC--:B------:R-:W-:Y:S01]  /*5680*/  IADD3 R190, P4, PT, R2.reuse, R132.reuse, RZ ;  /* 0x0000008402be7210 */ /* 0x0c0fe20007f9e0ff */
[----:B------:R0:W-:Y:S03]  /*5690*/  STL [R1+0x310], R214 ;  /* 0x000310d601007387 */ /* 0x0001e60000100800 */
[----:B------:R-:W-:Y:S01]  /*56a0*/  LEA.HI.X.SX32 R191, R2, R133, 0x1, P4 ;  /* 0x0000008502bf7211 */ /* 0x000fe200020f0eff */
[----:B------:R-:W2:Y:S01]  /*56b0*/  @P2 LDG.E.U8 R152, desc[UR28][R192.64] ;  /* 0x0000001cc0982981 */ /* 0x000ea2000c1e1100 */
[----:B------:R-:W-:Y:S01]  /*56c0*/  IADD3 R188, P4, PT, R138, R132, RZ ;  /* 0x000000848abc7210 */ /* 0x000fe20007f9e0ff */
[----:B0-----:R-:W-:-:S03]  /*56d0*/  IMAD R2, R144, 0x39, RZ ;  /* 0x0000003990027824 */ /* 0x001fc600078e02ff */
[----:B------:R-:W-:Y:S02]  /*56e0*/  LEA.HI.X.SX32 R189, R138, R133, 0x1, P4 ;  /* 0x000000858abd7211 */ /* 0x000fe400020f0eff */
[----:B------:R-:W-:Y:S01]  /*56f0*/  IADD3 R186, P4, PT, R2, R132, RZ ;  /* 0x0000008402ba7210 */ /* 0x000fe20007f9e0ff */
[----:B-1----:R-:W-:-:S03]  /*5700*/  IMAD R144, R145, 0x3a, RZ ;  /* 0x0000003a91907824 */ /* 0x002fc600078e02ff */
[----:B------:R-:W-:Y:S02]  /*5710*/  LEA.HI.X.SX32 R187, R2, R133, 0x1, P4 ;  /* 0x0000008502bb7211 */ /* 0x000fe400020f0eff */
[----:B------:R-:W-:Y:S01]  /*5720*/  IADD3 R184, P4, PT, R144, R132, RZ ;  /* 0x0000008490b87210 */ /* 0x000fe20007f9e0ff */
[----:B----4-:R-:W-:-:S03]  /*5730*/  IMAD R2, R148, 0x3b, RZ ;  /* 0x0000003b94027824 */ /* 0x010fc600078e02ff */
[----:B------:R-:W-:Y:S02]  /*5740*/  LEA.HI.X.SX32 R185, R144, R133, 0x1, P4 ;  /* 0x0000008590b97211 */ /* 0x000fe400020f0eff */
[----:B------:R-:W-:-:S04]  /*5750*/  IADD3 R182, P4, PT, R2, R132, RZ ;  /* 0x0000008402b67210 */ /* 0x000fc80007f9e0ff */
[----:B------:R-:W-:Y:S01]  /*5760*/  LEA.HI.X.SX32 R183, R2, R133, 0x1, P4 ;  /* 0x0000008502b77211 */ /* 0x000fe200020f0eff */
[----:B------:R-:W-:-:S05]  /*5770*/  FMUL R2, R131, UR6 ;  /* 0x0000000683027c20 */ /* 0x000fca0008400000 */
[----:B------:R-:W-:Y:S02]  /*5780*/  FMNMX3 R0, R0, -INF , R2, !PT ;  /* 0xff80000000007876 */ /* 0x000fe40007800002 */
[----:B------:R-:W0:Y:S03]  /*5790*/  LDC R2, c[0x0][0x3d8] ;  /* 0x0000f600ff027b82 */ /* 0x000e260000000800 */
[--C-:B------:R-:W-:Y:S01]  /*57a0*/  FFMA R5, R5, UR6, -R0.reuse ;  /* 0x0000000605057c23 */ /* 0x100fe20008000800 */
[--C-:B------:R-:W-:Y:S01]  /*57b0*/  FFMA R4, R4, UR6, -R0.reuse ;  /* 0x0000000604047c23 */ /* 0x100fe20008000800 */
[--C-:B------:R-:W-:Y:S02]  /*57c0*/  FFMA R6, R6, UR6, -R0.reuse ;  /* 0x0000000606067c23 */ /* 0x100fe40008000800 */
[----:B------:R-:W-:Y:S01]  /*57d0*/  FMUL R5, R5, 1.4426950216293334961 ;  /* 0x3fb8aa3b05057820 */ /* 0x000fe20000400000 */
[----:B------:R-:W-:Y:S01]  /*57e0*/  FMUL R4, R4, 1.4426950216293334961 ;  /* 0x3fb8aa3b04047820 */ /* 0x000fe20000400000 */
[----:B------:R-:W-:-:S02]  /*57f0*/  FFMA R7, R7, UR6, -R0 ;  /* 0x0000000607077c23 */ /* 0x000fc40008000800 */
[----:B------:R1:W-:Y:S02]  /*5800*/  MUFU.EX2 R218, R5 ;  /* 0x0000000500da7308 */ /* 0x0003e40000000800 */
[----:B-1----:R-:W-:-:S06]  /*5810*/  FMUL R5, R6, 1.4426950216293334961 ;  /* 0x3fb8aa3b06057820 */ /* 0x002fcc0000400000 */
[----:B------:R1:W4:Y:S01]  /*5820*/  MUFU.EX2 R217, R4 ;  /* 0x0000000400d97308 */ /* 0x0003220000000800 */
[----:B0-----:R-:W-:Y:S02]  /*5830*/  IMAD R2, R2, 0x3c, RZ ;  /* 0x0000003c02027824 */ /* 0x001fe400078e02ff */
[----:B-1----:R-:W-:-:S05]  /*5840*/  FMUL R4, R7, 1.4426950216293334961 ;  /* 0x3fb8aa3b07047820 */ /* 0x002fca0000400000 */
[----:B------:R-:W0:Y:S01]  /*5850*/  MUFU.EX2 R5, R5 ;  /* 0x0000000500057308 */ /* 0x000e220000000800 */
[----:B------:R-:W-:-:S07]  /*5860*/  IADD3 R178, P4, PT, R2, R132, RZ ;  /* 0x0000008402b27210 */ /* 0x000fce0007f9e0ff */
[----:B------:R-:W1:Y:S01]  /*5870*/  MUFU.EX2 R4, R4 ;  /* 0x0000000400047308 */ /* 0x000e620000000800 */
[----:B------:R-:W-:Y:S01]  /*5880*/  LEA.HI.X.SX32 R179, R2, R133, 0x1, P4 ;  /* 0x0000008502b37211 */ /* 0x000fe200020f0eff */
[----:B----4-:R-:W-:Y:S01]  /*5890*/  FADD R2, R217, R218 ;  /* 0x000000dad9027221 */ /* 0x010fe20000000000 */
[--C-:B------:R-:W-:Y:S01]  /*58a0*/  FFMA R8, R8, UR6, -R0.reuse ;  /* 0x0000000608087c23 */ /* 0x100fe20008000800 */
[----:B------:R-:W-:Y:S02]  /*58b0*/  FFMA R9, R9, UR6, -R0 ;  /* 0x0000000609097c23 */ /* 0x000fe40008000800 */
[----:B0-----:R-:W-:Y:S01]  /*58c0*/  FADD R2, R5, R2 ;  /* 0x0000000205027221 */ /* 0x001fe20000000000 */
[----:B------:R-:W-:Y:S01]  /*58d0*/  FMUL R8, R8, 1.4426950216293334961 ;  /* 0x3fb8aa3b08087820 */ /* 0x000fe20000400000 */
[----:B------:R-:W-:Y:S01]  /*58e0*/  FFMA R10, R10, UR6, -R0 ;  /* 0x000000060a0a7c23 */ /* 0x000fe20008000800 */
[----:B------:R-:W-:Y:S01]  /*58f0*/  FMUL R9, R9, 1.4426950216293334961 ;  /* 0x3fb8aa3b09097820 */ /* 0x000fe20000400000 */
[C---:B-1----:R-:W-:Y:S01]  /*5900*/  F2FP.SATFINITE.E4M3.F32.PACK_AB_MERGE_C R216, R4.reuse, R5, RZ ;  /* 0x0000000504d8723e */ /* 0x042fe200048070ff */
[----:B------:R-:W-:Y:S01]  /*5910*/  FADD R2, R4, R2 ;  /* 0x0000000204027221 */ /* 0x000fe20000000000 */
[----:B------:R-:W-:Y:S01]  /*5920*/  IMAD R4, R158, 0xd, RZ ;  /* 0x0000000d9e047824 */ /* 0x000fe200078e02ff */
[----:B------:R-:W0:Y:S01]  /*5930*/  MUFU.EX2 R214, R8 ;  /* 0x0000000800d67308 */ /* 0x000e220000000800 */
[----:B------:R-:W-:Y:S01]  /*5940*/  FMUL R5, R10, 1.4426950216293334961 ;  /* 0x3fb8aa3b0a057820 */ /* 0x000fe20000400000 */
[----:B------:R-:W-:-:S02]  /*5950*/  FFMA R11, R11, UR6, -R0 ;  /* 0x000000060b0b7c23 */ /* 0x000fc40008000800 */
[C---:B------:R-:W-:Y:S01]  /*5960*/  IADD3 R180, P4, PT, R4.reuse, R132, RZ ;  /* 0x0000008404b47210 */ /* 0x040fe20007f9e0ff */
[----:B------:R1:W-:Y:S03]  /*5970*/  STL [R1+0x30c], R215 ;  /* 0x00030cd701007387 */ /* 0x0003e60000100800 */
[----:B------:R-:W-:Y:S01]  /*5980*/  LEA.HI.X.SX32 R181, R4, R133, 0x1, P4 ;  /* 0x0000008504b57211 */ /* 0x000fe200020f0eff */
[----:B------:R-:W-:Y:S01]  /*5990*/  FMUL R4, R11, 1.4426950216293334961 ;  /* 0x3fb8aa3b0b047820 */ /* 0x000fe20000400000 */
[----:B------:R-:W-:Y:S01]  /*59a0*/  MUFU.EX2 R5, R5 ;  /* 0x0000000500057308 */ /* 0x000fe20000000800 */
[--C-:B------:R-:W-:Y:S01]  /*59b0*/  FFMA R12, R12, UR6, -R0.reuse ;  /* 0x000000060c0c7c23 */ /* 0x100fe20008000800 */
[--C-:B------:R-:W-:Y:S01]  /*59c0*/  FFMA R13, R13, UR6, -R0.reuse ;  /* 0x000000060d0d7c23 */ /* 0x100fe20008000800 */
[--C-:B------:R-:W-:Y:S01]  /*59d0*/  FFMA R14, R14, UR6, -R0.reuse ;  /* 0x000000060e0e7c23 */ /* 0x100fe20008000800 */
[--C-:B------:R-:W-:Y:S01]  /*59e0*/  FFMA R15, R15, UR6, -R0.reuse ;  /* 0x000000060f0f7c23 */ /* 0x100fe20008000800 */
[--C-:B------:R-:W-:Y:S01]  /*59f0*/  FFMA R16, R16, UR6, -R0.reuse ;  /* 0x0000000610107c23 */ /* 0x100fe20008000800 */
[--C-:B------:R-:W-:Y:S01]  /*5a00*/  FFMA R17, R17, UR6, -R0.reuse ;  /* 0x0000000611117c23 */ /* 0x100fe20008000800 */
[----:B------:R-:W-:Y:S01]  /*5a10*/  FFMA R18, R18, UR6, -R0 ;  /* 0x0000000612127c23 */ /* 0x000fe20008000800 */
[----:B-1----:R-:W1:Y:S01]  /*5a20*/  MUFU.EX2 R215, R9 ;  /* 0x0000000900d77308 */ /* 0x002e620000000800 */
[----:B------:R-:W-:Y:S01]  /*5a30*/  FMUL R12, R12, 1.4426950216293334961 ;  /* 0x3fb8aa3b0c0c7820 */ /* 0x000fe20000400000 */
[----:B------:R-:W-:Y:S01]  /*5a40*/  FMUL R13, R13, 1.4426950216293334961 ;  /* 0x3fb8aa3b0d0d7820 */ /* 0x000fe20000400000 */
[----:B0-----:R-:W-:Y:S01]  /*5a50*/  FADD R2, R214, R2 ;  /* 0x00000002d6027221 */ /* 0x001fe20000000000 */
[----:B------:R-:W-:Y:S01]  /*5a60*/  FFMA R19, R19, UR6, -R0 ;  /* 0x0000000613137c23 */ /* 0x000fe20008000800 */
[----:B------:R-:W0:Y:S03]  /*5a70*/  LDC R8, c[0x0][0x3d8] ;  /* 0x0000f600ff087b82 */ /* 0x000e260000000800 */
[----:B------:R-:W4:Y:S01]  /*5a80*/  MUFU.EX2 R4, R4 ;  /* 0x0000000400047308 */ /* 0x000f220000000800 */
[----:B------:R-:W-:Y:S01]  /*5a90*/  FMUL R7, R14, 1.4426950216293334961 ;  /* 0x3fb8aa3b0e077820 */ /* 0x000fe20000400000 */
[----:B------:R-:W-:-:S06]  /*5aa0*/  FMUL R6, R15, 1.4426950216293334961 ;  /* 0x3fb8aa3b0f067820 */ /* 0x000fcc0000400000 */
[----:B------:R-:W4:Y:S01]  /*5ab0*/  MUFU.EX2 R220, R12 ;  /* 0x0000000c00dc7308 */ /* 0x000f220000000800 */
[----:B-1----:R-:W-:-:S07]  /*5ac0*/  FADD R2, R215, R2 ;  /* 0x00000002d7027221 */ /* 0x002fce0000000000 */
[----:B------:R-:W1:Y:S01]  /*5ad0*/  MUFU.EX2 R221, R13 ;  /* 0x0000000d00dd7308 */ /* 0x000e620000000800 */
[----:B------:R-:W-:Y:S01]  /*5ae0*/  FADD R2, R5, R2 ;  /* 0x0000000205027221 */ /* 0x000fe20000000000 */
[----:B------:R-:W-:-:S06]  /*5af0*/  FMUL R16, R16, 1.4426950216293334961 ;  /* 0x3fb8aa3b10107820 */ /* 0x000fcc0000400000 */
[----:B------:R-:W0:Y:S01]  /*5b00*/  MUFU.EX2 R7, R7 ;  /* 0x0000000700077308 */ /* 0x000e220000000800 */
[----:B----4-:R-:W-:Y:S01]  /*5b10*/  FADD R2, R4, R2 ;  /* 0x0000000204027221 */ /* 0x010fe20000000000 */
[----:B------:R-:W-:Y:S01]  /*5b20*/  STL [R1+0x324], R212 ;  /* 0x000324d401007387 */ /* 0x000fe20000100800 */
[----:B------:R-:W-:-:S05]  /*5b30*/  FMUL R17, R17, 1.4426950216293334961 ;  /* 0x3fb8aa3b11117820 */ /* 0x000fca0000400000 */
[----:B------:R-:W4:Y:S01]  /*5b40*/  MUFU.EX2 R6, R6 ;  /* 0x0000000600067308 */ /* 0x000f220000000800 */
[----:B------:R1:W-:Y:S01]  /*5b50*/  STL [R1+0x314], R213 ;  /* 0x000314d501007387 */ /* 0x0003e20000100800 */
[----:B------:R-:W-:-:S06]  /*5b60*/  FADD R2, R220, R2 ;  /* 0x00000002dc027221 */ /* 0x000fcc0000000000 */
[----:B------:R-:W4:Y:S01]  /*5b70*/  MUFU.EX2 R223, R16 ;  /* 0x0000001000df7308 */ /* 0x000f220000000800 */
[----:B-1----:R-:W-:Y:S01]  /*5b80*/  F2FP.SATFINITE.E4M3.F32.PACK_AB_MERGE_C R213, R4, R5, RZ ;  /* 0x0000000504d5723e */ /* 0x002fe200048070ff */
[----:B------:R-:W-:Y:S01]  /*5b90*/  FMUL R5, R18, 1.4426950216293334961 ;  /* 0x3fb8aa3b12057820 */ /* 0x000fe20000400000 */
[----:B------:R-:W-:Y:S01]  /*5ba0*/  FMUL R4, R19, 1.4426950216293334961 ;  /* 0x3fb8aa3b13047820 */ /* 0x000fe20000400000 */
[----:B------:R-:W-:-:S04]  /*5bb0*/  FADD R2, R221, R2 ;  /* 0x00000002dd027221 */ /* 0x000fc80000000000 */
[----:B------:R-:W1:Y:S01]  /*5bc0*/  MUFU.EX2 R224, R17 ;  /* 0x0000001100e07308 */ /* 0x000e620000000800 */
[----:B0-----:R-:W-:-:S07]  /*5bd0*/  FADD R2, R7, R2 ;  /* 0x0000000207027221 */ /* 0x001fce0000000000 */
[----:B------:R-:W0:Y:S01]  /*5be0*/  MUFU.EX2 R5, R5 ;  /* 0x0000000500057308 */ /* 0x000e220000000800 */
[----:B----4-:R-:W-:-:S07]  /*5bf0*/  FADD R2, R6, R2 ;  /* 0x0000000206027221 */ /* 0x010fce0000000000 */
[----:B------:R-:W4:Y:S01]  /*5c00*/  MUFU.EX2 R4, R4 ;  /* 0x0000000400047308 */ /* 0x000f220000000800 */
[----:B------:R-:W-:Y:S01]  /*5c10*/  FFMA R20, R20, UR6, -R0 ;  /* 0x0000000614147c23 */ /* 0x000fe20008000800 */
[----:B------:R-:W-:Y:S01]  /*5c20*/  FADD R2, R223, R2 ;  /* 0x00000002df027221 */ /* 0x000fe20000000000 */
[----:B------:R-:W-:Y:S02]  /*5c30*/  FFMA R21, R21, UR6, -R0 ;  /* 0x0000000615157c23 */ /* 0x000fe40008000800 */
[----:B------:R-:W-:Y:S01]  /*5c40*/  FMUL R20, R20, 1.4426950216293334961 ;  /* 0x3fb8aa3b14147820 */ /* 0x000fe20000400000 */
[----:B-1----:R-:W-:Y:S01]  /*5c50*/  FADD R2, R224, R2 ;  /* 0x00000002e0027221 */ /* 0x002fe20000000000 */
[----:B------:R-:W-:Y:S01]  /*5c60*/  FFMA R22, R22, UR6, -R0 ;  /* 0x0000000616167c23 */ /* 0x000fe20008000800 */
[----:B------:R-:W-:Y:S01]  /*5c70*/  FMUL R21, R21, 1.4426950216293334961 ;  /* 0x3fb8aa3b15157820 */ /* 0x000fe20000400000 */
[----:B------:R-:W1:Y:S01]  /*5c80*/  MUFU.EX2 R229, R20 ;  /* 0x0000001400e57308 */ /* 0x000e620000000800 */
[----:B0-----:R-:W-:Y:S01]  /*5c90*/  FADD R2, R5, R2 ;  /* 0x0000000205027221 */ /* 0x001fe20000000000 */
[----:B------:R-:W-:Y:S01]  /*5ca0*/  FFMA R23, R23, UR6, -R0 ;  /* 0x0000000617177c23 */ /* 0x000fe20008000800 */
[----:B----4-:R-:W-:Y:S01]  /*5cb0*/  F2FP.SATFINITE.E4M3.F32.PACK_AB_MERGE_C R222, R4, R5, RZ ;  /* 0x0000000504de723e */ /* 0x010fe200048070ff */
[----:B------:R-:W-:-:S04]  /*5cc0*/  FMUL R5, R22, 1.4426950216293334961 ;  /* 0x3fb8aa3b16057820 */ /* 0x000fc80000400000 */
[----:B------:R-:W0:Y:S01]  /*5cd0*/  MUFU.EX2 R230, R21 ;  /* 0x0000001500e67308 */ /* 0x000e220000000800 */
[----:B------:R-:W-:Y:S01]  /*5ce0*/  FADD R2, R4, R2 ;  /* 0x0000000204027221 */ /* 0x000fe20000000000 */
[----:B------:R-:W-:Y:S01]  /*5cf0*/  FMUL R4, R23, 1.4426950216293334961 ;  /* 0x3fb8aa3b17047820 */ /* 0x000fe20000400000 */
[----:B------:R-:W-:Y:S01]  /*5d00*/  FFMA R24, R24, UR6, -R0 ;  /* 0x0000000618187c23 */ /* 0x000fe20008000800 */
[----:B------:R-:W-:-:S04]  /*5d10*/  F2FP.SATFINITE.E4M3.F32.PACK_AB_MERGE_C R219, R6, R7, RZ ;  /* 0x0000000706db723e */ /* 0x000fc800048070ff */
[----:B------:R-:W4:Y:S01]  /*5d20*/  MUFU.EX2 R5, R5 ;  /* 0x0000000500057308 */ /* 0x000f220000000800 */
[----:B------:R-:W-:Y:S02]  /*5d30*/  IMAD R6, R8, 0x15, RZ ;  /* 0x0000001508067824 */ /* 0x000fe400078e02ff */
[----:B------:R-:W-:Y:S01]  /*5d40*/  FMUL R24, R24, 1.4426950216293334961 ;  /* 0x3fb8aa3b18187820 */ /* 0x000fe20000400000 */
[--C-:B------:R-:W-:Y:S01]  /*5d50*/  FFMA R25, R25, UR6, -R0.reuse ;  /* 0x0000000619197c23 */ /* 0x100fe20008000800 */
[----:B------:R-:W-:Y:S01]  /*5d60*/  FFMA R26, R26, UR6, -R0 ;  /* 0x000000061a1a7c23 */ /* 0x000fe20008000800 */
[----:B-1----:R-:W-:Y:S02]  /*5d70*/  FADD R2, R229, R2 ;  /* 0x00000002e5027221 */ /* 0x002fe40000000000 */
[----:B------:R-:W1:Y:S01]  /*5d80*/  MUFU.EX2 R4, R4 ;  /* 0x0000000400047308 */ /* 0x000e620000000800 */
[----:B------:R-:W-:Y:S01]  /*5d90*/  FMUL R25, R25, 1.4426950216293334961 ;  /* 0x3fb8aa3b19197820 */ /* 0x000fe20000400000 */
[----:B------:R-:W-:Y:S01]  /*5da0*/  IADD3 R176, P4, PT, R6, R132, RZ ;  /* 0x0000008406b07210 */ /* 0x000fe20007f9e0ff */
[----:B------:R-:W-:Y:S01]  /*5db0*/  FMUL R7, R26, 1.4426950216293334961 ;  /* 0x3fb8aa3b1a077820 */ /* 0x000fe20000400000 */
[--C-:B------:R-:W-:Y:S01]  /*5dc0*/  FFMA R27, R27, UR6, -R0.reuse ;  /* 0x000000061b1b7c23 */ /* 0x100fe20008000800 */
[--C-:B------:R-:W-:Y:S01]  /*5dd0*/  FFMA R28, R28, UR6, -R0.reuse ;  /* 0x000000061c1c7c23 */ /* 0x100fe20008000800 */
[--C-:B------:R-:W-:Y:S01]  /*5de0*/  FFMA R29, R29, UR6, -R0.reuse ;  /* 0x000000061d1d7c23 */ /* 0x100fe20008000800 */
[----:B------:R-:W-:Y:S01]  /*5df0*/  FFMA R30, R30, UR6, -R0 ;  /* 0x000000061e1e7c23 */ /* 0x000fe20008000800 */
[----:B------:R-:W1:Y:S01]  /*5e00*/  MUFU.EX2 R226, R24 ;  /* 0x0000001800e27308 */ /* 0x000e620000000800 */
[----:B------:R-:W-:Y:S01]  /*5e10*/  LEA.HI.X.SX32 R177, R6, R133, 0x1, P4 ;  /* 0x0000008506b17211 */ /* 0x000fe200020f0eff */
[----:B0-----:R-:W-:Y:S01]  /*5e20*/  FADD R2, R230, R2 ;  /* 0x00000002e6027221 */ /* 0x001fe20000000000 */
[----:B------:R-:W-:Y:S01]  /*5e30*/  FMUL R6, R27, 1.4426950216293334961 ;  /* 0x3fb8aa3b1b067820 */ /* 0x000fe20000400000 */
[----:B------:R-:W-:Y:S01]  /*5e40*/  FFMA R31, R31, UR6, -R0 ;  /* 0x000000061f1f7c23 */ /* 0x000fe20008000800 */
[----:B------:R-:W0:Y:S03]  /*5e50*/  LDC R8, c[0x0][0x3d8] ;  /* 0x0000f600ff087b82 */ /* 0x000e260000000800 */
[----:B------:R-:W2:Y:S01]  /*5e60*/  MUFU.EX2 R227, R25 ;  /* 0x0000001900e37308 */ /* 0x000ea20000000800 */
[----:B----4-:R-:W-:Y:S01]  /*5e70*/  FADD R2, R5, R2 ;  /* 0x0000000205027221 */ /* 0x010fe20000000000 */
[----:B------:R-:W-:-:S06]  /*5e80*/  FMUL R28, R28, 1.4426950216293334961 ;  /* 0x3fb8aa3b1c1c7820 */ /* 0x000fcc0000400000 */
[----:B------:R-:W4:Y:S01]  /*5e90*/  MUFU.EX2 R7, R7 ;  /* 0x0000000700077308 */ /* 0x000f220000000800 */
[C---:B-1----:R-:W-:Y:S01]  /*5ea0*/  FADD R2, R4.reuse, R2 ;  /* 0x0000000204027221 */ /* 0x042fe20000000000 */
[----:B------:R-:W-:Y:S01]  /*5eb0*/  FMUL R29, R29, 1.4426950216293334961 ;  /* 0x3fb8aa3b1d1d7820 */ /* 0x000fe20000400000 */
[----:B------:R-:W-:-:S05]  /*5ec0*/  F2FP.SATFINITE.E4M3.F32.PACK_AB_MERGE_C R228, R4, R5, RZ ;  /* 0x0000000504e4723e */ /* 0x000fca00048070ff */
[----:B------:R-:W1:Y:S01]  /*5ed0*/  MUFU.EX2 R6, R6 ;  /* 0x0000000600067308 */ /* 0x000e620000000800 */
[----:B------:R-:W-:Y:S01]  /*5ee0*/  FADD R2, R226, R2 ;  /* 0x00000002e2027221 */ /* 0x000fe20000000000 */
[----:B------:R-:W-:Y:S01]  /*5ef0*/  FMUL R5, R30, 1.4426950216293334961 ;  /* 0x3fb8aa3b1e057820 */ /* 0x000fe20000400000 */
[----:B------:R-:W-:-:S05]  /*5f00*/  FMUL R4, R31, 1.4426950216293334961 ;  /* 0x3fb8aa3b1f047820 */ /* 0x000fca0000400000 */
[----:B------:R-:W0:Y:S01]  /*5f10*/  MUFU.EX2 R232, R28 ;  /* 0x0000001c00e87308 */ /* 0x000e220000000800 */
[----:B--2---:R-:W-:-:S07]  /*5f20*/  FADD R2, R227, R2 ;  /* 0x00000002e3027221 */ /* 0x004fce0000000000 */
[----:B------:R-:W2:Y:S01]  /*5f30*/  MUFU.EX2 R233, R29 ;  /* 0x0000001d00e97308 */ /* 0x000ea20000000800 */
[----:B----4-:R-:W-:-:S07]  /*5f40*/  FADD R2, R7, R2 ;  /* 0x0000000207027221 */ /* 0x010fce0000000000 */
[----:B------:R-:W4:Y:S01]  /*5f50*/  MUFU.EX2 R5, R5 ;  /* 0x0000000500057308 */ /* 0x000f220000000800 */
[----:B-1----:R-:W-:-:S07]  /*5f60*/  FADD R2, R6, R2 ;  /* 0x0000000206027221 */ /* 0x002fce0000000000 */
[----:B------:R-:W1:Y:S01]  /*5f70*/  MUFU.EX2 R4, R4 ;  /* 0x0000000400047308 */ /* 0x000e620000000800 */
[----:B------:R-:W-:Y:S01]  /*5f80*/  FFMA R32, R32, UR6, -R0 ;  /* 0x0000000620207c23 */ /* 0x000fe20008000800 */
[----:B0-----:R-:W-:Y:S01]  /*5f90*/  FADD R2, R232, R2 ;  /* 0x00000002e8027221 */ /* 0x001fe20000000000 */
[----:B------:R-:W-:Y:S02]  /*5fa0*/  FFMA R33, R33, UR6, -R0 ;  /* 0x0000000621217c23 */ /* 0x000fe40008000800 */
[----:B------:R-:W-:Y:S01]  /*5fb0*/  FMUL R32, R32, 1.4426950216293334961 ;  /* 0x3fb8aa3b20207820 */ /* 0x000fe20000400000 */
[----:B--2---:R-:W-:Y:S01]  /*5fc0*/  FADD R2, R233, R2 ;  /* 0x00000002e9027221 */ /* 0x004fe20000000000 */
[----:B------:R-:W-:Y:S01]  /*5fd0*/  FFMA R34, R34, UR6, -R0 ;  /* 0x0000000622227c23 */ /* 0x000fe20008000800 */
[----:B------:R-:W-:Y:S01]  /*5fe0*/  FMUL R33, R33, 1.4426950216293334961 ;  /* 0x3fb8aa3b21217820 */ /* 0x000fe20000400000 */
[----:B------:R-:W0:Y:S01]  /*5ff0*/  MUFU.EX2 R235, R32 ;  /* 0x0000002000eb7308 */ /* 0x000e220000000800 */
[----:B----4-:R-:W-:Y:S01]  /*6000*/  FADD R2, R5, R2 ;  /* 0x0000000205027221 */ /* 0x010fe20000000000 */
[----:B------:R-:W-:Y:S01]  /*6010*/  FFMA R35, R35, UR6, -R0 ;  /* 0x0000000623237c23 */ /* 0x000fe20008000800 */
[----:B-1----:R-:W-:Y:S01]  /*6020*/  F2FP.SATFINITE.E4M3.F32.PACK_AB_MERGE_C R231, R4, R5, RZ ;  /* 0x0000000504e7723e */ /* 0x002fe200048070ff */
[----:B------:R-:W-:-:S04]  /*6030*/  FMUL R5, R34, 1.4426950216293334961 ;  /* 0x3fb8aa3b22057820 */ /* 0x000fc80000400000 */
[----:B------:R-:W1:Y:S01]  /*6040*/  MUFU.EX2 R236, R33 ;  /* 0x0000002100ec7308 */ /* 0x000e620000000800 */
[----:B------:R-:W-:Y:S01]  /*6050*/  FADD R2, R4, R2 ;  /* 0x0000000204027221 */ /* 0x000fe20000000000 */
[----:B------:R-:W-:Y:S01]  /*6060*/  FMUL R4, R35, 1.4426950216293334961 ;  /* 0x3fb8aa3b23047820 */ /* 0x000fe20000400000 */
[----:B------:R-:W-:Y:S01]  /*6070*/  FFMA R36, R36, UR6, -R0 ;  /* 0x0000000624247c23 */ /* 0x000fe20008000800 */
[----:B------:R-:W-:-:S04]  /*6080*/  F2FP.SATFINITE.E4M3.F32.PACK_AB_MERGE_C R225, R6, R7, RZ ;  /* 0x0000000706e1723e */ /* 0x000fc800048070ff */
[----:B------:R-:W2:Y:S01]  /*6090*/  MUFU.EX2 R5, R5 ;  /* 0x0000000500057308 */ /* 0x000ea20000000800 */
[----:B------:R-:W-:Y:S02]  /*60a0*/  IMAD R6, R8, 0x1d, RZ ;  /* 0x0000001d08067824 */ /* 0x000fe400078e02ff */
[----:B------:R-:W-:Y:S01]  /*60b0*/  FMUL R36, R36, 1.4426950216293334961 ;  /* 0x3fb8aa3b24247820 */ /* 0x000fe20000400000 */
[--C-:B------:R-:W-:Y:S01]  /*60c0*/  FFMA R37, R37, UR6, -R0.reuse ;  /* 0x0000000625257c23 */ /* 0x100fe20008000800 */
[----:B------:R-:W-:Y:S01]  /*60d0*/  FFMA R38, R38, UR6, -R0 ;  /* 0x0000000626267c23 */ /* 0x000fe20008000800 */
[----:B0-----:R-:W-:Y:S02]  /*60e0*/  FADD R2, R235, R2 ;  /* 0x00000002eb027221 */ /* 0x001fe40000000000 */
[----:B------:R-:W0:Y:S01]  /*60f0*/  MUFU.EX2 R4, R4 ;  /* 0x0000000400047308 */ /* 0x000e220000000800 */
[----:B------:R-:W-:Y:S01]  /*6100*/  FMUL R37, R37, 1.4426950216293334961 ;  /* 0x3fb8aa3b25257820 */ /* 0x000fe20000400000 */
[----:B------:R-:W-:Y:S01]  /*6110*/  IADD3 R174, P4, PT, R6, R132, RZ ;  /* 0x0000008406ae7210 */ /* 0x000fe20007f9e0ff */
[----:B------:R-:W-:Y:S01]  /*6120*/  FMUL R7, R38, 1.4426950216293334961 ;  /* 0x3fb8aa3b26077820 */ /* 0x000fe20000400000 */
[--C-:B------:R-:W-:Y:S01]  /*6130*/  FFMA R39, R39, UR6, -R0.reuse ;  /* 0x0000000627277c23 */ /* 0x100fe20008000800 */
[--C-:B------:R-:W-:Y:S01]  /*6140*/  FFMA R40, R40, UR6, -R0.reuse ;  /* 0x0000000628287c23 */ /* 0x100fe20008000800 */
[--C-:B------:R-:W-:Y:S01]  /*6150*/  FFMA R41, R41, UR6, -R0.reuse ;  /* 0x0000000629297c23 */ /* 0x100fe20008000800 */
[----:B------:R-:W-:Y:S01]  /*6160*/  FFMA R42, R42, UR6, -R0 ;  /* 0x000000062a2a7c23 */ /* 0x000fe20008000800 */
[----:B------:R-:W4:Y:S01]  /*6170*/  MUFU.EX2 R241, R36 ;  /* 0x0000002400f17308 */ /* 0x000f220000000800 */
[----:B------:R-:W-:Y:S01]  /*6180*/  LEA.HI.X.SX32 R175, R6, R133, 0x1, P4 ;  /* 0x0000008506af7211 */ /* 0x000fe200020f0eff */
[----:B-1----:R-:W-:Y:S01]  /*6190*/  FADD R2, R236, R2 ;  /* 0x00000002ec027221 */ /* 0x002fe20000000000 */
[----:B------:R-:W-:Y:S01]  /*61a0*/  FMUL R6, R39, 1.4426950216293334961 ;  /* 0x3fb8aa3b27067820 */ /* 0x000fe20000400000 */
[----:B------:R-:W-:Y:S01]  /*61b0*/  FFMA R43, R43, UR6, -R0 ;  /* 0x000000062b2b7c23 */ /* 0x000fe20008000800 */
[----:B------:R-:W1:Y:S03]  /*61c0*/  LDC R8, c[0x0][0x3d8] ;  /* 0x0000f600ff087b82 */ /* 0x000e660000000800 */
[----:B------:R-:W3:Y:S01]  /*61d0*/  MUFU.EX2 R250, R37 ;  /* 0x0000002500fa7308 */ /* 0x000ee20000000800 */
[----:B--2---:R-:W-:Y:S01]  /*61e0*/  FADD R2, R5, R2 ;  /* 0x0000000205027221 */ /* 0x004fe20000000000 */
[----:B------:R-:W-:-:S06]  /*61f0*/  FMUL R40, R40, 1.4426950216293334961 ;  /* 0x3fb8aa3b28287820 */ /* 0x000fcc0000400000 */
[----:B------:R-:W2:Y:S01]  /*6200*/  MUFU.EX2 R7, R7 ;  /* 0x0000000700077308 */ /* 0x000ea20000000800 */
[C---:B0-----:R-:W-:Y:S01]  /*6210*/  FADD R2, R4.reuse, R2 ;  /* 0x0000000204027221 */ /* 0x041fe20000000000 */
[----:B------:R-:W-:Y:S01]  /*6220*/  FMUL R41, R41, 1.4426950216293334961 ;  /* 0x3fb8aa3b29297820 */ /* 0x000fe20000400000 */
[----:B------:R-:W-:-:S05]  /*6230*/  F2FP.SATFINITE.E4M3.F32.PACK_AB_MERGE_C R234, R4, R5, RZ ;  /* 0x0000000504ea723e */ /* 0x000fca00048070ff */
[----:B------:R-:W0:Y:S01]  /*6240*/  MUFU.EX2 R6, R6 ;  /* 0x0000000600067308 */ /* 0x000e220000000800 */
[----:B----4-:R-:W-:Y:S01]  /*6250*/  FADD R2, R241, R2 ;  /* 0x00000002f1027221 */ /* 0x010fe20000000000 */
[----:B------:R-:W-:Y:S01]  /*6260*/  FMUL R5, R42, 1.4426950216293334961 ;  /* 0x3fb8aa3b2a057820 */ /* 0x000fe20000400000 */
[----:B------:R-:W-:-:S05]  /*6270*/  FMUL R4, R43, 1.4426950216293334961 ;  /* 0x3fb8aa3b2b047820 */ /* 0x000fca0000400000 */
[----:B------:R-:W4:Y:S01]  /*6280*/  MUFU.EX2 R238, R40 ;  /* 0x0000002800ee7308 */ /* 0x000f220000000800 */
[----:B---3--:R-:W-:-:S07]  /*6290*/  FADD R2, R250, R2 ;  /* 0x00000002fa027221 */ /* 0x008fce0000000000 */
[----:B------:R-:W3:Y:S01]  /*62a0*/  MUFU.EX2 R239, R41 ;  /* 0x0000002900ef7308 */ /* 0x000ee20000000800 */
[----:B--2---:R-:W-:-:S07]  /*62b0*/  FADD R2, R7, R2 ;  /* 0x0000000207027221 */ /* 0x004fce0000000000 */
[----:B------:R-:W2:Y:S01]  /*62c0*/  MUFU.EX2 R5, R5 ;  /* 0x0000000500057308 */ /* 0x000ea20000000800 */
[----:B0-----:R-:W-:-:S07]  /*62d0*/  FADD R2, R6, R2 ;  /* 0x0000000206027221 */ /* 0x001fce0000000000 */
[----:B------:R-:W0:Y:S01]  /*62e0*/  MUFU.EX2 R4, R4 ;  /* 0x0000000400047308 */ /* 0x000e220000000800 */
[----:B------:R-:W-:Y:S01]  /*62f0*/  FFMA R44, R44, UR6, -R0 ;  /* 0x000000062c2c7c23 */ /* 0x000fe20008000800 */
[----:B----4-:R-:W-:Y:S01]  /*6300*/  FADD R2, R238, R2 ;  /* 0x00000002ee027221 */ /* 0x010fe20000000000 */
[----:B------:R-:W-:Y:S02]  /*6310*/  FFMA R45, R45, UR6, -R0 ;  /* 0x000000062d2d7c23 */ /* 0x000fe40008000800 */
[----:B------:R-:W-:Y:S01]  /*6320*/  FMUL R44, R44, 1.4426950216293334961 ;  /* 0x3fb8aa3b2c2c7820 */ /* 0x000fe20000400000 */
[----:B---3--:R-:W-:Y:S01]  /*6330*/  FADD R2, R239, R2 ;  /* 0x00000002ef027221 */ /* 0x008fe20000000000 */
[----:B------:R-:W-:Y:S01]  /*6340*/  FFMA R46, R46, UR6, -R0 ;  /* 0x000000062e2e7c23 */ /* 0x000fe20008000800 */
[----:B------:R-:W-:Y:S01]  /*6350*/  FMUL R45, R45, 1.4426950216293334961 ;  /* 0x3fb8aa3b2d2d7820 */ /* 0x000fe20000400000 */
[----:B------:R-:W3:Y:S01]  /*6360*/  MUFU.EX2 R251, R44 ;  /* 0x0000002c00fb7308 */ /* 0x000ee20000000800 */
[----:B--2---:R-:W-:Y:S01]  /*6370*/  FADD R2, R5, R2 ;  /* 0x0000000205027221 */ /* 0x004fe20000000000 */
[----:B------:R-:W-:Y:S01]  /*6380*/  FFMA R47, R47, UR6, -R0 ;  /* 0x000000062f2f7c23 */ /* 0x000fe20008000800 */
[----:B------:R-:W-:-:S02]  /*6390*/  MOV R12, R3 ;  /* 0x00000003000c7202 */ /* 0x000fc40000000f00 */
[----:B0-----:R-:W-:Y:S01]  /*63a0*/  F2FP.SATFINITE.E4M3.F32.PACK_AB_MERGE_C R237, R4, R5, RZ ;  /* 0x0000000504ed723e */ /* 0x001fe200048070ff */
[----:B------:R-:W-:Y:S02]  /*63b0*/  FMUL R5, R46, 1.4426950216293334961 ;  /* 0x3fb8aa3b2e057820 */ /* 0x000fe40000400000 */
[----:B------:R-:W0:Y:S01]  /*63c0*/  MUFU.EX2 R3, R45 ;  /* 0x0000002d00037308 */ /* 0x000e220000000800 */
[----:B------:R-:W-:Y:S01]  /*63d0*/  FADD R2, R4, R2 ;  /* 0x0000000204027221 */ /* 0x000fe20000000000 */
[----:B------:R-:W-:Y:S01]  /*63e0*/  FMUL R4, R47, 1.4426950216293334961 ;  /* 0x3fb8aa3b2f047820 */ /* 0x000fe20000400000 */
[--C-:B------:R-:W-:Y:S01]  /*63f0*/  FFMA R48, R48, UR6, -R0.reuse ;  /* 0x0000000630307c23 */ /* 0x100fe20008000800 */
[----:B------:R-:W-:Y:S01]  /*6400*/  FFMA R49, R49, UR6, -R0 ;  /* 0x0000000631317c23 */ /* 0x000fe20008000800 */
[----:B------:R-:W-:-:S03]  /*6410*/  F2FP.SATFINITE.E4M3.F32.PACK_AB_MERGE_C R240, R6, R7, RZ ;  /* 0x0000000706f0723e */ /* 0x000fc600048070ff */
[----:B------:R-:W2:Y:S01]  /*6420*/  MUFU.EX2 R5, R5 ;  /* 0x0000000500057308 */ /* 0x000ea20000000800 */
[----:B------:R-:W-:Y:S01]  /*6430*/  FMUL R48, R48, 1.4426950216293334961 ;  /* 0x3fb8aa3b30307820 */ /* 0x000fe20000400000 */
[----:B-1----:R-:W-:Y:S02]  /*6440*/  IMAD R6, R8, 0x25, RZ ;  /* 0x0000002508067824 */ /* 0x002fe400078e02ff */
[----:B------:R-:W-:Y:S01]  /*6450*/  FMUL R49, R49, 1.4426950216293334961 ;  /* 0x3fb8aa3b31317820 */ /* 0x000fe20000400000 */
[----:B------:R-:W-:Y:S01]  /*6460*/  FFMA R50, R50, UR6, -R0 ;  /* 0x0000000632327c23 */ /* 0x000fe20008000800 */
[----:B---3--:R-:W-:Y:S01]  /*6470*/  FADD R2, R251, R2 ;  /* 0x00000002fb027221 */ /* 0x008fe20000000000 */
[----:B------:R-:W-:Y:S01]  /*6480*/  FFMA R51, R51, UR6, -R0 ;  /* 0x0000000633337c23 */ /* 0x000fe20008000800 */
[----:B------:R-:W1:Y:S01]  /*6490*/  MUFU.EX2 R4, R4 ;  /* 0x0000000400047308 */ /* 0x000e620000000800 */
[----:B------:R-:W-:Y:S01]  /*64a0*/  IADD3 R172, P4, PT, R6, R132, RZ ;  /* 0x0000008406ac7210 */ /* 0x000fe20007f9e0ff */
[----:B------:R-:W-:Y:S01]  /*64b0*/  FMUL R7, R50, 1.4426950216293334961 ;  /* 0x3fb8aa3b32077820 */ /* 0x000fe20000400000 */
[----:B0-----:R-:W-:Y:S01]  /*64c0*/  FADD R2, R3, R2 ;  /* 0x0000000203027221 */ /* 0x001fe20000000000 */
[----:B------:R-:W-:-:S04]  /*64d0*/  FFMA R52, R52, UR6, -R0 ;  /* 0x0000000634347c23 */ /* 0x000fc80008000800 */
[----:B------:R-:W0:Y:S01]  /*64e0*/  MUFU.EX2 R48, R48 ;  /* 0x0000003000307308 */ /* 0x000e220000000800 */
[----:B------:R-:W-:Y:S01]  /*64f0*/  LEA.HI.X.SX32 R173, R6, R133, 0x1, P4 ;  /* 0x0000008506ad7211 */ /* 0x000fe200020f0eff */
[----:B------:R-:W-:Y:S01]  /*6500*/  FMUL R6, R51, 1.4426950216293334961 ;  /* 0x3fb8aa3b33067820 */ /* 0x000fe20000400000 */
[----:B--2---:R-:W-:Y:S01]  /*6510*/  FADD R2, R5, R2 ;  /* 0x0000000205027221 */ /* 0x004fe20000000000 */
[--C-:B------:R-:W-:Y:S01]  /*6520*/  FFMA R53, R53, UR6, -R0.reuse ;  /* 0x0000000635357c23 */ /* 0x100fe20008000800 */
[--C-:B------:R-:W-:Y:S01]  /*6530*/  FFMA R54, R54, UR6, -R0.reuse ;  /* 0x0000000636367c23 */ /* 0x100fe20008000800 */
[----:B------:R-:W-:Y:S01]  /*6540*/  FFMA R55, R55, UR6, -R0 ;  /* 0x0000000637377c23 */ /* 0x000fe20008000800 */
[----:B------:R-:W2:Y:S01]  /*6550*/  LDC R8, c[0x0][0x3d8] ;  /* 0x0000f600ff087b82 */ /* 0x000ea20000000800 */
[----:B------:R-:W3:Y:S01]  /*6560*/  MUFU.EX2 R49, R49 ;  /* 0x0000003100317308 */ /* 0x000ee20000000800 */
[----:B------:R-:W-:Y:S01]  /*6570*/  FMUL R52, R52, 1.4426950216293334961 ;  /* 0x3fb8aa3b34347820 */ /* 0x000fe20000400000 */
[----:B-1----:R-:W-:-:S06]  /*6580*/  FADD R2, R4, R2 ;  /* 0x0000000204027221 */ /* 0x002fcc0000000000 */
[----:B------:R-:W1:Y:S01]  /*6590*/  MUFU.EX2 R7, R7 ;  /* 0x0000000700077308 */ /* 0x000e620000000800 */
[----:B------:R-:W-:Y:S01]  /*65a0*/  FMUL R53, R53, 1.4426950216293334961 ;  /* 0x3fb8aa3b35357820 */ /* 0x000fe20000400000 */
[----:B------:R-:W-:Y:S01]  /*65b0*/  F2FP.SATFINITE.E4M3.F32.PACK_AB_MERGE_C R46, R4, R5, RZ ;  /* 0x00000005042e723e */ /* 0x000fe200048070ff */
[----:B0-----:R-:W-:-:S05]  /*65c0*/  FADD R2, R48, R2 ;  /* 0x0000000230027221 */ /* 0x001fca0000000000 */
[----:B------:R-:W0:Y:S01]  /*65d0*/  MUFU.EX2 R6, R6 ;  /* 0x0000000600067308 */ /* 0x000e220000000800 */
[----:B------:R-:W-:Y:S01]  /*65e0*/  FMUL R5, R54, 1.4426950216293334961 ;  /* 0x3fb8aa3b36057820 */ /* 0x000fe20000400000 */
[----:B------:R-:W-:Y:S01]  /*65f0*/  FMUL R4, R55, 1.4426950216293334961 ;  /* 0x3fb8aa3b37047820 */ /* 0x000fe20000400000 */
[----:B---3--:R-:W-:-:S05]  /*6600*/  FADD R2, R49, R2 ;  /* 0x0000000231027221 */ /* 0x008fca0000000000 */
[----:B------:R-:W3:Y:S01]  /*6610*/  MUFU.EX2 R52, R52 ;  /* 0x0000003400347308 */ /* 0x000ee20000000800 */
[----:B-1----:R-:W-:-:S07]  /*6620*/  FADD R2, R7, R2 ;  /* 0x0000000207027221 */ /* 0x002fce0000000000 */
[----:B------:R-:W1:Y:S01]  /*6630*/  MUFU.EX2 R53, R53 ;  /* 0x0000003500357308 */ /* 0x000e620000000800 */
[----:B0-----:R-:W-:Y:S01]  /*6640*/  FADD R2, R6, R2 ;  /* 0x0000000206027221 */ /* 0x001fe20000000000 */
[----:B------:R-:W-:-:S06]  /*6650*/  FFMA R56, R56, UR6, -R0 ;  /* 0x0000000638387c23 */ /* 0x000fcc0008000800 */
[----:B------:R-:W0:Y:S08]  /*6660*/  MUFU.EX2 R5, R5 ;  /* 0x0000000500057308 */ /* 0x000e300000000800 */
[----:B------:R-:W4:Y:S01]  /*6670*/  MUFU.EX2 R4, R4 ;  /* 0x0000000400047308 */ /* 0x000f220000000800 */
[----:B---3--:R-:W-:Y:S01]  /*6680*/  FADD R2, R52, R2 ;  /* 0x0000000234027221 */ /* 0x008fe20000000000 */
[----:B------:R-:W-:Y:S01]  /*6690*/  FMUL R56, R56, 1.4426950216293334961 ;  /* 0x3fb8aa3b38387820 */ /* 0x000fe20000400000 */
[--C-:B------:R-:W-:Y:S01]  /*66a0*/  FFMA R57, R57, UR6, -R0.reuse ;  /* 0x0000000639397c23 */ /* 0x100fe20008000800 */
[----:B------:R-:W-:Y:S01]  /*66b0*/  FFMA R58, R58, UR6, -R0 ;  /* 0x000000063a3a7c23 */ /* 0x000fe20008000800 */
[----:B-1----:R-:W-:-:S02]  /*66c0*/  FADD R2, R53, R2 ;  /* 0x0000000235027221 */ /* 0x002fc40000000000 */
[----:B------:R-:W-:Y:S01]  /*66d0*/  FMUL R57, R57, 1.4426950216293334961 ;  /* 0x3fb8aa3b39397820 */ /* 0x000fe20000400000 */
[----:B------:R-:W1:Y:S01]  /*66e0*/  MUFU.EX2 R56, R56 ;  /* 0x0000003800387308 */ /* 0x000e620000000800 */
[----:B0-----:R-:W-:Y:S01]  /*66f0*/  FADD R2, R5, R2 ;  /* 0x0000000205027221 */ /* 0x001fe20000000000 */
[--C-:B------:R-:W-:Y:S01]  /*6700*/  FFMA R59, R59, UR6, -R0.reuse ;  /* 0x000000063b3b7c23 */ /* 0x100fe20008000800 */
[----:B------:R-:W-:Y:S01]  /*6710*/  FFMA R60, R60, UR6, -R0 ;  /* 0x000000063c3c7c23 */ /* 0x000fe20008000800 */
[----:B----4-:R-:W-:Y:S01]  /*6720*/  F2FP.SATFINITE.E4M3.F32.PACK_AB_MERGE_C R44, R4, R5, RZ ;  /* 0x00000005042c723e */ /* 0x010fe200048070ff */
[----:B------:R-:W-:-:S03]  /*6730*/  FMUL R5, R58, 1.4426950216293334961 ;  /* 0x3fb8aa3b3a057820 */ /* 0x000fc60000400000 */
[----:B------:R-:W0:Y:S01]  /*6740*/  MUFU.EX2 R57, R57 ;  /* 0x0000003900397308 */ /* 0x000e220000000800 */
[----:B------:R-:W-:Y:S01]  /*6750*/  FADD R2, R4, R2 ;  /* 0x0000000204027221 */ /* 0x000fe20000000000 */
[----:B------:R-:W-:Y:S01]  /*6760*/  FMUL R4, R59, 1.4426950216293334961 ;  /* 0x3fb8aa3b3b047820 */ /* 0x000fe20000400000 */
[----:B------:R-:W-:Y:S01]  /*6770*/  FMUL R60, R60, 1.4426950216293334961 ;  /* 0x3fb8aa3b3c3c7820 */ /* 0x000fe20000400000 */
[----:B------:R-:W-:Y:S01]  /*6780*/  FFMA R61, R61, UR6, -R0 ;  /* 0x000000063d3d7c23 */ /* 0x000fe20008000800 */
[----:B------:R-:W-:-:S03]  /*6790*/  F2FP.SATFINITE.E4M3.F32.PACK_AB_MERGE_C R45, R6, R7, RZ ;  /* 0x00000007062d723e */ /* 0x000fc600048070ff */
[----:B------:R-:W3:Y:S01]  /*67a0*/  MUFU.EX2 R5, R5 ;  /* 0x0000000500057308 */ /* 0x000ee20000000800 */
[----:B--2---:R-:W-:Y:S02]  /*67b0*/  IMAD R6, R8, 0x2d, RZ ;  /* 0x0000002d08067824 */ /* 0x004fe400078e02ff */
[----:B------:R-:W-:Y:S01]  /*67c0*/  FMUL R61, R61, 1.4426950216293334961 ;  /* 0x3fb8aa3b3d3d7820 */ /* 0x000fe20000400000 */
[----:B------:R-:W-:Y:S01]  /*67d0*/  FFMA R62, R62, UR6, -R0 ;  /* 0x000000063e3e7c23 */ /* 0x000fe20008000800 */
[----:B-1----:R-:W-:Y:S01]  /*67e0*/  FADD R2, R56, R2 ;  /* 0x0000000238027221 */ /* 0x002fe20000000000 */
[----:B------:R-:W-:Y:S02]  /*67f0*/  FFMA R63, R63, UR6, -R0 ;  /* 0x000000063f3f7c23 */ /* 0x000fe40008000800 */
        /* <DEDUP_REMOVED lines=8> */
[----:B---3--:R-:W-:Y:S01]  /*6880*/  FADD R2, R5, R2 ;  /* 0x0000000205027221 */ /* 0x008fe20000000000 */
        /* <DEDUP_REMOVED lines=18> */
[----:B0-----:R-:W-:-:S07]  /*69b0*/  FADD R2, R6, R2 ;  /* 0x0000000206027221 */ /* 0x001fce0000000000 */
[----:B------:R-:W0:Y:S08]  /*69c0*/  MUFU.EX2 R5, R5 ;  /* 0x0000000500057308 */ /* 0x000e300000000800 */
[----:B------:R-:W4:Y:S01]  /*69d0*/  MUFU.EX2 R4, R4 ;  /* 0x0000000400047308 */ /* 0x000f220000000800 */
[----:B------:R-:W-:Y:S01]  /*69e0*/  FFMA R68, R68, UR6, -R0 ;  /* 0x0000000644447c23 */ /* 0x000fe20008000800 */
[----:B---3--:R-:W-:Y:S01]  /*69f0*/  FADD R2, R64, R2 ;  /* 0x0000000240027221 */ /* 0x008fe20000000000 */
[----:B------:R-:W-:-:S02]  /*6a00*/  FFMA R69, R69, UR6, -R0 ;  /* 0x0000000645457c23 */ /* 0x000fc40008000800 */
[----:B------:R-:W-:Y:S01]  /*6a10*/  FMUL R68, R68, 1.4426950216293334961 ;  /* 0x3fb8aa3b44447820 */ /* 0x000fe20000400000 */
[----:B-1----:R-:W-:Y:S01]  /*6a20*/  FADD R2, R65, R2 ;  /* 0x0000000241027221 */ /* 0x002fe20000000000 */
[----:B------:R-:W-:Y:S01]  /*6a30*/  FMUL R69, R69, 1.4426950216293334961 ;  /* 0x3fb8aa3b45457820 */ /* 0x000fe20000400000 */
[----:B------:R-:W-:Y:S01]  /*6a40*/  FFMA R70, R70, UR6, -R0 ;  /* 0x0000000646467c23 */ /* 0x000fe20008000800 */
        /* <DEDUP_REMOVED lines=13> */
[----:B------:R-:W-:Y:S01]  /*6b20*/  PRMT R140, RZ, 0x7610, R140 ;  /* 0x00007610ff8c7816 */ /* 0x000fe2000000008c */
[----:B--2---:R-:W-:Y:S01]  /*6b30*/  IMAD R6, R8, 0x35, RZ ;  /* 0x0000003508067824 */ /* 0x004fe200078e02ff */
[----:B------:R-:W-:Y:S01]  /*6b40*/  PRMT R139, RZ, 0x7610, R139 ;  /* 0x00007610ff8b7816 */ /* 0x000fe2000000008b */
[----:B------:R-:W-:Y:S01]  /*6b50*/  FMUL R73, R73, 1.4426950216293334961 ;  /* 0x3fb8aa3b49497820 */ /* 0x000fe20000400000 */
[----:B------:R-:W-:Y:S01]  /*6b60*/  PRMT R145, RZ, 0x7610, R145 ;  /* 0x00007610ff917816 */ /* 0x000fe20000000091 */
[----:B------:R-:W-:Y:S02]  /*6b70*/  FFMA R74, R74, UR6, -R0 ;  /* 0x000000064a4a7c23 */ /* 0x000fe40008000800 */
[----:B------:R-:W2:Y:S01]  /*6b80*/  MUFU.EX2 R4, R4 ;  /* 0x0000000400047308 */ /* 0x000ea20000000800 */
[----:B------:R-:W-:Y:S01]  /*6b90*/  PRMT R138, RZ, 0x7610, R138 ;  /* 0x00007610ff8a7816 */ /* 0x000fe2000000008a */
[----:B-1----:R-:W-:Y:S01]  /*6ba0*/  FADD R2, R43, R2 ;  /* 0x000000022b027221 */ /* 0x002fe20000000000 */
[----:B------:R-:W-:Y:S01]  /*6bb0*/  IADD3 R168, P4, PT, R6, R132, RZ ;  /* 0x0000008406a87210 */ /* 0x000fe20007f9e0ff */
[----:B------:R-:W4:Y:S01]  /*6bc0*/  @P2 LDG.E.U8 R140, desc[UR28][R208.64] ;  /* 0x0000001cd08c2981 */ /* 0x000f22000c1e1100 */
[----:B------:R-:W-:Y:S01]  /*6bd0*/  FMUL R7, R74, 1.4426950216293334961 ;  /* 0x3fb8aa3b4a077820 */ /* 0x000fe20000400000 */
[----:B------:R-:W-:Y:S01]  /*6be0*/  FFMA R75, R75, UR6, -R0 ;  /* 0x000000064b4b7c23 */ /* 0x000fe20008000800 */
[----:B------:R-:W-:Y:S01]  /*6bf0*/  PRMT R151, RZ, 0x7610, R151 ;  /* 0x00007610ff977816 */ /* 0x000fe20000000097 */
[----:B------:R-:W1:Y:S01]  /*6c00*/  MUFU.EX2 R72, R72 ;  /* 0x0000004800487308 */ /* 0x000e620000000800 */
[----:B------:R-:W4:Y:S01]  /*6c10*/  @P2 LDG.E.U8 R139, desc[UR28][R198.64] ;  /* 0x0000001cc68b2981 */ /* 0x000f22000c1e1100 */
[----:B------:R-:W-:Y:S01]  /*6c20*/  PRMT R150, RZ, 0x7610, R150 ;  /* 0x00007610ff967816 */ /* 0x000fe20000000096 */
[----:B0-----:R-:W-:Y:S01]  /*6c30*/  FADD R2, R69, R2 ;  /* 0x0000000245027221 */ /* 0x001fe20000000000 */
[----:B------:R-:W-:Y:S01]  /*6c40*/  PRMT R155, RZ, 0x7610, R155 ;  /* 0x00007610ff9b7816 */ /* 0x000fe2000000009b */
[----:B------:R-:W4:Y:S01]  /*6c50*/  @P2 LDG.E.U8 R145, desc[UR28][R182.64] ;  /* 0x0000001cb6912981 */ /* 0x000f22000c1e1100 */
[----:B------:R-:W-:Y:S01]  /*6c60*/  LEA.HI.X.SX32 R169, R6, R133, 0x1, P4 ;  /* 0x0000008506a97211 */ /* 0x000fe200020f0eff */
[----:B------:R-:W-:Y:S01]  /*6c70*/  FFMA R76, R76, UR6, -R0 ;  /* 0x000000064c4c7c23 */ /* 0x000fe20008000800 */
[----:B------:R-:W0:Y:S01]  /*6c80*/  MUFU.EX2 R73, R73 ;  /* 0x0000004900497308 */ /* 0x000e220000000800 */
[----:B------:R-:W4:Y:S01]  /*6c90*/  @P2 LDG.E.U8 R138, desc[UR28][R188.64] ;  /* 0x0000001cbc8a2981 */ /* 0x000f22000c1e1100 */
[----:B------:R-:W-:Y:S01]  /*6ca0*/  FMUL R6, R75, 1.4426950216293334961 ;  /* 0x3fb8aa3b4b067820 */ /* 0x000fe20000400000 */
[----:B---3--:R-:W-:Y:S01]  /*6cb0*/  FADD R2, R5, R2 ;  /* 0x0000000205027221 */ /* 0x008fe20000000000 */
[----:B------:R-:W-:Y:S01]  /*6cc0*/  FMUL R76, R76, 1.4426950216293334961 ;  /* 0x3fb8aa3b4c4c7820 */ /* 0x000fe20000400000 */
[----:B------:R-:W3:Y:S01]  /*6cd0*/  @P2 LDG.E.U8 R151, desc[UR28][R206.64] ;  /* 0x0000001cce972981 */ /* 0x000ee2000c1e1100 */
[----:B------:R-:W-:Y:S01]  /*6ce0*/  FFMA R77, R77, UR6, -R0 ;  /* 0x000000064d4d7c23 */ /* 0x000fe20008000800 */
[----:B------:R-:W0:Y:S01]  /*6cf0*/  LDC R8, c[0x0][0x3d8] ;  /* 0x0000f600ff087b82 */ /* 0x000e220000000800 */
[----:B------:R-:W0:Y:S01]  /*6d00*/  MUFU.EX2 R7, R7 ;  /* 0x0000000700077308 */ /* 0x000e220000000800 */
[----:B------:R-:W3:Y:S01]  /*6d10*/  @P2 LDG.E.U8 R150, desc[UR28][R196.64] ;  /* 0x0000001cc4962981 */ /* 0x000ee2000c1e1100 */
[----:B--2---:R-:W-:Y:S01]  /*6d20*/  FADD R2, R4, R2 ;  /* 0x0000000204027221 */ /* 0x004fe20000000000 */
[----:B------:R-:W-:-:S02]  /*6d30*/  FMUL R77, R77, 1.4426950216293334961 ;  /* 0x3fb8aa3b4d4d7820 */ /* 0x000fc40000400000 */
[----:B------:R-:W2:Y:S01]  /*6d40*/  @P2 LDG.E.U8 R155, desc[UR28][R186.64] ;  /* 0x0000001cba9b2981 */ /* 0x000ea2000c1e1100 */
[----:B------:R-:W-:Y:S02]  /*6d50*/  FFMA R78, R78, UR6, -R0 ;  /* 0x000000064e4e7c23 */ /* 0x000fe40008000800 */
[----:B------:R-:W0:Y:S01]  /*6d60*/  MUFU.EX2 R6, R6 ;  /* 0x0000000600067308 */ /* 0x000e220000000800 */
[----:B------:R-:W-:Y:S01]  /*6d70*/  F2FP.SATFINITE.E4M3.F32.PACK_AB_MERGE_C R39, R4, R5, RZ ;  /* 0x000000050427723e */ /* 0x000fe200048070ff */
[----:B-1----:R-:W-:Y:S01]  /*6d80*/  FADD R2, R72, R2 ;  /* 0x0000000248027221 */ /* 0x002fe20000000000 */
[----:B------:R-:W-:Y:S01]  /*6d90*/  FMUL R5, R78, 1.4426950216293334961 ;  /* 0x3fb8aa3b4e057820 */ /* 0x000fe20000400000 */
[----:B------:R-:W-:-:S04]  /*6da0*/  FFMA R79, R79, UR6, -R0 ;  /* 0x000000064f4f7c23 */ /* 0x000fc80008000800 */
[----:B------:R-:W1:Y:S01]  /*6db0*/  MUFU.EX2 R76, R76 ;  /* 0x0000004c004c7308 */ /* 0x000e620000000800 */
[----:B0-----:R-:W-:Y:S01]  /*6dc0*/  FADD R2, R73, R2 ;  /* 0x0000000249027221 */ /* 0x001fe20000000000 */
[----:B------:R-:W-:Y:S01]  /*6dd0*/  FMUL R4, R79, 1.4426950216293334961 ;  /* 0x3fb8aa3b4f047820 */ /* 0x000fe20000400000 */
[----:B------:R-:W-:-:S05]  /*6de0*/  FFMA R80, R80, UR6, -R0 ;  /* 0x0000000650507c23 */ /* 0x000fca0008000800 */
[----:B------:R-:W0:Y:S01]  /*6df0*/  MUFU.EX2 R77, R77 ;  /* 0x0000004d004d7308 */ /* 0x000e220000000800 */
[----:B------:R-:W-:Y:S01]  /*6e00*/  FADD R2, R7, R2 ;  /* 0x0000000207027221 */ /* 0x000fe20000000000 */
[----:B------:R-:W-:Y:S01]  /*6e10*/  FMUL R80, R80, 1.4426950216293334961 ;  /* 0x3fb8aa3b50507820 */ /* 0x000fe20000400000 */
[----:B------:R-:W-:-:S05]  /*6e20*/  FFMA R81, R81, UR6, -R0 ;  /* 0x0000000651517c23 */ /* 0x000fca0008000800 */
[----:B------:R-:W0:Y:S01]  /*6e30*/  MUFU.EX2 R5, R5 ;  /* 0x0000000500057308 */ /* 0x000e220000000800 */
[----:B------:R-:W-:Y:S01]  /*6e40*/  FADD R2, R6, R2 ;  /* 0x0000000206027221 */ /* 0x000fe20000000000 */
[----:B------:R-:W-:Y:S01]  /*6e50*/  FMUL R81, R81, 1.4426950216293334961 ;  /* 0x3fb8aa3b51517820 */ /* 0x000fe20000400000 */
[----:B------:R-:W-:-:S05]  /*6e60*/  FFMA R82, R82, UR6, -R0 ;  /* 0x0000000652527c23 */ /* 0x000fca0008000800 */
[----:B------:R-:W0:Y:S01]  /*6e70*/  MUFU.EX2 R4, R4 ;  /* 0x0000000400047308 */ /* 0x000e220000000800 */
[----:B-1----:R-:W-:Y:S01]  /*6e80*/  FADD R2, R76, R2 ;  /* 0x000000024c027221 */ /* 0x002fe20000000000 */
[----:B------:R-:W-:Y:S01]  /*6e90*/  FMUL R9, R82, 1.4426950216293334961 ;  /* 0x3fb8aa3b52097820 */ /* 0x000fe20000400000 */
[----:B------:R-:W-:Y:S01]  /*6ea0*/  FFMA R83, R83, UR6, -R0 ;  /* 0x0000000653537c23 */ /* 0x000fe20008000800 */
[----:B------:R-:W-:-:S04]  /*6eb0*/  F2FP.SATFINITE.E4M3.F32.PACK_AB_MERGE_C R38, R6, R7, RZ ;  /* 0x000000070626723e */ /* 0x000fc800048070ff */
[----:B------:R-:W1:Y:S01]  /*6ec0*/  MUFU.EX2 R80, R80 ;  /* 0x0000005000507308 */ /* 0x000e620000000800 */
[----:B0-----:R-:W-:Y:S01]  /*6ed0*/  FADD R2, R77, R2 ;  /* 0x000000024d027221 */ /* 0x001fe20000000000 */
[----:B------:R-:W-:Y:S02]  /*6ee0*/  IMAD R6, R8, 0x3d, RZ ;  /* 0x0000003d08067824 */ /* 0x000fe400078e02ff */
[----:B------:R-:W-:Y:S01]  /*6ef0*/  FMUL R8, R83, 1.4426950216293334961 ;  /* 0x3fb8aa3b53087820 */ /* 0x000fe20000400000 */
[----:B------:R-:W-:-:S03]  /*6f00*/  FFMA R84, R84, UR6, -R0 ;  /* 0x0000000654547c23 */ /* 0x000fc60008000800 */
[----:B------:R-:W0:Y:S01]  /*6f10*/  MUFU.EX2 R81, R81 ;  /* 0x0000005100517308 */ /* 0x000e220000000800 */
[----:B------:R-:W-:Y:S01]  /*6f20*/  FADD R2, R5, R2 ;  /* 0x0000000205027221 */ /* 0x000fe20000000000 */
[----:B------:R-:W-:Y:S01]  /*6f30*/  FMUL R84, R84, 1.4426950216293334961 ;  /* 0x3fb8aa3b54547820 */ /* 0x000fe20000400000 */
[----:B------:R-:W-:-:S05]  /*6f40*/  FFMA R85, R85, UR6, -R0 ;  /* 0x0000000655557c23 */ /* 0x000fca0008000800 */
[----:B------:R-:W0:Y:S01]  /*6f50*/  MUFU.EX2 R9, R9 ;  /* 0x0000000900097308 */ /* 0x000e220000000800 */
[----:B------:R-:W-:Y:S01]  /*6f60*/  FADD R2, R4, R2 ;  /* 0x0000000204027221 */ /* 0x000fe20000000000 */
[----:B------:R-:W-:Y:S01]  /*6f70*/  FMUL R85, R85, 1.4426950216293334961 ;  /* 0x3fb8aa3b55557820 */ /* 0x000fe20000400000 */
[----:B------:R-:W-:Y:S01]  /*6f80*/  FFMA R86, R86, UR6, -R0 ;  /* 0x0000000656567c23 */ /* 0x000fe20008000800 */
[----:B------:R0:W-:Y:S04]  /*6f90*/  STL [R1+0x18], R166 ;  /* 0x000018a601007387 */ /* 0x0001e80000100800 */
[----:B------:R-:W0:Y:S01]  /*6fa0*/  MUFU.EX2 R8, R8 ;  /* 0x0000000800087308 */ /* 0x000e220000000800 */
[----:B-1----:R-:W-:Y:S01]  /*6fb0*/  FADD R2, R80, R2 ;  /* 0x0000000250027221 */ /* 0x002fe20000000000 */
[----:B------:R-:W-:Y:S01]  /*6fc0*/  FMUL R7, R86, 1.4426950216293334961 ;  /* 0x3fb8aa3b56077820 */ /* 0x000fe20000400000 */
[----:B------:R-:W-:Y:S01]  /*6fd0*/  FFMA R87, R87, UR6, -R0 ;  /* 0x0000000657577c23 */ /* 0x000fe20008000800 */
[----:B0-----:R-:W-:-:S04]  /*6fe0*/  IADD3 R166, P4, PT, R6, R132, RZ ;  /* 0x0000008406a67210 */ /* 0x001fc80007f9e0ff */
[----:B------:R-:W0:Y:S01]  /*6ff0*/  MUFU.EX2 R84, R84 ;  /* 0x0000005400547308 */ /* 0x000e220000000800 */
[----:B------:R-:W-:Y:S01]  /*7000*/  FADD R2, R81, R2 ;  /* 0x0000000251027221 */ /* 0x000fe20000000000 */
[----:B------:R-:W-:Y:S01]  /*7010*/  LEA.HI.X.SX32 R167, R6, R133, 0x1, P4 ;  /* 0x0000008506a77211 */ /* 0x000fe200020f0eff */
[----:B------:R-:W-:Y:S01]  /*7020*/  FMUL R6, R87, 1.4426950216293334961 ;  /* 0x3fb8aa3b57067820 */ /* 0x000fe20000400000 */
[----:B------:R-:W-:-:S04]  /*7030*/  FFMA R88, R88, UR6, -R0 ;  /* 0x0000000658587c23 */ /* 0x000fc80008000800 */
[----:B------:R-:W1:Y:S01]  /*7040*/  MUFU.EX2 R85, R85 ;  /* 0x0000005500557308 */ /* 0x000e620000000800 */
[----:B------:R-:W-:Y:S01]  /*7050*/  FADD R2, R9, R2 ;  /* 0x0000000209027221 */ /* 0x000fe20000000000 */
[----:B------:R-:W-:Y:S01]  /*7060*/  PRMT R248, RZ, 0x7610, R248 ;  /* 0x00007610fff87816 */ /* 0x000fe200000000f8 */
[----:B------:R-:W-:Y:S01]  /*7070*/  FMUL R88, R88, 1.4426950216293334961 ;  /* 0x3fb8aa3b58587820 */ /* 0x000fe20000400000 */
[----:B------:R-:W-:Y:S01]  /*7080*/  FFMA R89, R89, UR6, -R0 ;  /* 0x0000000659597c23 */ /* 0x000fe20008000800 */
[----:B------:R-:W-:-:S03]  /*7090*/  PRMT R247, RZ, 0x7610, R247 ;  /* 0x00007610fff77816 */ /* 0x000fc600000000f7 */
[----:B------:R-:W1:Y:S01]  /*70a0*/  MUFU.EX2 R7, R7 ;  /* 0x0000000700077308 */ /* 0x000e620000000800 */
[----:B------:R-:W-:Y:S01]  /*70b0*/  PRMT R246, RZ, 0x7610, R246 ;  /* 0x00007610fff67816 */ /* 0x000fe200000000f6 */
[----:B------:R-:W-:Y:S01]  /*70c0*/  FADD R2, R8, R2 ;  /* 0x0000000208027221 */ /* 0x000fe20000000000 */
[----:B------:R-:W-:Y:S01]  /*70d0*/  FMUL R89, R89, 1.4426950216293334961 ;  /* 0x3fb8aa3b59597820 */ /* 0x000fe20000400000 */
[----:B------:R-:W-:Y:S01]  /*70e0*/  FFMA R90, R90, UR6, -R0 ;  /* 0x000000065a5a7c23 */ /* 0x000fe20008000800 */
[----:B------:R-:W2:Y:S03]  /*70f0*/  @P2 LDG.E.U8 R248, desc[UR28][R204.64] ;  /* 0x0000001cccf82981 */ /* 0x000ea6000c1e1100 */
[----:B------:R-:W1:Y:S01]  /*7100*/  MUFU.EX2 R6, R6 ;  /* 0x0000000600067308 */ /* 0x000e620000000800 */
[----:B------:R-:W2:Y:S01]  /*7110*/  @P2 LDG.E.U8 R247, desc[UR28][R194.64] ;  /* 0x0000001cc2f72981 */ /* 0x000ea2000c1e1100 */
[----:B------:R-:W-:Y:S01]  /*7120*/  F2FP.SATFINITE.E4M3.F32.PACK_AB_MERGE_C R37, R4, R5, RZ ;  /* 0x000000050425723e */ /* 0x000fe200048070ff */
[----:B0-----:R-:W-:Y:S01]  /*7130*/  FADD R2, R84, R2 ;  /* 0x0000000254027221 */ /* 0x001fe20000000000 */
[----:B------:R-:W-:Y:S01]  /*7140*/  FMUL R5, R90, 1.4426950216293334961 ;  /* 0x3fb8aa3b5a057820 */ /* 0x000fe20000400000 */
[----:B------:R-:W2:Y:S01]  /*7150*/  @P2 LDG.E.U8 R246, desc[UR28][R184.64] ;  /* 0x0000001cb8f62981 */ /* 0x000ea2000c1e1100 */
[----:B------:R-:W-:-:S02]  /*7160*/  FFMA R91, R91, UR6, -R0 ;  /* 0x000000065b5b7c23 */ /* 0x000fc40008000800 */
[----:B------:R-:W0:Y:S01]  /*7170*/  MUFU.EX2 R88, R88 ;  /* 0x0000005800587308 */ /* 0x000e220000000800 */
[----:B-1----:R-:W-:Y:S01]  /*7180*/  FADD R2, R85, R2 ;  /* 0x0000000255027221 */ /* 0x002fe20000000000 */
[----:B------:R-:W-:-:S06]  /*7190*/  FMUL R4, R91, 1.4426950216293334961 ;  /* 0x3fb8aa3b5b047820 */ /* 0x000fcc0000400000 */
[----:B------:R-:W1:Y:S01]  /*71a0*/  MUFU.EX2 R89, R89 ;  /* 0x0000005900597308 */ /* 0x000e620000000800 */
[----:B------:R-:W-:-:S07]  /*71b0*/  FADD R2, R7, R2 ;  /* 0x0000000207027221 */ /* 0x000fce0000000000 */
[----:B------:R-:W1:Y:S01]  /*71c0*/  MUFU.EX2 R5, R5 ;  /* 0x0000000500057308 */ /* 0x000e620000000800 */
[----:B------:R-:W-:-:S07]  /*71d0*/  FADD R2, R6, R2 ;  /* 0x0000000206027221 */ /* 0x000fce0000000000 */
[----:B------:R-:W1:Y:S01]  /*71e0*/  MUFU.EX2 R4, R4 ;  /* 0x0000000400047308 */ /* 0x000e620000000800 */
[----:B0-----:R-:W-:Y:S01]  /*71f0*/  FADD R2, R88, R2 ;  /* 0x0000000258027221 */ /* 0x001fe20000000000 */
[----:B------:R-:W-:-:S03]  /*7200*/  FFMA R92, R92, UR6, -R0 ;  /* 0x000000065c5c7c23 */ /* 0x000fc60008000800 */
[----:B-1----:R-:W-:Y:S01]  /*7210*/  FADD R2, R89, R2 ;  /* 0x0000000259027221 */ /* 0x002fe20000000000 */
[----:B------:R-:W-:-:S03]  /*7220*/  FMUL R92, R92, 1.4426950216293334961 ;  /* 0x3fb8aa3b5c5c7820 */ /* 0x000fc60000400000 */
[----:B------:R-:W-:Y:S01]  /*7230*/  FADD R2, R5, R2 ;  /* 0x0000000205027221 */ /* 0x000fe20000000000 */
[--C-:B------:R-:W-:Y:S01]  /*7240*/  FFMA R93, R93, UR6, -R0.reuse ;  /* 0x000000065d5d7c23 */ /* 0x100fe20008000800 */
[----:B------:R-:W-:Y:S01]  /*7250*/  FFMA R94, R94, UR6, -R0 ;  /* 0x000000065e5e7c23 */ /* 0x000fe20008000800 */
[----:B------:R-:W-:Y:S02]  /*7260*/  MOV R148, R164 ;  /* 0x000000a400947202 */ /* 0x000fe40000000f00 */
[----:B------:R-:W-:Y:S01]  /*7270*/  FMUL R93, R93, 1.4426950216293334961 ;  /* 0x3fb8aa3b5d5d7820 */ /* 0x000fe20000400000 */
[C---:B------:R-:W-:Y:S01]  /*7280*/  F2FP.SATFINITE.E4M3.F32.PACK_AB_MERGE_C R35, R4.reuse, R5, RZ ;  /* 0x000000050423723e */ /* 0x040fe200048070ff */
[----:B------:R-:W-:Y:S01]  /*7290*/  FADD R2, R4, R2 ;  /* 0x0000000204027221 */ /* 0x000fe20000000000 */
[----:B------:R-:W-:Y:S01]  /*72a0*/  IMAD R4, R158, 0x6, RZ ;  /* 0x000000069e047824 */ /* 0x000fe200078e02ff */
[----:B------:R-:W0:Y:S01]  /*72b0*/  MUFU.EX2 R92, R92 ;  /* 0x0000005c005c7308 */ /* 0x000e220000000800 */
[----:B------:R-:W-:Y:S01]  /*72c0*/  FMUL R5, R94, 1.4426950216293334961 ;  /* 0x3fb8aa3b5e057820 */ /* 0x000fe20000400000 */
[----:B------:R-:W-:-:S02]  /*72d0*/  FFMA R95, R95, UR6, -R0 ;  /* 0x000000065f5f7c23 */ /* 0x000fc40008000800 */
[C---:B------:R-:W-:Y:S02]  /*72e0*/  IADD3 R164, P4, PT, R4.reuse, R132, RZ ;  /* 0x0000008404a47210 */ /* 0x040fe40007f9e0ff */
[----:B------:R-:W-:Y:S02]  /*72f0*/  MOV R149, R165 ;  /* 0x000000a500957202 */ /* 0x000fe40000000f00 */
[----:B------:R-:W1:Y:S01]  /*7300*/  MUFU.EX2 R93, R93 ;  /* 0x0000005d005d7308 */ /* 0x000e620000000800 */
[----:B------:R-:W-:Y:S01]  /*7310*/  LEA.HI.X.SX32 R165, R4, R133, 0x1, P4 ;  /* 0x0000008504a57211 */ /* 0x000fe200020f0eff */
[----:B------:R-:W-:Y:S01]  /*7320*/  FMUL R4, R95, 1.4426950216293334961 ;  /* 0x3fb8aa3b5f047820 */ /* 0x000fe20000400000 */
[--C-:B------:R-:W-:Y:S01]  /*7330*/  FFMA R96, R96, UR6, -R0.reuse ;  /* 0x0000000660607c23 */ /* 0x100fe20008000800 */
[----:B------:R-:W-:-:S04]  /*7340*/  FFMA R97, R97, UR6, -R0 ;  /* 0x0000000661617c23 */ /* 0x000fc80008000800 */
[----:B------:R-:W1:Y:S01]  /*7350*/  MUFU.EX2 R5, R5 ;  /* 0x0000000500057308 */ /* 0x000e620000000800 */
[----:B------:R-:W-:Y:S01]  /*7360*/  FMUL R96, R96, 1.4426950216293334961 ;  /* 0x3fb8aa3b60607820 */ /* 0x000fe20000400000 */
[----:B------:R-:W-:Y:S01]  /*7370*/  FMUL R97, R97, 1.4426950216293334961 ;  /* 0x3fb8aa3b61617820 */ /* 0x000fe20000400000 */
[----:B------:R-:W-:-:S05]  /*7380*/  FFMA R98, R98, UR6, -R0 ;  /* 0x0000000662627c23 */ /* 0x000fca0008000800 */
[----:B------:R-:W1:Y:S01]  /*7390*/  MUFU.EX2 R4, R4 ;  /* 0x0000000400047308 */ /* 0x000e620000000800 */
[----:B------:R-:W-:Y:S01]  /*73a0*/  F2FP.SATFINITE.E4M3.F32.PACK_AB_MERGE_C R36, R6, R7, RZ ;  /* 0x000000070624723e */ /* 0x000fe200048070ff */
[----:B0-----:R-:W-:Y:S01]  /*73b0*/  FADD R2, R92, R2 ;  /* 0x000000025c027221 */ /* 0x001fe20000000000 */
[----:B------:R-:W-:Y:S01]  /*73c0*/  FMUL R7, R98, 1.4426950216293334961 ;  /* 0x3fb8aa3b62077820 */ /* 0x000fe20000400000 */
[----:B------:R-:W-:-:S04]  /*73d0*/  FFMA R99, R99, UR6, -R0 ;  /* 0x0000000663637c23 */ /* 0x000fc80008000800 */
[----:B------:R-:W0:Y:S01]  /*73e0*/  MUFU.EX2 R96, R96 ;  /* 0x0000006000607308 */ /* 0x000e220000000800 */
[----:B-1----:R-:W-:Y:S01]  /*73f0*/  FADD R2, R93, R2 ;  /* 0x000000025d027221 */ /* 0x002fe20000000000 */
[----:B------:R-:W-:Y:S01]  /*7400*/  FMUL R6, R99, 1.4426950216293334961 ;  /* 0x3fb8aa3b63067820 */ /* 0x000fe20000400000 */
[----:B------:R-:W-:-:S05]  /*7410*/  FFMA R100, R100, UR6, -R0 ;  /* 0x0000000664647c23 */ /* 0x000fca0008000800 */
[----:B------:R-:W1:Y:S01]  /*7420*/  MUFU.EX2 R97, R97 ;  /* 0x0000006100617308 */ /* 0x000e620000000800 */
[----:B------:R-:W-:Y:S01]  /*7430*/  FADD R2, R5, R2 ;  /* 0x0000000205027221 */ /* 0x000fe20000000000 */
[----:B------:R-:W-:Y:S01]  /*7440*/  FMUL R100, R100, 1.4426950216293334961 ;  /* 0x3fb8aa3b64647820 */ /* 0x000fe20000400000 */
[----:B------:R-:W-:-:S05]  /*7450*/  FFMA R101, R101, UR6, -R0 ;  /* 0x0000000665657c23 */ /* 0x000fca0008000800 */
[----:B------:R-:W1:Y:S01]  /*7460*/  MUFU.EX2 R7, R7 ;  /* 0x0000000700077308 */ /* 0x000e620000000800 */
[----:B------:R-:W-:Y:S01]  /*7470*/  FADD R2, R4, R2 ;  /* 0x0000000204027221 */ /* 0x000fe20000000000 */
[----:B------:R-:W-:Y:S01]  /*7480*/  FMUL R101, R101, 1.4426950216293334961 ;  /* 0x3fb8aa3b65657820 */ /* 0x000fe20000400000 */
[--C-:B------:R-:W-:Y:S01]  /*7490*/  FFMA R102, R102, UR6, -R0.reuse ;  /* 0x0000000666667c23 */ /* 0x100fe20008000800 */
[----:B------:R-:W-:-:S04]  /*74a0*/  FFMA R103, R103, UR6, -R0 ;  /* 0x0000000667677c23 */ /* 0x000fc80008000800 */
[----:B------:R-:W1:Y:S01]  /*74b0*/  MUFU.EX2 R6, R6 ;  /* 0x0000000600067308 */ /* 0x000e620000000800 */
[----:B------:R-:W-:Y:S01]  /*74c0*/  F2FP.SATFINITE.E4M3.F32.PACK_AB_MERGE_C R33, R4, R5, RZ ;  /* 0x000000050421723e */ /* 0x000fe200048070ff */
[----:B0-----:R-:W-:Y:S01]  /*74d0*/  FADD R2, R96, R2 ;  /* 0x0000000260027221 */ /* 0x001fe20000000000 */
[----:B------:R-:W-:Y:S01]  /*74e0*/  FMUL R5, R102, 1.4426950216293334961 ;  /* 0x3fb8aa3b66057820 */ /* 0x000fe20000400000 */
[----:B------:R-:W-:-:S04]  /*74f0*/  FMUL R4, R103, 1.4426950216293334961 ;  /* 0x3fb8aa3b67047820 */ /* 0x000fc80000400000 */
[----:B------:R-:W0:Y:S01]  /*7500*/  MUFU.EX2 R100, R100 ;  /* 0x0000006400647308 */ /* 0x000e220000000800 */
[----:B-1----:R-:W-:-:S07]  /*7510*/  FADD R2, R97, R2 ;  /* 0x0000000261027221 */ /* 0x002fce0000000000 */
[----:B------:R-:W1:Y:S01]  /*7520*/  MUFU.EX2 R101, R101 ;  /* 0x0000006500657308 */ /* 0x000e620000000800 */
[----:B------:R-:W-:Y:S01]  /*7530*/  FADD R2, R7, R2 ;  /* 0x0000000207027221 */ /* 0x000fe20000000000 */
[----:B------:R-:W-:Y:S02]  /*7540*/  F2FP.SATFINITE.E4M3.F32.PACK_AB_MERGE_C R34, R8, R9, RZ ;  /* 0x000000090822723e */ /* 0x000fe400048070ff */
[----:B------:R-:W4:Y:S04]  /*7550*/  LDC R8, c[0x0][0x3d8] ;  /* 0x0000f600ff087b82 */ /* 0x000f280000000800 */
[----:B------:R-:W1:Y:S01]  /*7560*/  MUFU.EX2 R5, R5 ;  /* 0x0000000500057308 */ /* 0x000e620000000800 */
[----:B------:R-:W-:Y:S01]  /*7570*/  FADD R2, R6, R2 ;  /* 0x0000000206027221 */ /* 0x000fe20000000000 */
[--C-:B------:R-:W-:Y:S01]  /*7580*/  FFMA R104, R104, UR6, -R0.reuse ;  /* 0x0000000668687c23 */ /* 0x100fe20008000800 */
[--C-:B------:R-:W-:Y:S01]  /*7590*/  FFMA R105, R105, UR6, -R0.reuse ;  /* 0x0000000669697c23 */ /* 0x100fe20008000800 */
[----:B------:R-:W-:-:S04]  /*75a0*/  FFMA R106, R106, UR6, -R0 ;  /* 0x000000066a6a7c23 */ /* 0x000fc80008000800 */
[----:B------:R-:W1:Y:S01]  /*75b0*/  MUFU.EX2 R4, R4 ;  /* 0x0000000400047308 */ /* 0x000e620000000800 */
[----:B0-----:R-:W-:Y:S01]  /*75c0*/  FADD R2, R100, R2 ;  /* 0x0000000264027221 */ /* 0x001fe20000000000 */
[----:B------:R-:W-:Y:S01]  /*75d0*/  FMUL R104, R104, 1.4426950216293334961 ;  /* 0x3fb8aa3b68687820 */ /* 0x000fe20000400000 */
[----:B------:R-:W-:Y:S01]  /*75e0*/  FMUL R105, R105, 1.4426950216293334961 ;  /* 0x3fb8aa3b69697820 */ /* 0x000fe20000400000 */
[----:B------:R-:W-:Y:S01]  /*75f0*/  FFMA R107, R107, UR6, -R0 ;  /* 0x000000066b6b7c23 */ /* 0x000fe20008000800 */
[----:B-1----:R-:W-:Y:S01]  /*7600*/  FADD R2, R101, R2 ;  /* 0x0000000265027221 */ /* 0x002fe20000000000 */
[--C-:B------:R-:W-:Y:S01]  /*7610*/  FFMA R108, R108, UR6, -R0.reuse ;  /* 0x000000066c6c7c23 */ /* 0x100fe20008000800 */
[----:B------:R-:W-:Y:S01]  /*7620*/  FFMA R109, R109, UR6, -R0 ;  /* 0x000000066d6d7c23 */ /* 0x000fe20008000800 */
[----:B------:R-:W0:Y:S01]  /*7630*/  MUFU.EX2 R104, R104 ;  /* 0x0000006800687308 */ /* 0x000e220000000800 */
[----:B------:R-:W-:Y:S01]  /*7640*/  FADD R2, R5, R2 ;  /* 0x0000000205027221 */ /* 0x000fe20000000000 */
[----:B------:R-:W-:Y:S01]  /*7650*/  F2FP.SATFINITE.E4M3.F32.PACK_AB_MERGE_C R32, R6, R7, RZ ;  /* 0x000000070620723e */ /* 0x000fe200048070ff */
[--C-:B------:R-:W-:Y:S01]  /*7660*/  FFMA R110, R110, UR6, -R0.reuse ;  /* 0x000000066e6e7c23 */ /* 0x100fe20008000800 */
[----:B------:R-:W-:Y:S01]  /*7670*/  MOV R13, R162 ;  /* 0x000000a2000d7202 */ /* 0x000fe20000000f00 */
[--C-:B------:R-:W-:Y:S01]  /*7680*/  FFMA R111, R111, UR6, -R0.reuse ;  /* 0x000000066f6f7c23 */ /* 0x100fe20008000800 */
[----:B------:R-:W-:Y:S01]  /*7690*/  MOV R144, R163 ;  /* 0x000000a300907202 */ /* 0x000fe20000000f00 */
[--C-:B------:R-:W-:Y:S01]  /*76a0*/  FFMA R112, R112, UR6, -R0.reuse ;  /* 0x0000000670707c23 */ /* 0x100fe20008000800 */
[----:B------:R-:W-:Y:S01]  /*76b0*/  FFMA R113, R113, UR6, -R0 ;  /* 0x0000000671717c23 */ /* 0x000fe20008000800 */
[----:B------:R-:W-:Y:S01]  /*76c0*/  F2FP.SATFINITE.E4M3.F32.PACK_AB_MERGE_C R31, R4, R5, RZ ;  /* 0x00000005041f723e */ /* 0x000fe200048070ff */
[----:B------:R-:W-:Y:S01]  /*76d0*/  FMUL R5, R106, 1.4426950216293334961 ;  /* 0x3fb8aa3b6a057820 */ /* 0x000fe20000400000 */
[----:B------:R-:W1:Y:S01]  /*76e0*/  MUFU.EX2 R105, R105 ;  /* 0x0000006900697308 */ /* 0x000e620000000800 */
[----:B------:R-:W-:Y:S01]  /*76f0*/  FADD R2, R4, R2 ;  /* 0x0000000204027221 */ /* 0x000fe20000000000 */
[----:B------:R-:W-:Y:S01]  /*7700*/  FMUL R4, R107, 1.4426950216293334961 ;  /* 0x3fb8aa3b6b047820 */ /* 0x000fe20000400000 */
[----:B------:R-:W-:Y:S01]  /*7710*/  FMUL R108, R108, 1.4426950216293334961 ;  /* 0x3fb8aa3b6c6c7820 */ /* 0x000fe20000400000 */
[----:B----4-:R-:W-:-:S02]  /*7720*/  IMAD R6, R8, 0xe, RZ ;  /* 0x0000000e08067824 */ /* 0x010fc400078e02ff */
[--C-:B------:R-:W-:Y:S01]  /*7730*/  FFMA R114, R114, UR6, -R0.reuse ;  /* 0x0000000672727c23 */ /* 0x100fe20008000800 */
[--C-:B------:R-:W-:Y:S01]  /*7740*/  FFMA R115, R115, UR6, -R0.reuse ;  /* 0x0000000673737c23 */ /* 0x100fe20008000800 */
[----:B------:R-:W-:Y:S01]  /*7750*/  FFMA R116, R116, UR6, -R0 ;  /* 0x0000000674747c23 */ /* 0x000fe20008000800 */
[----:B------:R-:W4:Y:S01]  /*7760*/  MUFU.EX2 R5, R5 ;  /* 0x0000000500057308 */ /* 0x000f220000000800 */
[----:B------:R-:W-:Y:S01]  /*7770*/  FMUL R109, R109, 1.4426950216293334961 ;  /* 0x3fb8aa3b6d6d7820 */ /* 0x000fe20000400000 */
[----:B------:R-:W-:Y:S01]  /*7780*/  IADD3 R162, P4, PT, R6, R132, RZ ;  /* 0x0000008406a27210 */ /* 0x000fe20007f9e0ff */
[----:B0-----:R-:W-:Y:S01]  /*7790*/  FADD R2, R104, R2 ;  /* 0x0000000268027221 */ /* 0x001fe20000000000 */
[----:B------:R-:W-:Y:S01]  /*77a0*/  FMUL R7, R110, 1.4426950216293334961 ;  /* 0x3fb8aa3b6e077820 */ /* 0x000fe20000400000 */
[----:B------:R-:W-:Y:S01]  /*77b0*/  FMUL R112, R112, 1.4426950216293334961 ;  /* 0x3fb8aa3b70707820 */ /* 0x000fe20000400000 */
[--C-:B------:R-:W-:Y:S01]  /*77c0*/  FFMA R117, R117, UR6, -R0.reuse ;  /* 0x0000000675757c23 */ /* 0x100fe20008000800 */
[----:B------:R-:W-:Y:S01]  /*77d0*/  FFMA R118, R118, UR6, -R0 ;  /* 0x0000000676767c23 */ /* 0x000fe20008000800 */
[----:B------:R-:W0:Y:S01]  /*77e0*/  MUFU.EX2 R4, R4 ;  /* 0x0000000400047308 */ /* 0x000e220000000800 */
[----:B------:R-:W-:Y:S01]  /*77f0*/  LEA.HI.X.SX32 R163, R6, R133, 0x1, P4 ;  /* 0x0000008506a37211 */ /* 0x000fe200020f0eff */
[----:B-1----:R-:W-:Y:S01]  /*7800*/  FADD R2, R105, R2 ;  /* 0x0000000269027221 */ /* 0x002fe20000000000 */
[--C-:B------:R-:W-:Y:S01]  /*7810*/  FFMA R119, R119, UR6, -R0.reuse ;  /* 0x0000000677777c23 */ /* 0x100fe20008000800 */
[--C-:B------:R-:W-:Y:S01]  /*7820*/  FFMA R120, R120, UR6, -R0.reuse ;  /* 0x0000000678787c23 */ /* 0x100fe20008000800 */
[--C-:B------:R-:W-:Y:S01]  /*7830*/  FFMA R121, R121, UR6, -R0.reuse ;  /* 0x0000000679797c23 */ /* 0x100fe20008000800 */
[----:B------:R-:W-:Y:S01]  /*7840*/  FFMA R122, R122, UR6, -R0 ;  /* 0x000000067a7a7c23 */ /* 0x000fe20008000800 */
[----:B------:R-:W-:Y:S01]  /*7850*/  FMUL R113, R113, 1.4426950216293334961 ;  /* 0x3fb8aa3b71717820 */ /* 0x000fe20000400000 */
[----:B------:R-:W1:Y:S01]  /*7860*/  MUFU.EX2 R108, R108 ;  /* 0x0000006c006c7308 */ /* 0x000e620000000800 */
[----:B------:R-:W-:Y:S01]  /*7870*/  FMUL R6, R111, 1.4426950216293334961 ;  /* 0x3fb8aa3b6f067820 */ /* 0x000fe20000400000 */
[----:B----4-:R-:W-:Y:S01]  /*7880*/  FADD R2, R5, R2 ;  /* 0x0000000205027221 */ /* 0x010fe20000000000 */
[----:B------:R-:W4:Y:S05]  /*7890*/  LDC R8, c[0x0][0x3d8] ;  /* 0x0000f600ff087b82 */ /* 0x000f2a0000000800 */
[----:B------:R-:W3:Y:S01]  /*78a0*/  MUFU.EX2 R109, R109 ;  /* 0x0000006d006d7308 */ /* 0x000ee20000000800 */
[----:B0-----:R-:W-:Y:S01]  /*78b0*/  FADD R2, R4, R2 ;  /* 0x0000000204027221 */ /* 0x001fe20000000000 */
[----:B------:R-:W-:Y:S01]  /*78c0*/  MOV R23, R160 ;  /* 0x000000a000177202 */ /* 0x000fe20000000f00 */
[--C-:B------:R-:W-:Y:S01]  /*78d0*/  FFMA R123, R123, UR6, -R0.reuse ;  /* 0x000000067b7b7c23 */ /* 0x100fe20008000800 */
[----:B------:R-:W-:Y:S01]  /*78e0*/  MOV R21, R161 ;  /* 0x000000a100157202 */ /* 0x000fe20000000f00 */
[--C-:B------:R-:W-:Y:S01]  /*78f0*/  FFMA R124, R124, UR6, -R0.reuse ;  /* 0x000000067c7c7c23 */ /* 0x100fe20008000800 */
[--C-:B------:R-:W-:Y:S01]  /*7900*/  FFMA R125, R125, UR6, -R0.reuse ;  /* 0x000000067d7d7c23 */ /* 0x100fe20008000800 */
[----:B------:R-:W-:Y:S01]  /*7910*/  FFMA R126, R126, UR6, -R0 ;  /* 0x000000067e7e7c23 */ /* 0x000fe20008000800 */
[----:B------:R-:W0:Y:S01]  /*7920*/  MUFU.EX2 R7, R7 ;  /* 0x0000000700077308 */ /* 0x000e220000000800 */
[----:B------:R-:W-:Y:S01]  /*7930*/  F2FP.SATFINITE.E4M3.F32.PACK_AB_MERGE_C R30, R4, R5, RZ ;  /* 0x00000005041e723e */ /* 0x000fe200048070ff */
[----:B-1----:R-:W-:Y:S01]  /*7940*/  FADD R2, R108, R2 ;  /* 0x000000026c027221 */ /* 0x002fe20000000000 */
[----:B------:R-:W-:Y:S01]  /*7950*/  FFMA R127, R127, UR6, -R0 ;  /* 0x000000067f7f7c23 */ /* 0x000fe20008000800 */
[----:B------:R-:W1:Y:S01]  /*7960*/  S2R R47, SR_TID.X ;  /* 0x00000000002f7919 */ /* 0x000e620000002100 */
[----:B------:R-:W1:Y:S03]  /*7970*/  LDC R9, c[0x0][0x3d8] ;  /* 0x0000f600ff097b82 */ /* 0x000e660000000800 */
[----:B------:R-:W0:Y:S01]  /*7980*/  MUFU.EX2 R6, R6 ;  /* 0x0000000600067308 */ /* 0x000e220000000800 */
[----:B------:R-:W-:Y:S01]  /*7990*/  FMUL R5, R114, 1.4426950216293334961 ;  /* 0x3fb8aa3b72057820 */ /* 0x000fe20000400000 */
[----:B------:R-:W-:Y:S01]  /*79a0*/  FMUL R4, R115, 1.4426950216293334961 ;  /* 0x3fb8aa3b73047820 */ /* 0x000fe20000400000 */
[----:B---3--:R-:W-:-:S05]  /*79b0*/  FADD R2, R109, R2 ;  /* 0x000000026d027221 */ /* 0x008fca0000000000 */
[----:B------:R-:W3:Y:S01]  /*79c0*/  MUFU.EX2 R112, R112 ;  /* 0x0000007000707308 */ /* 0x000ee20000000800 */
[----:B0-----:R-:W-:-:S07]  /*79d0*/  FADD R2, R7, R2 ;  /* 0x0000000207027221 */ /* 0x001fce0000000000 */
[----:B------:R-:W0:Y:S01]  /*79e0*/  MUFU.EX2 R113, R113 ;  /* 0x0000007100717308 */ /* 0x000e220000000800 */
[----:B------:R-:W-:-:S07]  /*79f0*/  FADD R2, R6, R2 ;  /* 0x0000000206027221 */ /* 0x000fce0000000000 */
[----:B------:R-:W4:Y:S08]  /*7a00*/  MUFU.EX2 R5, R5 ;  /* 0x0000000500057308 */ /* 0x000f300000000800 */
[----:B------:R-:W1:Y:S01]  /*7a10*/  MUFU.EX2 R4, R4 ;  /* 0x0000000400047308 */ /* 0x000e620000000800 */
[----:B---3--:R-:W-:Y:S01]  /*7a20*/  FADD R2, R112, R2 ;  /* 0x0000000270027221 */ /* 0x008fe20000000000 */
[----:B------:R-:W-:Y:S01]  /*7a30*/  FMUL R116, R116, 1.4426950216293334961 ;  /* 0x3fb8aa3b74747820 */ /* 0x000fe20000400000 */
[----:B------:R-:W-:-:S02]  /*7a40*/  FMUL R117, R117, 1.4426950216293334961 ;  /* 0x3fb8aa3b75757820 */ /* 0x000fc40000400000 */
[----:B0-----:R-:W-:-:S03]  /*7a50*/  FADD R2, R113, R2 ;  /* 0x0000000271027221 */ /* 0x001fc60000000000 */
[----:B------:R-:W0:Y:S01]  /*7a60*/  MUFU.EX2 R116, R116 ;  /* 0x0000007400747308 */ /* 0x000e220000000800 */
[----:B----4-:R-:W-:Y:S01]  /*7a70*/  FADD R2, R5, R2 ;  /* 0x0000000205027221 */ /* 0x010fe20000000000 */
[----:B-1----:R-:W-:Y:S01]  /*7a80*/  F2FP.SATFINITE.E4M3.F32.PACK_AB_MERGE_C R28, R4, R5, RZ ;  /* 0x00000005041c723e */ /* 0x002fe200048070ff */
[----:B------:R-:W-:-:S05]  /*7a90*/  FMUL R5, R118, 1.4426950216293334961 ;  /* 0x3fb8aa3b76057820 */ /* 0x000fca0000400000 */
[----:B------:R-:W1:Y:S01]  /*7aa0*/  MUFU.EX2 R117, R117 ;  /* 0x0000007500757308 */ /* 0x000e620000000800 */
[----:B------:R-:W-:Y:S01]  /*7ab0*/  FADD R2, R4, R2 ;  /* 0x0000000204027221 */ /* 0x000fe20000000000 */
[----:B------:R-:W-:Y:S01]  /*7ac0*/  FMUL R4, R119, 1.4426950216293334961 ;  /* 0x3fb8aa3b77047820 */ /* 0x000fe20000400000 */
[----:B------:R-:W-:-:S05]  /*7ad0*/  FMUL R120, R120, 1.4426950216293334961 ;  /* 0x3fb8aa3b78787820 */ /* 0x000fca0000400000 */
[----:B------:R-:W3:Y:S01]  /*7ae0*/  MUFU.EX2 R5, R5 ;  /* 0x0000000500057308 */ /* 0x000ee20000000800 */
[----:B------:R-:W-:Y:S01]  /*7af0*/  F2FP.SATFINITE.E4M3.F32.PACK_AB_MERGE_C R29, R6, R7, RZ ;  /* 0x00000007061d723e */ /* 0x000fe200048070ff */
[----:B------:R-:W-:Y:S01]  /*7b00*/  FMUL R121, R121, 1.4426950216293334961 ;  /* 0x3fb8aa3b79797820 */ /* 0x000fe20000400000 */
[----:B------:R-:W-:-:S05]  /*7b10*/  IMAD R6, R8, 0x16, RZ ;  /* 0x0000001608067824 */ /* 0x000fca00078e02ff */
[----:B------:R-:W4:Y:S01]  /*7b20*/  MUFU.EX2 R4, R4 ;  /* 0x0000000400047308 */ /* 0x000f220000000800 */
[----:B0-----:R-:W-:Y:S01]  /*7b30*/  FADD R2, R116, R2 ;  /* 0x0000000274027221 */ /* 0x001fe20000000000 */
[----:B------:R-:W-:Y:S01]  /*7b40*/  FMUL R7, R122, 1.4426950216293334961 ;  /* 0x3fb8aa3b7a077820 */ /* 0x000fe20000400000 */
[----:B------:R-:W-:Y:S01]  /*7b50*/  IADD3 R160, P4, PT, R6, R132, RZ ;  /* 0x0000008406a07210 */ /* 0x000fe20007f9e0ff */
[----:B------:R-:W-:-:S04]  /*7b60*/  FMUL R124, R124, 1.4426950216293334961 ;  /* 0x3fb8aa3b7c7c7820 */ /* 0x000fc80000400000 */
[----:B------:R-:W0:Y:S01]  /*7b70*/  MUFU.EX2 R120, R120 ;  /* 0x0000007800787308 */ /* 0x000e220000000800 */
[----:B-1----:R-:W-:Y:S01]  /*7b80*/  FADD R2, R117, R2 ;  /* 0x0000000275027221 */ /* 0x002fe20000000000 */
[----:B------:R-:W-:Y:S01]  /*7b90*/  LEA.HI.X.SX32 R161, R6, R133, 0x1, P4 ;  /* 0x0000008506a17211 */ /* 0x000fe200020f0eff */
[----:B------:R-:W-:Y:S01]  /*7ba0*/  FMUL R6, R123, 1.4426950216293334961 ;  /* 0x3fb8aa3b7b067820 */ /* 0x000fe20000400000 */
[----:B------:R-:W-:-:S04]  /*7bb0*/  FMUL R125, R125, 1.4426950216293334961 ;  /* 0x3fb8aa3b7d7d7820 */ /* 0x000fc80000400000 */
[----:B------:R-:W1:Y:S01]  /*7bc0*/  MUFU.EX2 R121, R121 ;  /* 0x0000007900797308 */ /* 0x000e620000000800 */
[----:B---3--:R-:W-:Y:S01]  /*7bd0*/  FADD R2, R5, R2 ;  /* 0x0000000205027221 */ /* 0x008fe20000000000 */
[----:B------:R-:W-:Y:S01]  /*7be0*/  FMUL R127, R127, 1.4426950216293334961 ;  /* 0x3fb8aa3b7f7f7820 */ /* 0x000fe20000400000 */
[----:B------:R-:W3:Y:S05]  /*7bf0*/  LDC R8, c[0x0][0x3d8] ;  /* 0x0000f600ff087b82 */ /* 0x000eea0000000800 */
[----:B------:R-:W2:Y:S01]  /*7c00*/  MUFU.EX2 R7, R7 ;  /* 0x0000000700077308 */ /* 0x000ea20000000800 */
[C---:B----4-:R-:W-:Y:S01]  /*7c10*/  FADD R2, R4.reuse, R2 ;  /* 0x0000000204027221 */ /* 0x050fe20000000000 */
[----:B------:R-:W-:-:S03]  /*7c20*/  F2FP.SATFINITE.E4M3.F32.PACK_AB_MERGE_C R26, R4, R5, RZ ;  /* 0x00000005041a723e */ /* 0x000fc600048070ff */
[----:B0-----:R-:W-:-:S03]  /*7c30*/  FADD R2, R120, R2 ;  /* 0x0000000278027221 */ /* 0x001fc60000000000 */
[----:B------:R-:W0:Y:S01]  /*7c40*/  MUFU.EX2 R6, R6 ;  /* 0x0000000600067308 */ /* 0x000e220000000800 */
[----:B------:R-:W-:Y:S01]  /*7c50*/  FMUL R4, R126, 1.4426950216293334961 ;  /* 0x3fb8aa3b7e047820 */ /* 0x000fe20000400000 */
[----:B-1----:R-:W-:-:S06]  /*7c60*/  FADD R2, R121, R2 ;  /* 0x0000000279027221 */ /* 0x002fcc0000000000 */
[----:B------:R-:W1:Y:S01]  /*7c70*/  MUFU.EX2 R124, R124 ;  /* 0x0000007c007c7308 */ /* 0x000e620000000800 */
[----:B--2---:R-:W-:-:S07]  /*7c80*/  FADD R5, R7, R2 ;  /* 0x0000000207057221 */ /* 0x004fce0000000000 */
[----:B------:R-:W2:Y:S01]  /*7c90*/  MUFU.EX2 R125, R125 ;  /* 0x0000007d007d7308 */ /* 0x000ea20000000800 */
[----:B0-----:R-:W-:-:S07]  /*7ca0*/  FADD R5, R6, R5 ;  /* 0x0000000506057221 */ /* 0x001fce0000000000 */
[----:B------:R-:W0:Y:S01]  /*7cb0*/  MUFU.EX2 R4, R4 ;  /* 0x0000000400047308 */ /* 0x000e220000000800 */
[----:B------:R-:W-:-:S07]  /*7cc0*/  F2FP.SATFINITE.E4M3.F32.PACK_AB_MERGE_C R24, R6, R7, RZ ;  /* 0x000000070618723e */ /* 0x000fce00048070ff */
[----:B------:R-:W4:Y:S01]  /*7cd0*/  MUFU.EX2 R2, R127 ;  /* 0x0000007f00027308 */ /* 0x000f220000000800 */
[----:B------:R-:W3:Y:S01]  /*7ce0*/  LDC R7, c[0x0][0x3d8] ;  /* 0x0000f600ff077b82 */ /* 0x000ee20000000800 */
[----:B-1----:R-:W-:Y:S01]  /*7cf0*/  FADD R5, R124, R5 ;  /* 0x000000057c057221 */ /* 0x002fe20000000000 */
[----:B------:R-:W-:-:S03]  /*7d00*/  MOV R58, R23 ;  /* 0x00000017003a7202 */ /* 0x000fc60000000f00 */
[----:B--2---:R-:W-:-:S04]  /*7d10*/  FADD R5, R125, R5 ;  /* 0x000000057d057221 */ /* 0x004fc80000000000 */
[----:B0-----:R-:W-:Y:S01]  /*7d20*/  FADD R5, R4, R5 ;  /* 0x0000000504057221 */ /* 0x001fe20000000000 */
[----:B----4-:R-:W-:Y:S02]  /*7d30*/  F2FP.SATFINITE.E4M3.F32.PACK_AB_MERGE_C R23, R2, R4, RZ ;  /* 0x000000040217723e */ /* 0x010fe400048070ff */
[----:B------:R-:W0:Y:S01]  /*7d40*/  LDC R4, c[0x0][0x3d8] ;  /* 0x0000f600ff047b82 */ /* 0x000e220000000800 */
[----:B---3--:R-:W-:Y:S01]  /*7d50*/  IMAD R6, R8, 0x1e, RZ ;  /* 0x0000001e08067824 */ /* 0x008fe200078e02ff */
[----:B------:R-:W-:Y:S02]  /*7d60*/  LOP3.LUT R51, R47, 0x7f, RZ, 0xc0, !PT ;  /* 0x0000007f2f337812 */ /* 0x000fe400078ec0ff */
[----:B------:R-:W-:Y:S01]  /*7d70*/  MOV R55, R21 ;  /* 0x0000001500377202 */ /* 0x000fe20000000f00 */
[----:B------:R-:W-:Y:S01]  /*7d80*/  FADD R21, R2, R5 ;  /* 0x0000000502157221 */ /* 0x000fe20000000000 */
[----:B------:R-:W-:Y:S01]  /*7d90*/  MOV R54, R13 ;  /* 0x0000000d00367202 */ /* 0x000fe20000000f00 */
[----:B------:R-:W-:Y:S01]  /*7da0*/  IMAD R2, R7, 0x26, RZ ;  /* 0x0000002607027824 */ /* 0x000fe200078e02ff */
[----:B------:R-:W-:Y:S01]  /*7db0*/  MOV R47, R152 ;  /* 0x00000098002f7202 */ /* 0x000fe20000000f00 */
[----:B------:R-:W1:Y:S01]  /*7dc0*/  LDC R7, c[0x0][0x3d8] ;  /* 0x0000f600ff077b82 */ /* 0x000e620000000800 */
[----:B------:R-:W-:-:S02]  /*7dd0*/  MOV R13, R149 ;  /* 0x00000095000d7202 */ /* 0x000fc40000000f00 */
[----:B------:R-:W-:Y:S02]  /*7de0*/  MOV R63, R153 ;  /* 0x00000099003f7202 */ /* 0x000fe40000000f00 */
[C---:B------:R-:W-:Y:S02]  /*7df0*/  IADD3 R152, P4, PT, R6.reuse, R132, RZ ;  /* 0x0000008406987210 */ /* 0x040fe40007f9e0ff */
[----:B------:R-:W-:Y:S02]  /*7e00*/  MOV R59, R148 ;  /* 0x00000094003b7202 */ /* 0x000fe40000000f00 */
[----:B------:R-:W-:Y:S02]  /*7e10*/  LEA.HI.X.SX32 R153, R6, R133, 0x1, P4 ;  /* 0x0000008506997211 */ /* 0x000fe400020f0eff */
[----:B------:R-:W-:Y:S02]  /*7e20*/  MOV R68, R63 ;  /* 0x0000003f00447202 */ /* 0x000fe40000000f00 */
[----:B------:R-:W-:-:S02]  /*7e30*/  IADD3 R148, P4, PT, R2, R132, RZ ;  /* 0x0000008402947210 */ /* 0x000fc40007f9e0ff */
[----:B------:R-:W-:Y:S02]  /*7e40*/  MOV R63, R13 ;  /* 0x0000000d003f7202 */ /* 0x000fe40000000f00 */
[----:B------:R-:W2:Y:S01]  /*7e50*/  S2R R13, SR_TID.X ;  /* 0x00000000000d7919 */ /* 0x000ea20000002100 */
[----:B------:R-:W-:Y:S01]  /*7e60*/  LEA.HI.X.SX32 R149, R2, R133, 0x1, P4 ;  /* 0x0000008502957211 */ /* 0x000fe200020f0eff */
[----:B0-----:R-:W-:Y:S01]  /*7e70*/  IMAD R2, R4, 0x2e, RZ ;  /* 0x0000002e04027824 */ /* 0x001fe200078e02ff */
[----:B------:R-:W-:Y:S01]  /*7e80*/  STS.U8 [R51+UR14+0x6000], R137 ;  /* 0x0060008933007988 */ /* 0x000fe2000800000e */
[----:B------:R-:W-:-:S03]  /*7e90*/  MOV R50, R144 ;  /* 0x0000009000327202 */ /* 0x000fc60000000f00 */
[----:B------:R-:W-:Y:S01]  /*7ea0*/  STS.U8 [R51+UR14+0x6400], R136 ;  /* 0x0064008833007988 */ /* 0x000fe2000800000e */
[----:B------:R-:W-:Y:S02]  /*7eb0*/  IADD3 R144, P4, PT, R2, R132, RZ ;  /* 0x0000008402907210 */ /* 0x000fe40007f9e0ff */
[----:B------:R-:W-:Y:S01]  /*7ec0*/  LOP3.LUT R66, R159, 0x10, RZ, 0x3c, !PT ;  /* 0x000000109f427812 */ /* 0x000fe200078e3cff */
[----:B------:R-:W-:Y:S01]  /*7ed0*/  STS.U8 [R51+UR14+0x6800], R135 ;  /* 0x0068008733007988 */ /* 0x000fe2000800000e */
[----:B------:R-:W-:-:S03]  /*7ee0*/  MOV R62, R145 ;  /* 0x00000091003e7202 */ /* 0x000fc60000000f00 */
[----:B------:R-:W-:Y:S01]  /*7ef0*/  STS.U8 [R51+UR14+0x6c00], R134 ;  /* 0x006c008633007988 */ /* 0x000fe2000800000e */
[----:B------:R-:W-:-:S03]  /*7f00*/  LEA.HI.X.SX32 R145, R2, R133, 0x1, P4 ;  /* 0x0000008502917211 */ /* 0x000fc600020f0eff */
[----:B------:R-:W-:Y:S01]  /*7f10*/  STS.U8 [R51+UR14+0x7000], R141 ;  /* 0x0070008d33007988 */ /* 0x000fe2000800000e */
[----:B------:R-:W-:Y:S02]  /*7f20*/  IMAD R2, R9, 0x36, RZ ;  /* 0x0000003609027824 */ /* 0x000fe400078e02ff */
[----:B------:R-:W0:Y:S01]  /*7f30*/  LDC R9, c[0x0][0x3d8] ;  /* 0x0000f600ff097b82 */ /* 0x000e220000000800 */
[----:B------:R3:W-:Y:S04]  /*7f40*/  STS.U8 [R51+UR14+0x7400], R140 ;  /* 0x0074008c33007988 */ /* 0x0007e8000800000e */
[----:B------:R-:W-:Y:S04]  /*7f50*/  STS.U8 [R51+UR14+0x7800], R139 ;  /* 0x0078008b33007988 */ /* 0x000fe8000800000e */
[----:B------:R-:W-:Y:S04]  /*7f60*/  STS.U8 [R51+UR14+0x7c00], R138 ;  /* 0x007c008a33007988 */ /* 0x000fe8000800000e */
[----:B------:R-:W-:Y:S04]  /*7f70*/  STS.U8 [R66+UR14+0x6080], R143 ;  /* 0x0060808f42007988 */ /* 0x000fe8000800000e */
[----:B------:R-:W-:Y:S01]  /*7f80*/  STS.U8 [R66+UR14+0x6480], R142 ;  /* 0x0064808e42007988 */ /* 0x000fe2000800000e */
[----:B---3--:R-:W-:-:S03]  /*7f90*/  IADD3 R140, P4, PT, R2, R132, RZ ;  /* 0x00000084028c7210 */ /* 0x008fc60007f9e0ff */
[----:B------:R-:W-:Y:S04]  /*7fa0*/  STS.U8 [R66+UR14+0x6880], R147 ;  /* 0x0068809342007988 */ /* 0x000fe8000800000e */
[----:B------:R-:W-:Y:S04]  /*7fb0*/  STS.U8 [R66+UR14+0x6c80], R146 ;  /* 0x006c809242007988 */ /* 0x000fe8000800000e */
[----:B------:R-:W-:Y:S04]  /*7fc0*/  STS.U8 [R66+UR14+0x7080], R154 ;  /* 0x0070809a42007988 */ /* 0x000fe8000800000e */
[----:B------:R-:W-:Y:S01]  /*7fd0*/  STS.U8 [R66+UR14+0x7480], R151 ;  /* 0x0074809742007988 */ /* 0x000fe2000800000e */
[----:B------:R-:W-:-:S03]  /*7fe0*/  LEA.HI.X.SX32 R141, R2, R133, 0x1, P4 ;  /* 0x00000085028d7211 */ /* 0x000fc600020f0eff */
[----:B------:R-:W-:Y:S01]  /*7ff0*/  STS.U8 [R66+UR14+0x7880], R150 ;  /* 0x0078809642007988 */ /* 0x000fe2000800000e */
[----:B-1----:R-:W-:-:S03]  /*8000*/  IMAD R2, R7, 0x3e, RZ ;  /* 0x0000003e07027824 */ /* 0x002fc600078e02ff */
[----:B------:R1:W-:Y:S01]  /*8010*/  STS.U8 [R66+UR14+0x7c80], R155 ;  /* 0x007c809b42007988 */ /* 0x0003e2000800000e */
[----:B------:R-:W-:Y:S01]  /*8020*/  IMAD R7, R158, 0x7, RZ ;  /* 0x000000079e077824 */ /* 0x000fe200078e02ff */
[C---:B------:R-:W-:Y:S02]  /*8030*/  IADD3 R136, P4, PT, R2.reuse, R132, RZ ;  /* 0x0000008402887210 */ /* 0x040fe40007f9e0ff */
[----:B-1----:R-:W-:Y:S02]  /*8040*/  MOV R66, R62 ;  /* 0x0000003e00427202 */ /* 0x002fe40000000f00 */
[----:B------:R-:W-:Y:S02]  /*8050*/  MOV R62, R12 ;  /* 0x0000000c003e7202 */ /* 0x000fe40000000f00 */
[----:B------:R-:W1:Y:S01]  /*8060*/  LDC R12, c[0x0][0x3d8] ;  /* 0x0000f600ff0c7b82 */ /* 0x000e620000000800 */
[----:B--2---:R-:W-:Y:S02]  /*8070*/  LOP3.LUT R13, R13, 0x7f, RZ, 0xc0, !PT ;  /* 0x0000007f0d0d7812 */ /* 0x004fe400078ec0ff */
[----:B------:R-:W-:-:S02]  /*8080*/  LEA.HI.X.SX32 R137, R2, R133, 0x1, P4 ;  /* 0x0000008502897211 */ /* 0x000fc400020f0eff */
[----:B------:R-:W-:Y:S02]  /*8090*/  IADD3 R158, P4, PT, R7, R132, RZ ;  /* 0x00000084079e7210 */ /* 0x000fe40007f9e0ff */
[----:B------:R-:W-:Y:S02]  /*80a0*/  LOP3.LUT R67, R13, 0x20, RZ, 0x3c, !PT ;  /* 0x000000200d437812 */ /* 0x000fe400078e3cff */
[----:B------:R-:W-:Y:S01]  /*80b0*/  LEA.HI.X.SX32 R159, R7, R133, 0x1, P4 ;  /* 0x00000085079f7211 */ /* 0x000fe200020f0eff */
[----:B------:R-:W2:Y:S01]  /*80c0*/  LDC R13, c[0x0][0x3d8] ;  /* 0x0000f600ff0d7b82 */ /* 0x000ea20000000800 */
[----:B------:R-:W-:Y:S02]  /*80d0*/  MOV R70, R59 ;  /* 0x0000003b00467202 */ /* 0x000fe40000000f00 */
[----:B------:R-:W-:Y:S02]  /*80e0*/  MOV R59, R58 ;  /* 0x0000003a003b7202 */ /* 0x000fe40000000f00 */
[----:B0-----:R-:W-:Y:S01]  /*80f0*/  LEA R7, R9, -R9, 0x4 ;  /* 0x8000000909077211 */ /* 0x001fe200078e20ff */
[----:B------:R-:W0:Y:S01]  /*8100*/  S2R R58, SR_TID.X ;  /* 0x00000000003a7919 */ /* 0x000e220000002100 */
[----:B------:R-:W-:Y:S04]  /*8110*/  STS.U8 [R67+UR14+0x6100], R157 ;  /* 0x0061009d43007988 */ /* 0x000fe8000800000e */
[----:B------:R3:W-:Y:S02]  /*8120*/  STS.U8 [R67+UR14+0x6500], R156 ;  /* 0x0065009c43007988 */ /* 0x0007e4000800000e */
[----:B---3--:R-:W-:-:S04]  /*8130*/  IADD3 R156, P4, PT, R7, R132, RZ ;  /* 0x00000084079c7210 */ /* 0x008fc80007f9e0ff */
[-C--:B------:R-:W-:Y:S01]  /*8140*/  LEA.HI.X.SX32 R157, R7, R133.reuse, 0x1, P4 ;  /* 0x00000085079d7211 */ /* 0x080fe200020f0eff */
[----:B-1----:R-:W-:Y:S02]  /*8150*/  IMAD R7, R12, 0x17, RZ ;  /* 0x000000170c077824 */ /* 0x002fe400078e02ff */
[----:B------:R-:W1:Y:S01]  /*8160*/  LDC R12, c[0x0][0x3d8] ;  /* 0x0000f600ff0c7b82 */ /* 0x000e620000000800 */
[----:B------:R-:W-:Y:S02]  /*8170*/  STS.U8 [R67+UR14+0x6900], R245 ;  /* 0x006900f543007988 */ /* 0x000fe4000800000e */
[C---:B------:R-:W-:Y:S02]  /*8180*/  IADD3 R154, P4, PT, R7.reuse, R132, RZ ;  /* 0x00000084079a7210 */ /* 0x040fe40007f9e0ff */
[----:B------:R-:W-:Y:S02]  /*8190*/  STS.U8 [R67+UR14+0x6d00], R244 ;  /* 0x006d00f443007988 */ /* 0x000fe4000800000e */
[----:B------:R-:W-:-:S02]  /*81a0*/  LEA.HI.X.SX32 R155, R7, R133, 0x1, P4 ;  /* 0x00000085079b7211 */ /* 0x000fc400020f0eff */
[----:B------:R-:W-:Y:S01]  /*81b0*/  STS.U8 [R67+UR14+0x7100], R243 ;  /* 0x007100f343007988 */ /* 0x000fe2000800000e */
[----:B0-----:R-:W-:-:S03]  /*81c0*/  LOP3.LUT R58, R58, 0x7f, RZ, 0xc0, !PT ;  /* 0x0000007f3a3a7812 */ /* 0x001fc600078ec0ff */
[----:B------:R-:W-:Y:S04]  /*81d0*/  STS.U8 [R67+UR14+0x7500], R248 ;  /* 0x007500f843007988 */ /* 0x000fe8000800000e */
[----:B------:R-:W-:Y:S04]  /*81e0*/  STS.U8 [R67+UR14+0x7900], R247 ;  /* 0x007900f743007988 */ /* 0x000fe8000800000e */
[----:B------:R0:W-:Y:S01]  /*81f0*/  STS.U8 [R67+UR14+0x7d00], R246 ;  /* 0x007d00f643007988 */ /* 0x0001e2000800000e */
[----:B-1----:R-:W-:Y:S02]  /*8200*/  IMAD R7, R12, 0x1f, RZ ;  /* 0x0000001f0c077824 */ /* 0x002fe400078e02ff */
[----:B--2---:R-:W-:-:S02]  /*8210*/  IMAD R12, R13, 0x27, RZ ;  /* 0x000000270d0c7824 */ /* 0x004fc400078e02ff */
[----:B------:R-:W1:Y:S01]  /*8220*/  LDC R13, c[0x0][0x3d8] ;  /* 0x0000f600ff0d7b82 */ /* 0x000e620000000800 */
[----:B0-----:R-:W-:Y:S02]  /*8230*/  LOP3.LUT R67, R58, 0x30, RZ, 0x3c, !PT ;  /* 0x000000303a437812 */ /* 0x001fe400078e3cff */
[----:B------:R-:W-:Y:S02]  /*8240*/  PRMT R212, RZ, 0x7610, R212 ;  /* 0x00007610ffd47816 */ /* 0x000fe400000000d4 */
[----:B------:R-:W-:Y:S01]  /*8250*/  PRMT R130, RZ, 0x7610, R130 ;  /* 0x00007610ff827816 */ /* 0x000fe20000000082 */
[----:B------:R0:W-:Y:S01]  /*8260*/  STS.U8 [R67+UR14+0x6180], R62 ;  /* 0x0061803e43007988 */ /* 0x0001e2000800000e */
[----:B------:R-:W-:-:S03]  /*8270*/  PRMT R129, RZ, 0x7610, R129 ;  /* 0x00007610ff817816 */ /* 0x000fc60000000081 */
[----:B------:R2:W-:Y:S04]  /*8280*/  STS.U8 [R67+UR14+0x6580], R59 ;  /* 0x0065803b43007988 */ /* 0x0005e8000800000e */
[----:B------:R-:W-:Y:S01]  /*8290*/  STS.U8 [R67+UR14+0x6980], R252 ;  /* 0x006980fc43007988 */ /* 0x000fe2000800000e */
[----:B0-----:R-:W-:-:S03]  /*82a0*/  MOV R62, R55 ;  /* 0x00000037003e7202 */ /* 0x001fc60000000f00 */
[----:B------:R0:W-:Y:S04]  /*82b0*/  STS.U8 [R67+UR14+0x6d80], R50 ;  /* 0x006d803243007988 */ /* 0x0001e8000800000e */
[----:B--2---:R-:W2:Y:S04]  /*82c0*/  LDL.LU R59, [R1+0xc0] ;  /* 0x0000c000013b7983 */ /* 0x004ea80000300800 */
[----:B------:R-:W3:Y:S01]  /*82d0*/  LDL.LU R55, [R1+0x18] ;  /* 0x0000180001377983 */ /* 0x000ee20000300800 */
[----:B0-----:R-:W0:Y:S03]  /*82e0*/  LDC R50, c[0x0][0x3d8] ;  /* 0x0000f600ff327b82 */ /* 0x001e260000000800 */
[----:B------:R-:W4:Y:S01]  /*82f0*/  @P2 LDG.E.U8 R212, desc[UR28][R200.64] ;  /* 0x0000001cc8d42981 */ /* 0x000f22000c1e1100 */
[----:B------:R-:W-:-:S03]  /*8300*/  IADD3 R150, P4, PT, R7, R132, RZ ;  /* 0x0000008407967210 */ /* 0x000fc60007f9e0ff */
[----:B------:R-:W4:Y:S01]  /*8310*/  @P2 LDG.E.U8 R130, desc[UR28][R190.64] ;  /* 0x0000001cbe822981 */ /* 0x000f22000c1e1100 */
[----:B------:R-:W-:Y:S02]  /*8320*/  PRMT R249, RZ, 0x7610, R249 ;  /* 0x00007610fff97816 */ /* 0x000fe400000000f9 */
[----:B------:R-:W-:Y:S01]  /*8330*/  PRMT R242, RZ, 0x7610, R242 ;  /* 0x00007610fff27816 */ /* 0x000fe200000000f2 */
[----:B------:R-:W4:Y:S01]  /*8340*/  @P2 LDG.E.U8 R129, desc[UR28][R178.64] ;  /* 0x0000001cb2812981 */ /* 0x000f22000c1e1100 */
[----:B------:R-:W-:Y:S02]  /*8350*/  PRMT R27, RZ, 0x7610, R27 ;  /* 0x00007610ff1b7816 */ /* 0x000fe4000000001b */
[----:B------:R-:W-:Y:S01]  /*8360*/  PRMT R25, RZ, 0x7610, R25 ;  /* 0x00007610ff197816 */ /* 0x000fe20000000019 */
[----:B------:R-:W-:Y:S01]  /*8370*/  STS.U8 [R67+UR14+0x7180], R70 ;  /* 0x0071804643007988 */ /* 0x000fe2000800000e */
[----:B------:R-:W-:Y:S02]  /*8380*/  LEA.HI.X.SX32 R151, R7, R133, 0x1, P4 ;  /* 0x0000008507977211 */ /* 0x000fe400020f0eff */
[----:B------:R-:W-:Y:S01]  /*8390*/  PRMT R22, RZ, 0x7610, R22 ;  /* 0x00007610ff167816 */ /* 0x000fe20000000016 */
[----:B------:R-:W-:Y:S01]  /*83a0*/  STS.U8 [R67+UR14+0x7580], R68 ;  /* 0x0075804443007988 */ /* 0x000fe2000800000e */
[----:B------:R-:W-:-:S02]  /*83b0*/  IADD3 R146, P4, PT, R12, R132, RZ ;  /* 0x000000840c927210 */ /* 0x000fc40007f9e0ff */
[----:B------:R-:W-:Y:S01]  /*83c0*/  PRMT R20, RZ, 0x7610, R20 ;  /* 0x00007610ff147816 */ /* 0x000fe20000000014 */
[----:B------:R1:W-:Y:S01]  /*83d0*/  STS.U8 [R67+UR14+0x7980], R47 ;  /* 0x0079802f43007988 */ /* 0x0003e2000800000e */
[----:B------:R-:W-:Y:S02]  /*83e0*/  PRMT R19, RZ, 0x7610, R19 ;  /* 0x00007610ff137816 */ /* 0x000fe40000000013 */
[----:B------:R-:W-:Y:S01]  /*83f0*/  PRMT R18, RZ, 0x7610, R18 ;  /* 0x00007610ff127816 */ /* 0x000fe20000000012 */
[----:B------:R-:W4:Y:S01]  /*8400*/  @P2 LDG.E.U8 R249, desc[UR28][R180.64] ;  /* 0x0000001cb4f92981 */ /* 0x000f22000c1e1100 */
[----:B------:R-:W-:Y:S02]  /*8410*/  PRMT R17, RZ, 0x7610, R17 ;  /* 0x00007610ff117816 */ /* 0x000fe40000000011 */
[----:B------:R-:W-:Y:S01]  /*8420*/  LEA.HI.X.SX32 R147, R12, R133, 0x1, P4 ;  /* 0x000000850c937211 */ /* 0x000fe200020f0eff */
[----:B------:R-:W4:Y:S01]  /*8430*/  @P2 LDG.E.U8 R242, desc[UR28][R176.64] ;  /* 0x0000001cb0f22981 */ /* 0x000f22000c1e1100 */
[----:B-1----:R-:W1:Y:S01]  /*8440*/  LDC R47, c[0x0][0x3d8] ;  /* 0x0000f600ff2f7b82 */ /* 0x002e620000000800 */
[----:B------:R-:W-:-:S02]  /*8450*/  PRMT R16, RZ, 0x7610, R16 ;  /* 0x00007610ff107816 */ /* 0x000fc40000000010 */
[----:B------:R-:W4:Y:S01]  /*8460*/  @P2 LDG.E.U8 R27, desc[UR28][R174.64] ;  /* 0x0000001cae1b2981 */ /* 0x000f22000c1e1100 */
[----:B------:R-:W-:Y:S01]  /*8470*/  IMAD R12, R13, 0x2f, RZ ;  /* 0x0000002f0d0c7824 */ /* 0x000fe200078e02ff */
[----:B------:R-:W-:Y:S02]  /*8480*/  PRMT R8, RZ, 0x7610, R8 ;  /* 0x00007610ff087816 */ /* 0x000fe40000000008 */
[----:B------:R-:W4:Y:S01]  /*8490*/  @P2 LDG.E.U8 R25, desc[UR28][R172.64] ;  /* 0x0000001cac192981 */ /* 0x000f22000c1e1100 */
[----:B------:R-:W-:-:S03]  /*84a0*/  PRMT R6, RZ, 0x7610, R6 ;  /* 0x00007610ff067816 */ /* 0x000fc60000000006 */
[----:B------:R-:W4:Y:S01]  /*84b0*/  @P2 LDG.E.U8 R22, desc[UR28][R170.64] ;  /* 0x0000001caa162981 */ /* 0x000f22000c1e1100 */
[----:B------:R-:W-:-:S03]  /*84c0*/  PRMT R5, RZ, 0x7610, R5 ;  /* 0x00007610ff057816 */ /* 0x000fc60000000005 */
[----:B------:R-:W4:Y:S01]  /*84d0*/  @P2 LDG.E.U8 R20, desc[UR28][R168.64] ;  /* 0x0000001ca8142981 */ /* 0x000f22000c1e1100 */
[----:B------:R-:W-:-:S03]  /*84e0*/  IADD3 R142, P4, PT, R12, R132, RZ ;  /* 0x000000840c8e7210 */ /* 0x000fc60007f9e0ff */
[----:B------:R-:W4:Y:S01]  /*84f0*/  @P2 LDG.E.U8 R19, desc[UR28][R166.64] ;  /* 0x0000001ca6132981 */ /* 0x000f22000c1e1100 */
[----:B------:R-:W-:-:S03]  /*8500*/  PRMT R4, RZ, 0x7610, R4 ;  /* 0x00007610ff047816 */ /* 0x000fc60000000004 */
[----:B------:R-:W4:Y:S01]  /*8510*/  @P2 LDG.E.U8 R18, desc[UR28][R164.64] ;  /* 0x0000001ca4122981 */ /* 0x000f22000c1e1100 */
[----:B------:R-:W-:-:S03]  /*8520*/  PRMT R2, RZ, 0x7610, R2 ;  /* 0x00007610ff027816 */ /* 0x000fc60000000002 */
[----:B------:R-:W4:Y:S01]  /*8530*/  @P2 LDG.E.U8 R17, desc[UR28][R162.64] ;  /* 0x0000001ca2112981 */ /* 0x000f22000c1e1100 */
[----:B------:R-:W-:-:S03]  /*8540*/  PRMT R11, RZ, 0x7610, R11 ;  /* 0x00007610ff0b7816 */ /* 0x000fc6000000000b */
[----:B------:R-:W4:Y:S01]  /*8550*/  @P2 LDG.E.U8 R16, desc[UR28][R160.64] ;  /* 0x0000001ca0102981 */ /* 0x000f22000c1e1100 */
[----:B------:R-:W-:-:S03]  /*8560*/  LEA.HI.X.SX32 R143, R12, R133, 0x1, P4 ;  /* 0x000000850c8f7211 */ /* 0x000fc600020f0eff */
[----:B------:R-:W4:Y:S01]  /*8570*/  @P2 LDG.E.U8 R8, desc[UR28][R152.64] ;  /* 0x0000001c98082981 */ /* 0x000f22000c1e1100 */
[----:B------:R-:W-:Y:S01]  /*8580*/  PRMT R10, RZ, 0x7610, R10 ;  /* 0x00007610ff0a7816 */ /* 0x000fe2000000000a */
[----:B0-----:R-:W-:Y:S02]  /*8590*/  IMAD R12, R50, 0x37, RZ ;  /* 0x00000037320c7824 */ /* 0x001fe400078e02ff */
[----:B------:R-:W4:Y:S01]  /*85a0*/  @P2 LDG.E.U8 R6, desc[UR28][R148.64] ;  /* 0x0000001c94062981 */ /* 0x000f22000c1e1100 */
[----:B------:R-:W-:-:S03]  /*85b0*/  PRMT R9, RZ, 0x7610, R9 ;  /* 0x00007610ff097816 */ /* 0x000fc60000000009 */
[----:B------:R-:W4:Y:S01]  /*85c0*/  @P2 LDG.E.U8 R5, desc[UR28][R144.64] ;  /* 0x0000001c90052981 */ /* 0x000f22000c1e1100 */
[----:B------:R-:W-:-:S03]  /*85d0*/  PRMT R7, RZ, 0x7610, R7 ;  /* 0x00007610ff077816 */ /* 0x000fc60000000007 */
[----:B------:R-:W4:Y:S01]  /*85e0*/  @P2 LDG.E.U8 R4, desc[UR28][R140.64] ;  /* 0x0000001c8c042981 */ /* 0x000f22000c1e1100 */
[----:B------:R-:W-:-:S03]  /*85f0*/  IADD3 R138, P4, PT, R12, R132, RZ ;  /* 0x000000840c8a7210 */ /* 0x000fc60007f9e0ff */
[----:B------:R-:W4:Y:S04]  /*8600*/  @P2 LDG.E.U8 R2, desc[UR28][R136.64] ;  /* 0x0000001c88022981 */ /* 0x000f28000c1e1100 */
[----:B------:R-:W4:Y:S01]  /*8610*/  @P2 LDG.E.U8 R11, desc[UR28][R158.64] ;  /* 0x0000001c9e0b2981 */ /* 0x000f22000c1e1100 */
[----:B------:R-:W-:-:S03]  /*8620*/  LEA.HI.X.SX32 R139, R12, R133, 0x1, P4 ;  /* 0x000000850c8b7211 */ /* 0x000fc600020f0eff */
[----:B------:R-:W4:Y:S01]  /*8630*/  @P2 LDG.E.U8 R10, desc[UR28][R156.64] ;  /* 0x0000001c9c0a2981 */ /* 0x000f22000c1e1100 */
[----:B-1----:R-:W-:-:S03]  /*8640*/  IMAD R12, R47, 0x3f, RZ ;  /* 0x0000003f2f0c7824 */ /* 0x002fc600078e02ff */
[----:B------:R-:W4:Y:S04]  /*8650*/  @P2 LDG.E.U8 R9, desc[UR28][R154.64] ;  /* 0x0000001c9a092981 */ /* 0x000f28000c1e1100 */
[----:B------:R-:W4:Y:S01]  /*8660*/  @P2 LDG.E.U8 R7, desc[UR28][R150.64] ;  /* 0x0000001c96072981 */ /* 0x000f22000c1e1100 */
[----:B------:R-:W-:Y:S02]  /*8670*/  PRMT R15, RZ, 0x7610, R15 ;  /* 0x00007610ff0f7816 */ /* 0x000fe4000000000f */
[C---:B------:R-:W-:Y:S02]  /*8680*/  IADD3 R134, P4, PT, R12.reuse, R132, RZ ;  /* 0x000000840c867210 */ /* 0x040fe40007f9e0ff */
[----:B------:R-:W-:Y:S02]  /*8690*/  PRMT R14, RZ, 0x7610, R14 ;  /* 0x00007610ff0e7816 */ /* 0x000fe4000000000e */
[----:B------:R-:W-:Y:S01]  /*86a0*/  PRMT R13, RZ, 0x7610, R13 ;  /* 0x00007610ff0d7816 */ /* 0x000fe2000000000d */
[----:B------:R-:W4:Y:S01]  /*86b0*/  @P2 LDG.E.U8 R15, desc[UR28][R146.64] ;  /* 0x0000001c920f2981 */ /* 0x000f22000c1e1100 */
[----:B------:R-:W-:-:S02]  /*86c0*/  LEA.HI.X.SX32 R135, R12, R133, 0x1, P4 ;  /* 0x000000850c877211 */ /* 0x000fc400020f0eff */
[----:B------:R-:W-:Y:S01]  /*86d0*/  PRMT R12, RZ, 0x7610, R12 ;  /* 0x00007610ff0c7816 */ /* 0x000fe2000000000c */
[----:B------:R-:W4:Y:S04]  /*86e0*/  @P2 LDG.E.U8 R14, desc[UR28][R142.64] ;  /* 0x0000001c8e0e2981 */ /* 0x000f28000c1e1100 */
[----:B------:R-:W4:Y:S04]  /*86f0*/  @P2 LDG.E.U8 R13, desc[UR28][R138.64] ;  /* 0x0000001c8a0d2981 */ /* 0x000f28000c1e1100 */
[----:B------:R-:W4:Y:S01]  /*8700*/  @P2 LDG.E.U8 R12, desc[UR28][R134.64] ;  /* 0x0000001c860c2981 */ /* 0x000f22000c1e1100 */
[----:B------:R-:W-:-:S03]  /*8710*/  LOP3.LUT R58, R58, 0x40, RZ, 0x3c, !PT ;  /* 0x000000403a3a7812 */ /* 0x000fc600078e3cff */
[----:B------:R-:W-:Y:S04]  /*8720*/  STS.U8 [R67+UR14+0x7d80], R66 ;  /* 0x007d804243007988 */ /* 0x000fe8000800000e */
[----:B------:R-:W-:Y:S04]  /*8730*/  STS.U8 [R58+UR14+0x6200], R63 ;  /* 0x0062003f3a007988 */ /* 0x000fe8000800000e */
[----:B------:R-:W-:Y:S04]  /*8740*/  STS.U8 [R58+UR14+0x6600], R62 ;  /* 0x0066003e3a007988 */ /* 0x000fe8000800000e */
[----:B------:R0:W-:Y:S02]  /*8750*/  STS.U8 [R58+UR14+0x6a00], R54 ;  /* 0x006a00363a007988 */ /* 0x0001e4000800000e */
[----:B0-----:R-:W0:Y:S01]  /*8760*/  S2R R54, SR_TID.X ;  /* 0x0000000000367919 */ /* 0x001e220000002100 */
[----:B------:R-:W-:-:S02]  /*8770*/  LOP3.LUT R50, R51, 0x70, RZ, 0x3c, !PT ;  /* 0x0000007033327812 */ /* 0x000fc400078e3cff */
[----:B0-----:R-:W-:Y:S01]  /*8780*/  LOP3.LUT R54, R54, 0x7f, RZ, 0xc0, !PT ;  /* 0x0000007f36367812 */ /* 0x001fe200078ec0ff */
[----:B--2---:R-:W-:Y:S04]  /*8790*/  STS.U8 [R58+UR14+0x6e00], R59 ;  /* 0x006e003b3a007988 */ /* 0x004fe8000800000e */
[----:B---3--:R0:W-:Y:S04]  /*87a0*/  STS.U8 [R58+UR14+0x7200], R55 ;  /* 0x007200373a007988 */ /* 0x0081e8000800000e */
[----:B----4-:R1:W-:Y:S04]  /*87b0*/  STS.U8 [R58+UR14+0x7600], R212 ;  /* 0x007600d43a007988 */ /* 0x0103e8000800000e */
[----:B------:R2:W-:Y:S01]  /*87c0*/  STS.U8 [R58+UR14+0x7a00], R130 ;  /* 0x007a00823a007988 */ /* 0x0005e2000800000e */
[----:B0-----:R-:W-:-:S03]  /*87d0*/  LOP3.LUT R55, R54, 0x50, RZ, 0x3c, !PT ;  /* 0x0000005036377812 */ /* 0x001fc600078e3cff */
[----:B-1----:R0:W5:Y:S04]  /*87e0*/  LDL.LU R212, [R1+0x324] ;  /* 0x0003240001d47983 */ /* 0x0021680000300800 */
[----:B--2---:R-:W2:Y:S04]  /*87f0*/  LDL.LU R130, [R1+0x320] ;  /* 0x0003200001827983 */ /* 0x004ea80000300800 */
[----:B------:R1:W-:Y:S04]  /*8800*/  STS.U8 [R58+UR14+0x7e00], R129 ;  /* 0x007e00813a007988 */ /* 0x0003e8000800000e */
[----:B------:R3:W-:Y:S04]  /*8810*/  STS.U8 [R55+UR14+0x6280], R128 ;  /* 0x0062808037007988 */ /* 0x0007e8000800000e */
[----:B-1----:R-:W4:Y:S04]  /*8820*/  LDL.LU R129, [R1+0x31c] ;  /* 0x00031c0001817983 */ /* 0x002f280000300800 */
[----:B---3--:R-:W3:Y:S01]  /*8830*/  LDL.LU R128, [R1+0x318] ;  /* 0x0003180001807983 */ /* 0x008ee20000300800 */
[----:B------:R-:W-:-:S03]  /*8840*/  LOP3.LUT R54, R54, 0x60, RZ, 0x3c, !PT ;  /* 0x0000006036367812 */ /* 0x000fc600078e3cff */
        /* <DEDUP_REMOVED lines=13> */
[----:B------:R0:W-:Y:S01]  /*8920*/  STS.U8 [R54+UR14+0x7b00], R4 ;  /* 0x007b000436007988 */ /* 0x0001e2000800000e */
[----:B-1----:R-:W-:-:S03]  /*8930*/  F2FP.SATFINITE.E4M3.F32.PACK_AB_MERGE_C R5, R215, R214, R213 ;  /* 0x000000d6d705723e */ /* 0x002fc600048070d5 */
[----:B------:R1:W5:Y:S01]  /*8940*/  LDL.LU R213, [R1+0x314] ;  /* 0x0003140001d57983 */ /* 0x0003620000300800 */
[----:B0-----:R-:W-:-:S03]  /*8950*/  F2FP.SATFINITE.E4M3.F32.PACK_AB_MERGE_C R4, R218, R217, R216 ;  /* 0x000000d9da04723e */ /* 0x001fc600048070d8 */
[----:B------:R1:W5:Y:S01]  /*8960*/  LDL.LU R214, [R1+0x310] ;  /* 0x0003100001d67983 */ /* 0x0003620000300800 */
[----:B------:R-:W-:-:S03]  /*8970*/  F2FP.SATFINITE.E4M3.F32.PACK_AB_MERGE_C R6, R221, R220, R219 ;  /* 0x000000dcdd06723e */ /* 0x000fc600048070db */
[----:B------:R1:W5:Y:S04]  /*8980*/  LDL.LU R215, [R1+0x30c] ;  /* 0x00030c0001d77983 */ /* 0x0003680000300800 */
[----:B------:R-:W-:Y:S04]  /*8990*/  STS.U8 [R54+UR14+0x7f00], R2 ;  /* 0x007f000236007988 */ /* 0x000fe8000800000e */
[----:B------:R1:W5:Y:S04]  /*89a0*/  LDL.LU R216, [R1+0x308] ;  /* 0x0003080001d87983 */ /* 0x0003680000300800 */
[----:B------:R-:W-:Y:S04]  /*89b0*/  STS.U8 [R50+UR14+0x6380], R11 ;  /* 0x0063800b32007988 */ /* 0x000fe8000800000e */
[----:B------:R1:W5:Y:S04]  /*89c0*/  LDL.LU R217, [R1+0x304] ;  /* 0x0003040001d97983 */ /* 0x0003680000300800 */
[----:B------:R-:W-:Y:S04]  /*89d0*/  STS.U8 [R50+UR14+0x6780], R10 ;  /* 0x0067800a32007988 */ /* 0x000fe8000800000e */
[----:B------:R1:W5:Y:S04]  /*89e0*/  LDL.LU R218, [R1+0x300] ;  /* 0x0003000001da7983 */ /* 0x0003680000300800 */
[----:B------:R-:W-:Y:S04]  /*89f0*/  STS.U8 [R50+UR14+0x6b80], R9 ;  /* 0x006b800932007988 */ /* 0x000fe8000800000e */
[----:B------:R1:W5:Y:S04]  /*8a00*/  LDL.LU R219, [R1+0x2fc] ;  /* 0x0002fc0001db7983 */ /* 0x0003680000300800 */
[----:B------:R0:W-:Y:S04]  /*8a10*/  STS.U8 [R50+UR14+0x6f80], R7 ;  /* 0x006f800732007988 */ /* 0x0001e8000800000e */
[----:B------:R1:W5:Y:S01]  /*8a20*/  LDL.LU R220, [R1+0x2f8] ;  /* 0x0002f80001dc7983 */ /* 0x0003620000300800 */
[----:B------:R-:W-:-:S03]  /*8a30*/  F2FP.SATFINITE.E4M3.F32.PACK_AB_MERGE_C R17, R227, R226, R225 ;  /* 0x000000e2e311723e */ /* 0x000fc600048070e1 */
[----:B------:R1:W5:Y:S01]  /*8a40*/  LDL.LU R221, [R1+0x2f4] ;  /* 0x0002f40001dd7983 */ /* 0x0003620000300800 */
[----:B0-----:R-:W-:-:S03]  /*8a50*/  F2FP.SATFINITE.E4M3.F32.PACK_AB_MERGE_C R7, R224, R223, R222 ;  /* 0x000000dfe007723e */ /* 0x001fc600048070de */
[----:B------:R1:W5:Y:S04]  /*8a60*/  LDL.LU R222, [R1+0x2f0] ;  /* 0x0002f00001de7983 */ /* 0x0003680000300800 */
[----:B------:R1:W5:Y:S01]  /*8a70*/  LDL.LU R223, [R1+0x2ec] ;  /* 0x0002ec0001df7983 */ /* 0x0003620000300800 */
[----:B------:R-:W-:-:S03]  /*8a80*/  F2FP.SATFINITE.E4M3.F32.PACK_AB_MERGE_C R16, R230, R229, R228 ;  /* 0x000000e5e610723e */ /* 0x000fc600048070e4 */
[----:B------:R1:W5:Y:S04]  /*8a90*/  LDL.LU R224, [R1+0x2e8] ;  /* 0x0002e80001e07983 */ /* 0x0003680000300800 */
        /* <DEDUP_REMOVED lines=9> */
[----:B------:R1:W5:Y:S04]  /*8b30*/  LDL.LU R232, [R1+0x2c8] ;  /* 0x0002c80001e87983 */ /* 0x0003680000300800 */
[----:B------:R-:W-:Y:S04]  /*8b40*/  STS.U8 [R50+UR14+0x7380], R15 ;  /* 0x0073800f32007988 */ /* 0x000fe8000800000e */
[----:B------:R1:W5:Y:S04]  /*8b50*/  LDL.LU R233, [R1+0x2c4] ;  /* 0x0002c40001e97983 */ /* 0x0003680000300800 */
[----:B------:R-:W-:Y:S04]  /*8b60*/  STS.U8 [R50+UR14+0x7780], R14 ;  /* 0x0077800e32007988 */ /* 0x000fe8000800000e */
[----:B------:R1:W5:Y:S04]  /*8b70*/  LDL.LU R234, [R1+0x2c0] ;  /* 0x0002c00001ea7983 */ /* 0x0003680000300800 */
[----:B------:R0:W-:Y:S04]  /*8b80*/  STS.U8 [R50+UR14+0x7b80], R13 ;  /* 0x007b800d32007988 */ /* 0x0001e8000800000e */
[----:B------:R1:W5:Y:S04]  /*8b90*/  LDL.LU R235, [R1+0x2bc] ;  /* 0x0002bc0001eb7983 */ /* 0x0003680000300800 */
[----:B------:R1:W5:Y:S01]  /*8ba0*/  LDL.LU R236, [R1+0x2b8] ;  /* 0x0002b80001ec7983 */ /* 0x0003620000300800 */
[----:B0-----:R-:W-:-:S03]  /*8bb0*/  F2FP.SATFINITE.E4M3.F32.PACK_AB_MERGE_C R13, R239, R238, R237 ;  /* 0x000000eeef0d723e */ /* 0x001fc600048070ed */
[----:B------:R1:W5:Y:S04]  /*8bc0*/  LDL.LU R237, [R1+0x2b4] ;  /* 0x0002b40001ed7983 */ /* 0x0003680000300800 */
[----:B------:R0:W-:Y:S04]  /*8bd0*/  STS.U8 [R50+UR14+0x7f80], R12 ;  /* 0x007f800c32007988 */ /* 0x0001e8000800000e */
[----:B------:R1:W5:Y:S01]  /*8be0*/  LDL.LU R238, [R1+0x2b0] ;  /* 0x0002b00001ee7983 */ /* 0x0003620000300800 */
[----:B------:R-:W-:-:S03]  /*8bf0*/  F2FP.SATFINITE.E4M3.F32.PACK_AB_MERGE_C R14, R3, R251, R46 ;  /* 0x000000fb030e723e */ /* 0x000fc6000480702e */
[----:B------:R1:W5:Y:S01]  /*8c00*/  LDL.LU R239, [R1+0x2ac] ;  /* 0x0002ac0001ef7983 */ /* 0x0003620000300800 */
[----:B0-----:R-:W-:-:S03]  /*8c10*/  F2FP.SATFINITE.E4M3.F32.PACK_AB_MERGE_C R12, R250, R241, R240 ;  /* 0x000000f1fa0c723e */ /* 0x001fc600048070f0 */
[----:B------:R1:W5:Y:S04]  /*8c20*/  LDL.LU R240, [R1+0x2a8] ;  /* 0x0002a80001f07983 */ /* 0x0003680000300800 */
[----:B------:R1:W5:Y:S04]  /*8c30*/  LDL.LU R241, [R1+0x2a4] ;  /* 0x0002a40001f17983 */ /* 0x0003680000300800 */
[----:B------:R1:W5:Y:S04]  /*8c40*/  LDL.LU R250, [R1+0x2a0] ;  /* 0x0002a00001fa7983 */ /* 0x0003680000300800 */
[----:B------:R1:W5:Y:S04]  /*8c50*/  LDL.LU R251, [R1+0x29c] ;  /* 0x00029c0001fb7983 */ /* 0x0003680000300800 */
[----:B------:R1:W5:Y:S01]  /*8c60*/  LDL.LU R3, [R1+0x298] ;  /* 0x0002980001037983 */ /* 0x0003620000300800 */
[----:B------:R-:W0:Y:S01]  /*8c70*/  S2R R47, SR_TID.X ;  /* 0x00000000002f7919 */ /* 0x000e220000002100 */
[----:B------:R-:W-:-:S04]  /*8c80*/  FFMA R131, R131, UR6, -R0 ;  /* 0x0000000683837c23 */ /* 0x000fc80008000800 */
[----:B------:R-:W-:-:S06]  /*8c90*/  FMUL R70, R131, 1.4426950216293334961 ;  /* 0x3fb8aa3b83467820 */ /* 0x000fcc0000400000 */
[----:B------:R-:W-:Y:S01]  /*8ca0*/  MUFU.EX2 R70, R70 ;  /* 0x0000004600467308 */ /* 0x000fe20000000800 */
[----:B0-----:R-:W-:-:S04]  /*8cb0*/  SHF.L.U32 R2, R47, 0x4, RZ ;  /* 0x000000042f027819 */ /* 0x001fc800000006ff */
[----:B------:R-:W-:-:S04]  /*8cc0*/  LOP3.LUT R2, R2, 0x70, RZ, 0xc0, !PT ;  /* 0x0000007002027812 */ /* 0x000fc800078ec0ff */
[----:B------:R-:W-:-:S05]  /*8cd0*/  LEA R2, R51, R2, 0x7 ;  /* 0x0000000233027211 */ /* 0x000fca00078e38ff */
[----:B------:R0:W-:Y:S01]  /*8ce0*/  STS.128 [R2+UR14], R4 ;  /* 0x0000000402007988 */ /* 0x0001e20008000c0e */
[----:B--2---:R-:W-:-:S04]  /*8cf0*/  FFMA R130, R130, UR6, -R0 ;  /* 0x0000000682827c23 */ /* 0x004fc80008000800 */
[----:B------:R-:W-:Y:S01]  /*8d00*/  FMUL R68, R130, 1.4426950216293334961 ;  /* 0x3fb8aa3b82447820 */ /* 0x000fe20000400000 */
[----:B0-----:R-:W-:Y:S01]  /*8d10*/  F2FP.SATFINITE.E4M3.F32.PACK_AB_MERGE_C R4, R69, R43, R39 ;  /* 0x0000002b4504723e */ /* 0x001fe20004807027 */
[--C-:B----4-:R-:W-:Y:S01]  /*8d20*/  FFMA R129, R129, UR6, -R0.reuse ;  /* 0x0000000681817c23 */ /* 0x110fe20008000800 */
[----:B---3--:R-:W-:-:S03]  /*8d30*/  FFMA R128, R128, UR6, -R0 ;  /* 0x0000000680807c23 */ /* 0x008fc60008000800 */
[----:B------:R-:W-:Y:S01]  /*8d40*/  FMUL R69, R129, 1.4426950216293334961 ;  /* 0x3fb8aa3b81457820 */ /* 0x000fe20000400000 */
[----:B------:R-:W0:Y:S01]  /*8d50*/  MUFU.EX2 R68, R68 ;  /* 0x0000004400447308 */ /* 0x000e220000000800 */
[----:B------:R-:W-:Y:S01]  /*8d60*/  FMUL R20, R128, 1.4426950216293334961 ;  /* 0x3fb8aa3b80147820 */ /* 0x000fe20000400000 */
[----:B------:R-:W-:-:S06]  /*8d70*/  LOP3.LUT R27, R2, 0x10, RZ, 0x3c, !PT ;  /* 0x00000010021b7812 */ /* 0x000fcc00078e3cff */
[----:B------:R-:W-:Y:S01]  /*8d80*/  MUFU.EX2 R20, R20 ;  /* 0x0000001400147308 */ /* 0x000fe20000000800 */
[----:B------:R-:W-:Y:S02]  /*8d90*/  F2FP.SATFINITE.E4M3.F32.PACK_AB_MERGE_C R15, R49, R48, R45 ;  /* 0x00000030310f723e */ /* 0x000fe4000480702d */
[----:B------:R-:W-:-:S05]  /*8da0*/  F2FP.SATFINITE.E4M3.F32.PACK_AB_MERGE_C R7, R81, R80, R34 ;  /* 0x000000505107723e */ /* 0x000fca0004807022 */
[----:B------:R-:W2:Y:S01]  /*8db0*/  MUFU.EX2 R69, R69 ;  /* 0x0000004500457308 */ /* 0x000ea20000000800 */
[C---:B------:R-:W-:Y:S02]  /*8dc0*/  LOP3.LUT R25, R2.reuse, 0x20, RZ, 0x3c, !PT ;  /* 0x0000002002197812 */ /* 0x040fe400078e3cff */
[----:B------:R-:W-:Y:S02]  /*8dd0*/  F2FP.SATFINITE.E4M3.F32.PACK_AB_MERGE_C R9, R57, R56, R42 ;  /* 0x000000383909723e */ /* 0x000fe4000480702a */
[----:B------:R-:W-:Y:S02]  /*8de0*/  F2FP.SATFINITE.E4M3.F32.PACK_AB_MERGE_C R8, R53, R52, R44 ;  /* 0x000000343508723e */ /* 0x000fe4000480702c */
[----:B------:R-:W-:Y:S02]  /*8df0*/  F2FP.SATFINITE.E4M3.F32.PACK_AB_MERGE_C R10, R61, R60, R41 ;  /* 0x0000003c3d0a723e */ /* 0x000fe40004807029 */
[----:B------:R-:W-:Y:S02]  /*8e00*/  F2FP.SATFINITE.E4M3.F32.PACK_AB_MERGE_C R11, R65, R64, R40 ;  /* 0x00000040410b723e */ /* 0x000fe40004807028 */
[----:B------:R-:W-:-:S02]  /*8e10*/  LOP3.LUT R34, R2, 0x30, RZ, 0x3c, !PT ;  /* 0x0000003002227812 */ /* 0x000fc400078e3cff */
[----:B------:R-:W-:Y:S02]  /*8e20*/  F2FP.SATFINITE.E4M3.F32.PACK_AB_MERGE_C R5, R73, R72, R38 ;  /* 0x000000484905723e */ /* 0x000fe40004807026 */
[----:B------:R-:W-:Y:S02]  /*8e30*/  F2FP.SATFINITE.E4M3.F32.PACK_AB_MERGE_C R6, R77, R76, R37 ;  /* 0x0000004c4d06723e */ /* 0x000fe40004807025 */
[C---:B------:R-:W-:Y:S01]  /*8e40*/  LOP3.LUT R22, R2.reuse, 0x40, RZ, 0x3c, !PT ;  /* 0x0000004002167812 */ /* 0x040fe200078e3cff */
[----:B------:R3:W-:Y:S04]  /*8e50*/  STS.128 [R27+UR14], R16 ;  /* 0x000000101b007988 */ /* 0x0007e80008000c0e */
[----:B------:R4:W-:Y:S04]  /*8e60*/  STS.128 [R25+UR14], R12 ;  /* 0x0000000c19007988 */ /* 0x0009e80008000c0e */
[----:B------:R-:W-:Y:S04]  /*8e70*/  STS.128 [R34+UR14], R8 ;  /* 0x0000000822007988 */ /* 0x000fe80008000c0e */
[----:B------:R0:W-:Y:S01]  /*8e80*/  STS.128 [R22+UR14], R4 ;  /* 0x0000000416007988 */ /* 0x0001e20008000c0e */
[----:B---3--:R-:W-:Y:S01]  /*8e90*/  LOP3.LUT R18, R2, 0x50, RZ, 0x3c, !PT ;  /* 0x0000005002127812 */ /* 0x008fe200078e3cff */
[----:B------:R-:W-:Y:S01]  /*8ea0*/  FADD R17, -R0, -INF ;  /* 0xff80000000117421 */ /* 0x000fe20000000100 */
[----:B------:R-:W-:-:S02]  /*8eb0*/  LOP3.LUT R16, R2, 0x60, RZ, 0x3c, !PT ;  /* 0x0000006002107812 */ /* 0x000fc400078e3cff */
[----:B----4-:R-:W-:Y:S02]  /*8ec0*/  F2FP.SATFINITE.E4M3.F32.PACK_AB_MERGE_C R13, R89, R88, R35 ;  /* 0x00000058590d723e */ /* 0x010fe40004807023 */
[----:B------:R-:W-:Y:S02]  /*8ed0*/  F2FP.SATFINITE.E4M3.F32.PACK_AB_MERGE_C R12, R85, R84, R36 ;  /* 0x00000054550c723e */ /* 0x000fe40004807024 */
[----:B------:R-:W-:Y:S02]  /*8ee0*/  F2FP.SATFINITE.E4M3.F32.PACK_AB_MERGE_C R14, R93, R92, R33 ;  /* 0x0000005c5d0e723e */ /* 0x000fe40004807021 */
[----:B------:R-:W-:Y:S02]  /*8ef0*/  F2FP.SATFINITE.E4M3.F32.PACK_AB_MERGE_C R15, R97, R96, R32 ;  /* 0x00000060610f723e */ /* 0x000fe40004807020 */
[----:B0-----:R-:W-:Y:S02]  /*8f00*/  F2FP.SATFINITE.E4M3.F32.PACK_AB_MERGE_C R7, R70, R68, RZ ;  /* 0x000000444607723e */ /* 0x001fe400048070ff */
[----:B------:R-:W-:-:S02]  /*8f10*/  F2FP.SATFINITE.E4M3.F32.PACK_AB_MERGE_C R9, R105, R104, R30 ;  /* 0x000000686909723e */ /* 0x000fc4000480701e */
[----:B------:R-:W-:Y:S02]  /*8f20*/  F2FP.SATFINITE.E4M3.F32.PACK_AB_MERGE_C R8, R101, R100, R31 ;  /* 0x000000646508723e */ /* 0x000fe4000480701f */
[----:B------:R-:W-:Y:S02]  /*8f30*/  F2FP.SATFINITE.E4M3.F32.PACK_AB_MERGE_C R10, R109, R108, R29 ;  /* 0x0000006c6d0a723e */ /* 0x000fe4000480701d */
[----:B------:R-:W-:Y:S02]  /*8f40*/  F2FP.SATFINITE.E4M3.F32.PACK_AB_MERGE_C R11, R113, R112, R28 ;  /* 0x00000070710b723e */ /* 0x000fe4000480701c */
[----:B------:R-:W-:Y:S02]  /*8f50*/  F2FP.SATFINITE.E4M3.F32.PACK_AB_MERGE_C R5, R121, R120, R24 ;  /* 0x000000787905723e */ /* 0x000fe40004807018 */
[----:B------:R-:W-:Y:S02]  /*8f60*/  F2FP.SATFINITE.E4M3.F32.PACK_AB_MERGE_C R4, R117, R116, R26 ;  /* 0x000000747504723e */ /* 0x000fe4000480701a */
[----:B------:R-:W-:-:S02]  /*8f70*/  F2FP.SATFINITE.E4M3.F32.PACK_AB_MERGE_C R6, R125, R124, R23 ;  /* 0x0000007c7d06723e */ /* 0x000fc40004807017 */
[----:B--2---:R-:W-:Y:S02]  /*8f80*/  F2FP.SATFINITE.E4M3.F32.PACK_AB_MERGE_C R7, R69, R20, R7 ;  /* 0x000000144507723e */ /* 0x004fe40004807007 */
[----:B------:R-:W-:Y:S01]  /*8f90*/  LOP3.LUT R2, R2, 0x70, RZ, 0x3c, !PT ;  /* 0x0000007002027812 */ /* 0x000fe200078e3cff */
[----:B------:R-:W-:Y:S01]  /*8fa0*/  FMUL R71, R17, 1.4426950216293334961 ;  /* 0x3fb8aa3b11477820 */ /* 0x000fe20000400000 */
[----:B------:R-:W-:Y:S04]  /*8fb0*/  STS.128 [R18+UR14], R12 ;  /* 0x0000000c12007988 */ /* 0x000fe80008000c0e */
[----:B------:R-:W-:Y:S04]  /*8fc0*/  STS.128 [R16+UR14], R8 ;  /* 0x0000000810007988 */ /* 0x000fe80008000c0e */
[----:B------:R0:W-:Y:S01]  /*8fd0*/  STS.128 [R2+UR14], R4 ;  /* 0x0000000402007988 */ /* 0x0001e20008000c0e */
[----:B------:R-:W-:Y:S01]  /*8fe0*/  FADD R72, R20, R21 ;  /* 0x0000001514487221 */ /* 0x000fe20000000000 */
[----:B------:R-:W-:Y:S01]  /*8ff0*/  UIADD3 UR4, UPT, UPT, UR11, -0x80, URZ ;  /* 0xffffff800b047890 */ /* 0x000fe2000fffe0ff */
[----:B0-----:R1:W0:Y:S01]  /*9000*/  MUFU.EX2 R2, R71 ;  /* 0x0000004700027308 */ /* 0x0012220000000800 */
[----:B------:R-:W2:Y:S01]  /*9010*/  LDTM.x64 R4, tmem[UR15] ;  /* 0x0000000f000479ee */ /* 0x000ea20008340000 */
[----:B------:R-:W-:Y:S01]  /*9020*/  NOP ;  /* 0x0000000000007918 */ /* 0x000fe20000000000 */
[----:B------:R-:W-:Y:S08]  /*9030*/  @!P2 BRA `(.L_x_9) ;  /* 0x000000040004a947 */ /* 0x000ff00003800000 */
[C---:B0-2---:R-:W-:Y:S01]  /*9040*/  FMUL R4, R2.reuse, R4 ;  /* 0x0000000402047220 */ /* 0x045fe20000400000 */
[C---:B------:R-:W-:Y:S01]  /*9050*/  FMUL R5, R2.reuse, R5 ;  /* 0x0000000502057220 */ /* 0x040fe20000400000 */
        /* <DEDUP_REMOVED lines=61> */
[----:B------:R-:W-:-:S04]  /*9430*/  FMUL R67, R2, R67 ;  /* 0x0000004302437220 */ /* 0x000fc80000400000 */
[----:B------:R3:W-:Y:S03]  /*9440*/  STTM.x64 tmem[UR15], R4 ;  /* 0x00000004000079ed */ /* 0x0007e6000834000f */
.L_x_9:
[----:B--2---:R-:W2:Y:S02]  /*9450*/  FENCE.VIEW.ASYNC.T ;  /* 0x00000000000073c6 */ /* 0x004ea40000000200 */
[----:B--2---:R-:W-:Y:S01]  /*9460*/  BAR.SYNC.DEFER_BLOCKING 0x0 ;  /* 0x0000000000007b1d */ /* 0x004fe20000010000 */
[----:B---3--:R-:W-:Y:S01]  /*9470*/  FADD R4, R69, R72 ;  /* 0x0000004845047221 */ /* 0x008fe20000000000 */
[----:B------:R-:W-:-:S03]  /*9480*/  UISETP.GE.AND UP1, UPT, UR4, 0x1, UPT ;  /* 0x000000010400788c */ /* 0x000fc6000bf26270 */
[----:B------:R-:W-:-:S04]  /*9490*/  FADD R4, R68, R4 ;  /* 0x0000000444047221 */ /* 0x000fc80000000000 */
[----:B------:R-:W-:-:S04]  /*94a0*/  FADD R4, R70, R4 ;  /* 0x0000000446047221 */ /* 0x000fc80000000000 */
[----:B0-----:R-:W-:Y:S01]  /*94b0*/  FADD R2, R2, R4 ;  /* 0x0000000402027221 */ /* 0x001fe20000000000 */
[----:B------:R0:W-:Y:S06]  /*94c0*/  MEMBAR.ALL.CTA ;  /* 0x0000000000007992 */ /* 0x0001ec0000008000 */
[----:B0-----:R-:W0:Y:S02]  /*94d0*/  FENCE.VIEW.ASYNC.S ;  /* 0x00000000000073c6 */ /* 0x001e240000000000 */
[----:B0-----:R-:W-:Y:S06]  /*94e0*/  BAR.SYNC.DEFER_BLOCKING 0x0 ;  /* 0x0000000000007b1d */ /* 0x001fec0000010000 */
[----:B------:R-:W-:Y:S05]  /*94f0*/  @!P3 BRA `(.L_x_10) ;  /* 0x000000000084b947 */ /* 0x000fea0003800000 */
[----:B------:R-:W-:Y:S02]  /*9500*/  UIADD3 UR4, UPT, UPT, UR14, 0x6000, URZ ;  /* 0x000060000e047890 */ /* 0x000fe4000fffe0ff */
[----:B------:R-:W-:Y:S02]  /*9510*/  USHF.R.U32.HI UR6, URZ, 0x4, UR14 ;  /* 0x00000004ff067899 */ /* 0x000fe4000801160e */
[----:B------:R-:W-:Y:S02]  /*9520*/  USHF.R.U32.HI UR4, URZ, 0x4, UR4 ;  /* 0x00000004ff047899 */ /* 0x000fe40008011604 */
[----:B------:R-:W-:Y:S02]  /*9530*/  USGXT.U32 UR6, UR6, 0xe ;  /* 0x0000000e0606789a */ /* 0x000fe40008000000 */
[----:B------:R-:W-:Y:S02]  /*9540*/  USGXT.U32 UR8, UR4, 0xe ;  /* 0x0000000e0408789a */ /* 0x000fe40008000000 */
[----:B------:R-:W-:-:S02]  /*9550*/  UIADD3 UR32, UP2, UPT, UR6, 0x2, URZ ;  /* 0x0000000206207890 */ /* 0x000fc4000ff5e0ff */
[----:B------:R-:W-:Y:S01]  /*9560*/  UIADD3 UR34, UP3, UPT, UR8, 0x2, URZ ;  /* 0x0000000208227890 */ /* 0x000fe2000ff7e0ff */
[----:B------:R-:W-:Y:S01]  /*9570*/  UMOV UR4, URZ ;  /* 0x000000ff00047c82 */ /* 0x000fe20008000000 */
[----:B------:R-:W-:Y:S01]  /*9580*/  UMOV UR36, 0x0 ;  /* 0x0000000000247882 */ /* 0x000fe20000000000 */
[----:B------:R-:W-:Y:S02]  /*9590*/  UIADD3.X UR33, UPT, UPT, UR4, 0x40004040, URZ, UP2, !UPT ;  /* 0x4000404004217890 */ /* 0x000fe400097fe4ff */
[----:B------:R-:W-:Y:S02]  /*95a0*/  UIADD3.X UR35, UPT, UPT, UR4, 0x40004040, URZ, UP3, !UPT ;  /* 0x4000404004237890 */ /* 0x000fe40009ffe4ff */
[----:B------:R-:W-:Y:S02]  /*95b0*/  UIADD3.64 UR20, UPT, UPT, UR32, 0x2, URZ ;  /* 0x0000000220147897 */ /* 0x000fe4000fffe0ff */
[----:B------:R-:W-:Y:S02]  /*95c0*/  UIADD3.64 UR24, UPT, UPT, UR34, 0x2, URZ ;  /* 0x0000000222187897 */ /* 0x000fe4000fffe0ff */
[----:B------:R-:W-:-:S02]  /*95d0*/  UIADD3.64 UR26, UPT, UPT, UR32, 0x4, URZ ;  /* 0x00000004201a7897 */ /* 0x000fc4000fffe0ff */
[----:B------:R-:W-:Y:S01]  /*95e0*/  UIADD3.64 UR30, UPT, UPT, UR34, 0x4, URZ ;  /* 0x00000004221e7897 */ /* 0x000fe2000fffe0ff */
[----:B------:R-:W-:Y:S01]  /*95f0*/  UMOV UR37, 0x8100010 ;  /* 0x0810001000257882 */ /* 0x000fe20000000000 */
[----:B------:R-:W-:Y:S01]  /*9600*/  UMOV UR7, 0x40004040 ;  /* 0x4000404000077882 */ /* 0x000fe20000000000 */
[----:B------:R-:W-:Y:S01]  /*9610*/  UMOV UR9, 0x40004040 ;  /* 0x4000404000097882 */ /* 0x000fe20000000000 */
[----:B------:R-:W-:Y:S01]  /*9620*/  UMOV UR38, 0x0 ;  /* 0x0000000000267882 */ /* 0x000fe20000000000 */
[----:B------:R-:W-:Y:S01]  /*9630*/  UMOV UR39, 0x8100010 ;  /* 0x0810001000277882 */ /* 0x000fe20000000000 */
[----:B------:R-:W-:Y:S01]  /*9640*/  UMOV UR40, 0x0 ;  /* 0x0000000000287882 */ /* 0x000fe20000000000 */
[----:B------:R-:W-:Y:S01]  /*9650*/  UMOV UR41, 0x8100010 ;  /* 0x0810001000297882 */ /* 0x000fe20000000000 */
[----:B------:R-:W-:Y:S01]  /*9660*/  UMOV UR4, UR17 ;  /* 0x0000001100047c82 */ /* 0x000fe20008000000 */
[----:B------:R-:W-:Y:S01]  /*9670*/  UMOV UR5, URZ ;  /* 0x000000ff00057c82 */ /* 0x000fe20008000000 */
[----:B------:R0:W-:Y:S01]  /*9680*/  UTCQMMA gdesc[UR6], gdesc[UR8], tmem[UR12], tmem[UR36], idesc[UR37], UPT ;  /* 0x00ff2408060075ea */ /* 0x0001e2000b80030c */
[----:B------:R-:W-:Y:S01]  /*9690*/  UMOV UR42, 0x0 ;  /* 0x00000000002a7882 */ /* 0x000fe20000000000 */
[----:B------:R-:W-:Y:S01]  /*96a0*/  UMOV UR43, 0x8100010 ;  /* 0x08100010002b7882 */ /* 0x000fe20000000000 */
[----:B------:R0:W-:Y:S01]  /*96b0*/  UTCQMMA gdesc[UR32], gdesc[UR34], tmem[UR12], tmem[UR38], idesc[UR39], UPT ;  /* 0x00ff2622200075ea */ /* 0x0001e2000b80030c */
[----:B------:R-:W-:Y:S01]  /*96c0*/  UMOV UR4, UR4 ;  /* 0x0000000400047c82 */ /* 0x000fe20008000000 */
[----:B------:R0:W-:Y:S01]  /*96d0*/  UTCQMMA gdesc[UR20], gdesc[UR24], tmem[UR12], tmem[UR40], idesc[UR41], UPT ;  /* 0x00ff2818140075ea */ /* 0x0001e2000b80030c */
[----:B------:R0:W-:Y:S01]  /*96e0*/  UTCQMMA gdesc[UR26], gdesc[UR30], tmem[UR12], tmem[UR42], idesc[UR43], UPT ;  /* 0x00ff2a1e1a0075ea */ /* 0x0001e2000b80030c */
[----:B------:R0:W-:Y:S01]  /*96f0*/  UTCBAR [UR4], URZ ;  /* 0x000000ff040073e9 */ /* 0x0001e200080000ff */
[----:B------:R-:W-:Y:S01]  /*9700*/  NOP ;  /* 0x0000000000007918 */ /* 0x000fe20000000000 */
.L_x_10:
[----:B------:R-:W-:Y:S01]  /*9710*/  FSEL R2, R2, 1, P2 ;  /* 0x3f80000002027808 */ /* 0x000fe20001000000 */
[----:B0-----:R-:W-:Y:S01]  /*9720*/  UMOV UR6, URZ ;  /* 0x000000ff00067c82 */ /* 0x001fe20008000000 */
[----:B------:R-:W-:-:S03]  /*9730*/  FSEL R0, R0, -INF , P2 ;  /* 0xff80000000007808 */ /* 0x000fc60001000000 */
[----:B------:R0:W-:Y:S01]  /*9740*/  STL [R1+0x294], R2 ;  /* 0x0002940201007387 */ /* 0x0001e20000100800 */
[----:B------:R-:W-:Y:S05]  /*9750*/  BRA.U !UP1, `(.L_x_11) ;  /* 0x0000006909087547 */ /* 0x000fea000b800000 */
[----:B------:R-:W-:Y:S01]  /*9760*/  UIADD3 UR5, UPT, UPT, UR14, 0xa000, URZ ;  /* 0x0000a0000e057890 */ /* 0x000fe2000fffe0ff */
[----:B------:R-:W-:Y:S01]  /*9770*/  HFMA2 R242, -RZ, RZ, 0, 0 ;  /* 0x00000000fff27431 */ /* 0x000fe200000001ff */
[----:B------:R-:W-:Y:S01]  /*9780*/  USHF.R.U32.HI UR20, URZ, 0x4, UR14 ;  /* 0x00000004ff147899 */ /* 0x000fe2000801160e */
[----:B0----5:R-:W-:Y:S01]  /*9790*/  SHF.L.U32 R2, R3, 0x7, RZ ;  /* 0x0000000703027819 */ /* 0x021fe200000006ff */
[----:B------:R-:W-:Y:S01]  /*97a0*/  USHF.R.U32.HI UR5, URZ, 0x4, UR5 ;  /* 0x00000004ff057899 */ /* 0x000fe20008011605 */
[----:B------:R-:W-:Y:S01]  /*97b0*/  MOV R3, R0 ;  /* 0x0000000000037202 */ /* 0x000fe20000000f00 */
[----:B------:R-:W-:Y:S02]  /*97c0*/  UIADD3 UR4, UPT, UPT, UR14, 0x4000, URZ ;  /* 0x000040000e047890 */ /* 0x000fe4000fffe0ff */
[----:B------:R-:W-:Y:S02]  /*97d0*/  UISETP.NE.U32.AND UP1, UPT, UR22, URZ, UPT ;  /* 0x000000ff1600728c */ /* 0x000fe4000bf25070 */
[----:B------:R-:W-:-:S02]  /*97e0*/  USGXT.U32 UR20, UR20, 0xe ;  /* 0x0000000e1414789a */ /* 0x000fc40008000000 */
[----:B------:R-:W-:Y:S02]  /*97f0*/  USGXT.U32 UR24, UR5, 0xe ;  /* 0x0000000e0518789a */ /* 0x000fe40008000000 */
[----:B------:R-:W-:Y:S02]  /*9800*/  USHF.R.U32.HI UR22, URZ, 0x4, UR4 ;  /* 0x00000004ff167899 */ /* 0x000fe40008011604 */
[----:B------:R-:W-:Y:S02]  /*9810*/  UIADD3 UR36, UP4, UPT, UR20, 0x2, URZ ;  /* 0x0000000214247890 */ /* 0x000fe4000ff9e0ff */
[----:B------:R-:W-:Y:S02]  /*9820*/  UIADD3 UR38, UP3, UPT, UR24, 0x2, URZ ;  /* 0x0000000218267890 */ /* 0x000fe4000ff7e0ff */
[----:B------:R-:W-:Y:S02]  /*9830*/  USHF.R.U32.HI UR10, URZ, 0x4, UR10 ;  /* 0x00000004ff0a7899 */ /* 0x000fe4000801160a */
[----:B------:R-:W-:Y:S01]  /*9840*/  USGXT.U32 UR22, UR22, 0xe ;  /* 0x0000000e1616789a */ /* 0x000fe20008000000 */
[----:B------:R-:W-:Y:S01]  /*9850*/  UMOV UR7, URZ ;  /* 0x000000ff00077c82 */ /* 0x000fe20008000000 */
[----:B------:R-:W-:Y:S01]  /*9860*/  UMOV UR6, URZ ;  /* 0x000000ff00067c82 */ /* 0x000fe20008000000 */
[----:B------:R-:W-:-:S02]  /*9870*/  UIADD3.X UR37, UPT, UPT, UR7, 0x40004040, URZ, UP4, !UPT ;  /* 0x4000404007257890 */ /* 0x000fc4000a7fe4ff */
[----:B------:R-:W-:Y:S02]  /*9880*/  UIADD3.X UR39, UPT, UPT, UR6, 0x40004040, URZ, UP3, !UPT ;  /* 0x4000404006277890 */ /* 0x000fe40009ffe4ff */
[----:B------:R-:W-:Y:S02]  /*9890*/  USGXT.U32 UR4, UR10, 0xe ;  /* 0x0000000e0a04789a */ /* 0x000fe40008000000 */
[----:B------:R-:W-:Y:S02]  /*98a0*/  UIADD3 UR34, UP2, UPT, UR22, 0x100, URZ ;  /* 0x0000010016227890 */ /* 0x000fe4000ff5e0ff */
[----:B------:R-:W-:Y:S02]  /*98b0*/  UIADD3 UR40, UP4, UPT, UR36, 0x2, URZ ;  /* 0x0000000224287890 */ /* 0x000fe4000ff9e0ff */
[----:B------:R-:W-:Y:S02]  /*98c0*/  UIADD3 UR42, UP3, UPT, UR36, 0x4, URZ ;  /* 0x00000004242a7890 */ /* 0x000fe4000ff7e0ff */
[----:B------:R-:W-:Y:S01]  /*98d0*/  USHF.L.U32 UR9, UR19, 0x7, URZ ;  /* 0x0000000713097899 */ /* 0x000fe200080006ff */
[----:B------:R-:W-:Y:S01]  /*98e0*/  UMOV UR8, URZ ;  /* 0x000000ff00087c82 */ /* 0x000fe20008000000 */
[----:B------:R-:W-:Y:S01]  /*98f0*/  UMOV UR18, 0xfffffffe ;  /* 0xfffffffe00127882 */ /* 0x000fe20000000000 */
[----:B------:R-:W-:Y:S01]  /*9900*/  UMOV UR19, 0x7fffbfdf ;  /* 0x7fffbfdf00137882 */ /* 0x000fe20000000000 */
[----:B------:R-:W-:Y:S01]  /*9910*/  UMOV UR5, URZ ;  /* 0x000000ff00057c82 */ /* 0x000fe20008000000 */
[----:B------:R-:W0:Y:S01]  /*9920*/  LDCU UR33, c[0x0][0x3f0] ;  /* 0x00007e00ff2177ac */ /* 0x000e220008000800 */
[----:B------:R-:W2:Y:S01]  /*9930*/  LDCU UR48, c[0x0][0x3a8] ;  /* 0x00007500ff3077ac */ /* 0x000ea20008000800 */
[----:B------:R-:W3:Y:S01]  /*9940*/  LDCU UR49, c[0x0][0x3d4] ;  /* 0x00007a80ff3177ac */ /* 0x000ee20008000800 */
[----:B------:R-:W-:-:S02]  /*9950*/  UIADD3.64 UR18, UPT, UPT, UR4, -UR18, URZ ;  /* 0x8000001204127297 */ /* 0x000fc4000fffe0ff */
[----:B------:R-:W-:Y:S02]  /*9960*/  UIADD3.X UR35, UPT, UPT, UR8, 0x40004040, URZ, UP2, !UPT ;  /* 0x4000404008237890 */ /* 0x000fe400097fe4ff */
[----:B------:R-:W-:Y:S02]  /*9970*/  UIADD3.X UR41, UPT, UPT, UR37, URZ, URZ, UP4, !UPT ;  /* 0x000000ff25297290 */ /* 0x000fe4000a7fe4ff */
[----:B------:R-:W-:Y:S02]  /*9980*/  UIADD3.X UR43, UPT, UPT, UR37, URZ, URZ, UP3, !UPT ;  /* 0x000000ff252b7290 */ /* 0x000fe40009ffe4ff */
[----:B------:R-:W-:Y:S02]  /*9990*/  UIADD3.64 UR44, UPT, UPT, UR38, 0x2, URZ ;  /* 0x00000002262c7897 */ /* 0x000fe4000fffe0ff */
[----:B------:R-:W-:Y:S01]  /*99a0*/  UIADD3.64 UR46, UPT, UPT, UR38, 0x4, URZ ;  /* 0x00000004262e7897 */ /* 0x000fe2000fffe0ff */
[----:B------:R-:W-:-:S11]  /*99b0*/  UMOV UR32, 0x1 ;  /* 0x0000000100207882 */ /* 0x000fd60000000000 */
.L_x_16:
[----:B------:R-:W4:Y:S04]  /*99c0*/  LDL.64 R6, [R1+0x248] ;  /* 0x0002480001067983 */ /* 0x000f280000100a00 */
[----:B------:R-:W5:Y:S04]  /*99d0*/  LDL.64 R10, [R1+0x228] ;  /* 0x00022800010a7983 */ /* 0x000f680000100a00 */
[----:B---3--:R-:W3:Y:S04]  /*99e0*/  LDL.64 R20, [R1+0x208] ;  /* 0x0002080001147983 */ /* 0x008ee80000100a00 */
[----:B--2---:R-:W2:Y:S04]  /*99f0*/  LDL.64 R22, [R1+0x1c8] ;  /* 0x0001c80001167983 */ /* 0x004ea80000100a00 */
[----:B------:R-:W2:Y:S04]  /*9a00*/  LDL.64 R12, [R1+0x1e8] ;  /* 0x0001e800010c7983 */ /* 0x000ea80000100a00 */
[----:B------:R-:W2:Y:S04]  /*9a10*/  LDL.64 R14, [R1+0x1a8] ;  /* 0x0001a800010e7983 */ /* 0x000ea80000100a00 */
[----:B------:R-:W2:Y:S04]  /*9a20*/  LDL.64 R24, [R1+0x188] ;  /* 0x0001880001187983 */ /* 0x000ea80000100a00 */
[----:B------:R-:W2:Y:S04]  /*9a30*/  LDL.64 R26, [R1+0x148] ;  /* 0x00014800011a7983 */ /* 0x000ea80000100a00 */
[----:B------:R-:W2:Y:S01]  /*9a40*/  LDL.64 R16, [R1+0x168] ;  /* 0x0001680001107983 */ /* 0x000ea20000100a00 */
[----:B------:R-:W-:-:S03]  /*9a50*/  SHF.R.S32.HI R0, RZ, 0x1f, R2 ;  /* 0x0000001fff007819 */ /* 0x000fc60000011402 */
[----:B------:R-:W2:Y:S04]  /*9a60*/  LDL.64 R18, [R1+0x128] ;  /* 0x0001280001127983 */ /* 0x000ea80000100a00 */
        /* <DEDUP_REMOVED lines=20> */
[----:B-1----:R-:W2:Y:S04]  /*9bb0*/  LDL.64 R70, [R1+0x230] ;  /* 0x0002300001467983 */ /* 0x002ea80000100a00 */
[----:B------:R-:W2:Y:S04]  /*9bc0*/  LDL.64 R72, [R1+0x1f0] ;  /* 0x0001f00001487983 */ /* 0x000ea80000100a00 */
[----:B------:R-:W2:Y:S04]  /*9bd0*/  LDL.64 R84, [R1+0x1b0] ;  /* 0x0001b00001547983 */ /* 0x000ea80000100a00 */
[----:B------:R-:W2:Y:S04]  /*9be0*/  LDL.64 R82, [R1+0x170] ;  /* 0x0001700001527983 */ /* 0x000ea80000100a00 */
[----:B------:R-:W2:Y:S04]  /*9bf0*/  LDL.64 R68, [R1+0x130] ;  /* 0x0001300001447983 */ /* 0x000ea80000100a00 */
[----:B------:R-:W2:Y:S04]  /*9c00*/  LDL.64 R80, [R1+0xf0] ;  /* 0x0000f00001507983 */ /* 0x000ea80000100a00 */
[----:B------:R-:W2:Y:S04]  /*9c10*/  LDL.64 R78, [R1+0xa8] ;  /* 0x0000a800014e7983 */ /* 0x000ea80000100a00 */
[----:B------:R-:W2:Y:S04]  /*9c20*/  LDL.64 R76, [R1+0x68] ;  /* 0x00006800014c7983 */ /* 0x000ea80000100a00 */
[----:B------:R-:W2:Y:S01]  /*9c30*/  LDL.64 R74, [R1+0x48] ;  /* 0x00004800014a7983 */ /* 0x000ea20000100a00 */
[----:B----4-:R-:W-:-:S02]  /*9c40*/  IADD3 R4, P2, PT, R2, R6, RZ ;  /* 0x0000000602047210 */ /* 0x010fc40007f5e0ff */
[----:B-----5:R-:W-:Y:S02]  /*9c50*/  IADD3 R8, P3, PT, R2, R10, RZ ;  /* 0x0000000a02087210 */ /* 0x020fe40007f7e0ff */
[C---:B------:R-:W-:Y:S02]  /*9c60*/  IADD3.X R5, PT, PT, R0.reuse, R7, RZ, P2, !PT ;  /* 0x0000000700057210 */ /* 0x040fe400017fe4ff */
[----:B------:R-:W-:Y:S02]  /*9c70*/  IADD3.X R9, PT, PT, R0, R11, RZ, P3, !PT ;  /* 0x0000000b00097210 */ /* 0x000fe40001ffe4ff */
[----:B---3--:R-:W-:Y:S01]  /*9c80*/  IADD3 R6, P2, PT, R2, R20, RZ ;  /* 0x0000001402067210 */ /* 0x008fe20007f5e0ff */
[----:B------:R-:W3:Y:S03]  /*9c90*/  LDG.E.U8 R4, desc[UR28][R4.64] ;  /* 0x0000001c04047981 */ /* 0x000ee6000c1e1100 */
[----:B------:R-:W-:-:S02]  /*9ca0*/  IADD3.X R7, PT, PT, R0, R21, RZ, P2, !PT ;  /* 0x0000001500077210 */ /* 0x000fc400017fe4ff */
[----:B------:R-:W4:Y:S01]  /*9cb0*/  LDL.64 R20, [R1+0xe8] ;  /* 0x0000e80001147983 */ /* 0x000f220000100a00 */
[----:B--2---:R-:W-:-:S03]  /*9cc0*/  IADD3 R10, P3, PT, R2, R12, RZ ;  /* 0x0000000c020a7210 */ /* 0x004fc60007f7e0ff */
[----:B------:R-:W2:Y:S04]  /*9cd0*/  LDG.E.U8 R6, desc[UR28][R6.64] ;  /* 0x0000001c06067981 */ /* 0x000ea8000c1e1100 */
[----:B------:R1:W5:Y:S02]  /*9ce0*/  LDG.E.U8 R5, desc[UR28][R8.64] ;  /* 0x0000001c08057981 */ /* 0x000364000c1e1100 */
[----:B-1----:R-:W-:-:S04]  /*9cf0*/  IADD3 R8, P2, PT, R2, R22, RZ ;  /* 0x0000001602087210 */ /* 0x002fc80007f5e0ff */
[C---:B------:R-:W-:Y:S02]  /*9d00*/  IADD3.X R9, PT, PT, R0.reuse, R23, RZ, P2, !PT ;  /* 0x0000001700097210 */ /* 0x040fe400017fe4ff */
[----:B------:R-:W2:Y:S01]  /*9d10*/  LDL.64 R22, [R1+0xa0] ;  /* 0x0000a00001167983 */ /* 0x000ea20000100a00 */
[----:B------:R-:W-:Y:S02]  /*9d20*/  IADD3.X R11, PT, PT, R0, R13, RZ, P3, !PT ;  /* 0x0000000d000b7210 */ /* 0x000fe40001ffe4ff */
[----:B------:R-:W-:Y:S01]  /*9d30*/  IADD3 R12, P3, PT, R2, R14, RZ ;  /* 0x0000000e020c7210 */ /* 0x000fe20007f7e0ff */
[----:B------:R-:W3:Y:S04]  /*9d40*/  LDG.E.U8 R8, desc[UR28][R8.64] ;  /* 0x0000001c08087981 */ /* 0x000ee8000c1e1100 */
[----:B------:R1:W3:Y:S01]  /*9d50*/  LDG.E.U8 R7, desc[UR28][R10.64] ;  /* 0x0000001c0a077981 */ /* 0x0002e2000c1e1100 */
[----:B------:R-:W-:-:S02]  /*9d60*/  IADD3.X R13, PT, PT, R0, R15, RZ, P3, !PT ;  /* 0x0000000f000d7210 */ /* 0x000fc40001ffe4ff */
[----:B-1----:R-:W-:-:S03]  /*9d70*/  IADD3 R10, P2, PT, R2, R24, RZ ;  /* 0x00000018020a7210 */ /* 0x002fc60007f5e0ff */
[----:B------:R1:W3:Y:S01]  /*9d80*/  LDG.E.U8 R9, desc[UR28][R12.64] ;  /* 0x0000001c0c097981 */ /* 0x0002e2000c1e1100 */
[----:B------:R-:W-:-:S03]  /*9d90*/  IADD3.X R11, PT, PT, R0, R25, RZ, P2, !PT ;  /* 0x00000019000b7210 */ /* 0x000fc600017fe4ff */
[----:B------:R-:W3:Y:S01]  /*9da0*/  LDL.64 R24, [R1+0x60] ;  /* 0x0000600001187983 */ /* 0x000ee20000100a00 */
[----:B------:R-:W-:-:S03]  /*9db0*/  IADD3 R14, P3, PT, R2, R16, RZ ;  /* 0x00000010020e7210 */ /* 0x000fc60007f7e0ff */
[----:B------:R-:W3:Y:S01]  /*9dc0*/  LDG.E.U8 R10, desc[UR28][R10.64] ;  /* 0x0000001c0a0a7981 */ /* 0x000ee2000c1e1100 */
[----:B-1----:R-:W-:Y:S02]  /*9dd0*/  IADD3 R12, P2, PT, R2, R26, RZ ;  /* 0x0000001a020c7210 */ /* 0x002fe40007f5e0ff */
[C---:B------:R-:W-:Y:S02]  /*9de0*/  IADD3.X R15, PT, PT, R0.reuse, R17, RZ, P3, !PT ;  /* 0x00000011000f7210 */ /* 0x040fe40001ffe4ff */
[----:B------:R-:W-:Y:S02]  /*9df0*/  IADD3.X R13, PT, PT, R0, R27, RZ, P2, !PT ;  /* 0x0000001b000d7210 */ /* 0x000fe400017fe4ff */
[----:B------:R-:W5:Y:S01]  /*9e00*/  LDL.64 R26, [R1+0x220] ;  /* 0x00022000011a7983 */ /* 0x000f620000100a00 */
[----:B------:R-:W-:-:S03]  /*9e10*/  IADD3 R16, P3, PT, R2, R18, RZ ;  /* 0x0000001202107210 */ /* 0x000fc60007f7e0ff */
[----:B------:R1:W5:Y:S01]  /*9e20*/  LDG.E.U8 R11, desc[UR28][R14.64] ;  /* 0x0000001c0e0b7981 */ /* 0x000362000c1e1100 */
[----:B------:R-:W-:-:S03]  /*9e30*/  IADD3.X R17, PT, PT, R0, R19, RZ, P3, !PT ;  /* 0x0000001300117210 */ /* 0x000fc60001ffe4ff */
[----:B------:R-:W5:Y:S01]  /*9e40*/  LDG.E.U8 R12, desc[UR28][R12.64] ;  /* 0x0000001c0c0c7981 */ /* 0x000f62000c1e1100 */
[----:B-1----:R-:W-:-:S04]  /*9e50*/  IADD3 R14, P2, PT, R2, R28, RZ ;  /* 0x0000001c020e7210 */ /* 0x002fc80007f5e0ff */
[----:B------:R-:W-:Y:S01]  /*9e60*/  IADD3.X R15, PT, PT, R0, R29, RZ, P2, !PT ;  /* 0x0000001d000f7210 */ /* 0x000fe200017fe4ff */
[----:B------:R1:W5:Y:S04]  /*9e70*/  LDG.E.U8 R13, desc[UR28][R16.64] ;  /* 0x0000001c100d7981 */ /* 0x000368000c1e1100 */
[----:B------:R-:W5:Y:S04]  /*9e80*/  LDL.64 R28, [R1+0x1e0] ;  /* 0x0001e000011c7983 */ /* 0x000f680000100a00 */
[----:B------:R-:W5:Y:S01]  /*9e90*/  LDG.E.U8 R14, desc[UR28][R14.64] ;  /* 0x0000001c0e0e7981 */ /* 0x000f62000c1e1100 */
[----:B-1----:R-:W-:-:S04]  /*9ea0*/  IADD3 R16, P2, PT, R2, R30, RZ ;  /* 0x0000001e02107210 */ /* 0x002fc80007f5e0ff */
[----:B------:R-:W-:Y:S02]  /*9eb0*/  IADD3.X R17, PT, PT, R0, R31, RZ, P2, !PT ;  /* 0x0000001f00117210 */ /* 0x000fe400017fe4ff */
[----:B------:R-:W5:Y:S04]  /*9ec0*/  LDL.64 R30, [R1+0x1a0] ;  /* 0x0001a000011e7983 */ /* 0x000f680000100a00 */
[----:B------:R-:W5:Y:S01]  /*9ed0*/  LDG.E.U8 R16, desc[UR28][R16.64] ;  /* 0x0000001c10107981 */ /* 0x000f62000c1e1100 */
[----:B----4-:R-:W-:-:S04]  /*9ee0*/  IADD3 R18, P3, PT, R2, R20, RZ ;  /* 0x0000001402127210 */ /* 0x010fc80007f7e0ff */
[----:B------:R-:W-:-:S05]  /*9ef0*/  IADD3.X R19, PT, PT, R0, R21, RZ, P3, !PT ;  /* 0x0000001500137210 */ /* 0x000fca0001ffe4ff */
[----:B------:R1:W4:Y:S02]  /*9f00*/  LDG.E.U8 R15, desc[UR28][R18.64] ;  /* 0x0000001c120f7981 */ /* 0x000324000c1e1100 */
[C---:B-1----:R-:W-:Y:S02]  /*9f10*/  IADD3 R18, P2, PT, R2.reuse, R32, RZ ;  /* 0x0000002002127210 */ /* 0x042fe40007f5e0ff */
[----:B--2---:R-:W-:-:S04]  /*9f20*/  IADD3 R20, P3, PT, R2, R22, RZ ;  /* 0x0000001602147210 */ /* 0x004fc80007f7e0ff */
[C---:B------:R-:W-:Y:S02]  /*9f30*/  IADD3.X R21, PT, PT, R0.reuse, R23, RZ, P3, !PT ;  /* 0x0000001700157210 */ /* 0x040fe40001ffe4ff */
[----:B------:R-:W-:Y:S02]  /*9f40*/  IADD3.X R19, PT, PT, R0, R33, RZ, P2, !PT ;  /* 0x0000002100137210 */ /* 0x000fe400017fe4ff */
[----:B------:R-:W2:Y:S04]  /*9f50*/  LDL.64 R32, [R1+0x160] ;  /* 0x0001600001207983 */ /* 0x000ea80000100a00 */
[----:B------:R1:W4:Y:S04]  /*9f60*/  LDG.E.U8 R17, desc[UR28][R20.64] ;  /* 0x0000001c14117981 */ /* 0x000328000c1e1100 */
[----:B------:R-:W4:Y:S01]  /*9f70*/  LDG.E.U8 R18, desc[UR28][R18.64] ;  /* 0x0000001c12127981 */ /* 0x000f22000c1e1100 */
[----:B-1----:R-:W-:-:S04]  /*9f80*/  IADD3 R20, P2, PT, R2, R34, RZ ;  /* 0x0000002202147210 */ /* 0x002fc80007f5e0ff */
[----:B------:R-:W-:Y:S02]  /*9f90*/  IADD3.X R21, PT, PT, R0, R35, RZ, P2, !PT ;  /* 0x0000002300157210 */ /* 0x000fe400017fe4ff */
[----:B------:R-:W4:Y:S01]  /*9fa0*/  LDL.64 R34, [R1+0x120] ;  /* 0x0001200001227983 */ /* 0x000f220000100a00 */
[----:B---3--:R-:W-:-:S03]  /*9fb0*/  IADD3 R22, P3, PT, R2, R24, RZ ;  /* 0x0000001802167210 */ /* 0x008fc60007f7e0ff */
[----:B------:R-:W3:Y:S01]  /*9fc0*/  LDG.E.U8 R20, desc[UR28][R20.64] ;  /* 0x0000001c14147981 */ /* 0x000ee2000c1e1100 */
[----:B------:R-:W-:Y:S02]  /*9fd0*/  IADD3.X R23, PT, PT, R0, R25, RZ, P3, !PT ;  /* 0x0000001900177210 */ /* 0x000fe40001ffe4ff */
[----:B-----5:R-:W-:-:S03]  /*9fe0*/  IADD3 R24, P3, PT, R2, R26, RZ ;  /* 0x0000001a02187210 */ /* 0x020fc60007f7e0ff */
[----:B------:R1:W5:Y:S01]  /*9ff0*/  LDG.E.U8 R19, desc[UR28][R22.64] ;  /* 0x0000001c16137981 */ /* 0x000362000c1e1100 */
[----:B------:R-:W-:-:S05]  /*a000*/  IADD3.X R25, PT, PT, R0, R27, RZ, P3, !PT ;  /* 0x0000001b00197210 */ /* 0x000fca0001ffe4ff */
[----:B------:R0:W3:Y:S01]  /*a010*/  LDG.E.U8 R21, desc[UR28][R24.64] ;  /* 0x0000001c18157981 */ /* 0x0000e2000c1e1100 */
[----:B-1----:R-:W-:-:S04]  /*a020*/  IADD3 R22, P2, PT, R2, R36, RZ ;  /* 0x0000002402167210 */ /* 0x002fc80007f5e0ff */
[----:B------:R-:W-:Y:S02]  /*a030*/  IADD3.X R23, PT, PT, R0, R37, RZ, P2, !PT ;  /* 0x0000002500177210 */ /* 0x000fe400017fe4ff */
[----:B------:R-:W3:Y:S01]  /*a040*/  LDL.64 R36, [R1+0xe0] ;  /* 0x0000e00001247983 */ /* 0x000ee20000100a00 */
[C---:B0-----:R-:W-:Y:S02]  /*a050*/  IADD3 R24, P2, PT, R2.reuse, R38, RZ ;  /* 0x0000002602187210 */ /* 0x041fe40007f5e0ff */
[----:B------:R-:W-:Y:S01]  /*a060*/  IADD3 R26, P3, PT, R2, R28, RZ ;  /* 0x0000001c021a7210 */ /* 0x000fe20007f7e0ff */
[----:B------:R-:W5:Y:S01]  /*a070*/  LDG.E.U8 R22, desc[UR28][R22.64] ;  /* 0x0000001c16167981 */ /* 0x000f62000c1e1100 */
[C---:B------:R-:W-:Y:S02]  /*a080*/  IADD3.X R25, PT, PT, R0.reuse, R39, RZ, P2, !PT ;  /* 0x0000002700197210 */ /* 0x040fe400017fe4ff */
[----:B------:R-:W-:Y:S01]  /*a090*/  IADD3.X R27, PT, PT, R0, R29, RZ, P3, !PT ;  /* 0x0000001d001b7210 */ /* 0x000fe20001ffe4ff */
[----:B------:R-:W5:Y:S04]  /*a0a0*/  LDL.64 R38, [R1+0x98] ;  /* 0x0000980001267983 */ /* 0x000f680000100a00 */
[----:B------:R-:W5:Y:S01]  /*a0b0*/  LDG.E.U8 R24, desc[UR28][R24.64] ;  /* 0x0000001c18187981 */ /* 0x000f62000c1e1100 */
[----:B------:R-:W-:-:S03]  /*a0c0*/  IADD3 R28, P3, PT, R2, R30, RZ ;  /* 0x0000001e021c7210 */ /* 0x000fc60007f7e0ff */
[----:B------:R0:W5:Y:S01]  /*a0d0*/  LDG.E.U8 R23, desc[UR28][R26.64] ;  /* 0x0000001c1a177981 */ /* 0x000162000c1e1100 */
[----:B------:R-:W-:-:S05]  /*a0e0*/  IADD3.X R29, PT, PT, R0, R31, RZ, P3, !PT ;  /* 0x0000001f001d7210 */ /* 0x000fca0001ffe4ff */
[----:B------:R1:W5:Y:S01]  /*a0f0*/  LDG.E.U8 R25, desc[UR28][R28.64] ;  /* 0x0000001c1c197981 */ /* 0x000362000c1e1100 */
[----:B0-----:R-:W-:-:S04]  /*a100*/  IADD3 R26, P2, PT, R2, R40, RZ ;  /* 0x00000028021a7210 */ /* 0x001fc80007f5e0ff */
[----:B------:R-:W-:Y:S02]  /*a110*/  IADD3.X R27, PT, PT, R0, R41, RZ, P2, !PT ;  /* 0x00000029001b7210 */ /* 0x000fe400017fe4ff */
[----:B------:R-:W5:Y:S01]  /*a120*/  LDL.64 R40, [R1+0x58] ;  /* 0x0000580001287983 */ /* 0x000f620000100a00 */
[----:B-1----:R-:W-:-:S03]  /*a130*/  IADD3 R28, P2, PT, R2, R44, RZ ;  /* 0x0000002c021c7210 */ /* 0x002fc60007f5e0ff */
[----:B------:R-:W5:Y:S01]  /*a140*/  LDG.E.U8 R26, desc[UR28][R26.64] ;  /* 0x0000001c1a1a7981 */ /* 0x000f62000c1e1100 */
[----:B------:R-:W-:-:S03]  /*a150*/  IADD3.X R29, PT, PT, R0, R45, RZ, P2, !PT ;  /* 0x0000002d001d7210 */ /* 0x000fc600017fe4ff */
[----:B------:R-:W5:Y:S04]  /*a160*/  LDL.64 R44, [R1+0x218] ;  /* 0x00021800012c7983 */ /* 0x000f680000100a00 */
[----:B------:R-:W5:Y:S01]  /*a170*/  LDG.E.U8 R28, desc[UR28][R28.64] ;  /* 0x0000001c1c1c7981 */ /* 0x000f62000c1e1100 */
[----:B--2---:R-:W-:-:S04]  /*a180*/  IADD3 R30, P3, PT, R2, R32, RZ ;  /* 0x00000020021e7210 */ /* 0x004fc80007f7e0ff */
[----:B------:R-:W-:-:S05]  /*a190*/  IADD3.X R31, PT, PT, R0, R33, RZ, P3, !PT ;  /* 0x00000021001f7210 */ /* 0x000fca0001ffe4ff */
[----:B------:R0:W2:Y:S01]  /*a1a0*/  LDG.E.U8 R27, desc[UR28][R30.64] ;  /* 0x0000001c1e1b7981 */ /* 0x0000a2000c1e1100 */
[C---:B----4-:R-:W-:Y:S02]  /*a1b0*/  IADD3 R32, P3, PT, R2.reuse, R34, RZ ;  /* 0x0000002202207210 */ /* 0x050fe40007f7e0ff */
[----:B0-----:R-:W-:Y:S02]  /*a1c0*/  IADD3 R30, P2, PT, R2, R42, RZ ;  /* 0x0000002a021e7210 */ /* 0x001fe40007f5e0ff */
[C---:B------:R-:W-:Y:S02]  /*a1d0*/  IADD3.X R33, PT, PT, R0.reuse, R35, RZ, P3, !PT ;  /* 0x0000002300217210 */ /* 0x040fe40001ffe4ff */
[----:B------:R-:W-:Y:S02]  /*a1e0*/  IADD3.X R31, PT, PT, R0, R43, RZ, P2, !PT ;  /* 0x0000002b001f7210 */ /* 0x000fe400017fe4ff */
[----:B------:R-:W4:Y:S04]  /*a1f0*/  LDL.64 R42, [R1+0x1d8] ;  /* 0x0001d800012a7983 */ /* 0x000f280000100a00 */
[----:B------:R0:W2:Y:S04]  /*a200*/  LDG.E.U8 R29, desc[UR28][R32.64] ;  /* 0x0000001c201d7981 */ /* 0x0000a8000c1e1100 */
[----:B------:R-:W2:Y:S01]  /*a210*/  LDG.E.U8 R30, desc[UR28][R30.64] ;  /* 0x0000001c1e1e7981 */ /* 0x000ea2000c1e1100 */
[----:B0-----:R-:W-:-:S04]  /*a220*/  IADD3 R32, P2, PT, R2, R48, RZ ;  /* 0x0000003002207210 */ /* 0x001fc80007f5e0ff */
[----:B------:R-:W-:Y:S02]  /*a230*/  IADD3.X R33, PT, PT, R0, R49, RZ, P2, !PT ;  /* 0x0000003100217210 */ /* 0x000fe400017fe4ff */
[----:B------:R-:W2:Y:S01]  /*a240*/  LDL.64 R48, [R1+0x178] ;  /* 0x0001780001307983 */ /* 0x000ea20000100a00 */
[----:B---3--:R-:W-:-:S03]  /*a250*/  IADD3 R34, P3, PT, R2, R36, RZ ;  /* 0x0000002402227210 */ /* 0x008fc60007f7e0ff */
[----:B------:R-:W3:Y:S01]  /*a260*/  LDG.E.U8 R32, desc[UR28][R32.64] ;  /* 0x0000001c20207981 */ /* 0x000ee2000c1e1100 */
[----:B------:R-:W-:Y:S02]  /*a270*/  IADD3.X R35, PT, PT, R0, R37, RZ, P3, !PT ;  /* 0x0000002500237210 */ /* 0x000fe40001ffe4ff */
[----:B-----5:R-:W-:-:S03]  /*a280*/  IADD3 R36, P3, PT, R2, R38, RZ ;  /* 0x0000002602247210 */ /* 0x020fc60007f7e0ff */
[----:B------:R0:W5:Y:S01]  /*a290*/  LDG.E.U8 R31, desc[UR28][R34.64] ;  /* 0x0000001c221f7981 */ /* 0x000162000c1e1100 */
[----:B------:R-:W-:-:S05]  /*a2a0*/  IADD3.X R37, PT, PT, R0, R39, RZ, P3, !PT ;  /* 0x0000002700257210 */ /* 0x000fca0001ffe4ff */
[----:B------:R1:W3:Y:S01]  /*a2b0*/  LDG.E.U8 R33, desc[UR28][R36.64] ;  /* 0x0000001c24217981 */ /* 0x0002e2000c1e1100 */
[----:B0-----:R-:W-:-:S04]  /*a2c0*/  IADD3 R34, P2, PT, R2, R46, RZ ;  /* 0x0000002e02227210 */ /* 0x001fc80007f5e0ff */
[----:B------:R-:W-:Y:S02]  /*a2d0*/  IADD3.X R35, PT, PT, R0, R47, RZ, P2, !PT ;  /* 0x0000002f00237210 */ /* 0x000fe400017fe4ff */
[----:B------:R-:W3:Y:S01]  /*a2e0*/  LDL.64 R46, [R1+0x158] ;  /* 0x00015800012e7983 */ /* 0x000ee20000100a00 */
[----:B-1----:R-:W-:-:S03]  /*a2f0*/  IADD3 R36, P2, PT, R2, R52, RZ ;  /* 0x0000003402247210 */ /* 0x002fc60007f5e0ff */
[----:B------:R-:W5:Y:S01]  /*a300*/  LDG.E.U8 R34, desc[UR28][R34.64] ;  /* 0x0000001c22227981 */ /* 0x000f62000c1e1100 */
[----:B------:R-:W-:Y:S02]  /*a310*/  IADD3 R38, P3, PT, R2, R40, RZ ;  /* 0x0000002802267210 */ /* 0x000fe40007f7e0ff */
[C---:B------:R-:W-:Y:S02]  /*a320*/  IADD3.X R37, PT, PT, R0.reuse, R53, RZ, P2, !PT ;  /* 0x0000003500257210 */ /* 0x040fe400017fe4ff */
[----:B------:R-:W-:Y:S01]  /*a330*/  IADD3.X R39, PT, PT, R0, R41, RZ, P3, !PT ;  /* 0x0000002900277210 */ /* 0x000fe20001ffe4ff */
[----:B------:R-:W5:Y:S01]  /*a340*/  LDL.64 R52, [R1+0x118] ;  /* 0x0001180001347983 */ /* 0x000f620000100a00 */
[----:B------:R-:W-:-:S03]  /*a350*/  IADD3 R40, P3, PT, R2, R44, RZ ;  /* 0x0000002c02287210 */ /* 0x000fc60007f7e0ff */
[----:B------:R0:W5:Y:S01]  /*a360*/  LDG.E.U8 R35, desc[UR28][R38.64] ;  /* 0x0000001c26237981 */ /* 0x000162000c1e1100 */
[----:B------:R-:W-:-:S03]  /*a370*/  IADD3.X R41, PT, PT, R0, R45, RZ, P3, !PT ;  /* 0x0000002d00297210 */ /* 0x000fc60001ffe4ff */
[----:B------:R-:W5:Y:S01]  /*a380*/  LDG.E.U8 R36, desc[UR28][R36.64] ;  /* 0x0000001c24247981 */ /* 0x000f62000c1e1100 */
[----:B0-----:R-:W-:-:S04]  /*a390*/  IADD3 R38, P2, PT, R2, R54, RZ ;  /* 0x0000003602267210 */ /* 0x001fc80007f5e0ff */
[----:B------:R-:W-:Y:S01]  /*a3a0*/  IADD3.X R39, PT, PT, R0, R55, RZ, P2, !PT ;  /* 0x0000003700277210 */ /* 0x000fe200017fe4ff */
[----:B------:R0:W5:Y:S04]  /*a3b0*/  LDG.E.U8 R37, desc[UR28][R40.64] ;  /* 0x0000001c28257981 */ /* 0x000168000c1e1100 */
[----:B------:R-:W5:Y:S04]  /*a3c0*/  LDL.64 R54, [R1+0xd8] ;  /* 0x0000d80001367983 */ /* 0x000f680000100a00 */
[----:B------:R-:W5:Y:S01]  /*a3d0*/  LDG.E.U8 R38, desc[UR28][R38.64] ;  /* 0x0000001c26267981 */ /* 0x000f62000c1e1100 */
[----:B0-----:R-:W-:-:S04]  /*a3e0*/  IADD3 R40, P2, PT, R2, R50, RZ ;  /* 0x0000003202287210 */ /* 0x001fc80007f5e0ff */
[----:B------:R-:W-:-:S05]  /*a3f0*/  IADD3.X R41, PT, PT, R0, R51, RZ, P2, !PT ;  /* 0x0000003300297210 */ /* 0x000fca00017fe4ff */
[----:B------:R-:W5:Y:S01]  /*a400*/  LDG.E.U8 R40, desc[UR28][R40.64] ;  /* 0x0000001c28287981 */ /* 0x000f62000c1e1100 */
[----:B--2---:R-:W-:-:S04]  /*a410*/  IADD3 R50, P2, PT, R2, R48, RZ ;  /* 0x0000003002327210 */ /* 0x004fc80007f5e0ff */
[----:B------:R-:W-:Y:S02]  /*a420*/  IADD3.X R51, PT, PT, R0, R49, RZ, P2, !PT ;  /* 0x0000003100337210 */ /* 0x000fe400017fe4ff */
[----:B------:R-:W2:Y:S01]  /*a430*/  LDL.64 R48, [R1+0x50] ;  /* 0x0000500001307983 */ /* 0x000ea20000100a00 */
[----:B----4-:R-:W-:-:S03]  /*a440*/  IADD3 R44, P3, PT, R2, R42, RZ ;  /* 0x0000002a022c7210 */ /* 0x010fc60007f7e0ff */
[----:B------:R-:W4:Y:S01]  /*a450*/  LDG.E.U8 R50, desc[UR28][R50.64] ;  /* 0x0000001c32327981 */ /* 0x000f22000c1e1100 */
[----:B------:R-:W-:Y:S02]  /*a460*/  IADD3.X R45, PT, PT, R0, R43, RZ, P3, !PT ;  /* 0x0000002b002d7210 */ /* 0x000fe40001ffe4ff */
[----:B------:R-:W-:-:S03]  /*a470*/  IADD3 R42, P3, PT, R2, R66, RZ ;  /* 0x00000042022a7210 */ /* 0x000fc60007f7e0ff */
[----:B------:R3:W4:Y:S01]  /*a480*/  LDG.E.U8 R39, desc[UR28][R44.64] ;  /* 0x0000001c2c277981 */ /* 0x000722000c1e1100 */
[----:B------:R-:W-:-:S03]  /*a490*/  IADD3.X R43, PT, PT, R0, R67, RZ, P3, !PT ;  /* 0x00000043002b7210 */ /* 0x000fc60001ffe4ff */
[----:B------:R-:W4:Y:S04]  /*a4a0*/  LDL.64 R66, [R1+0x150] ;  /* 0x0001500001427983 */ /* 0x000f280000100a00 */
[----:B------:R0:W4:Y:S01]  /*a4b0*/  LDG.E.U8 R41, desc[UR28][R42.64] ;  /* 0x0000001c2a297981 */ /* 0x000122000c1e1100 */
[----:B---3--:R-:W-:-:S04]  /*a4c0*/  IADD3 R44, P3, PT, R2, R46, RZ ;  /* 0x0000002e022c7210 */ /* 0x008fc80007f7e0ff */
[----:B------:R-:W-:Y:S02]  /*a4d0*/  IADD3.X R45, PT, PT, R0, R47, RZ, P3, !PT ;  /* 0x0000002f002d7210 */ /* 0x000fe40001ffe4ff */
[----:B0-----:R-:W-:-:S03]  /*a4e0*/  IADD3 R42, P2, PT, R2, R60, RZ ;  /* 0x0000003c022a7210 */ /* 0x001fc60007f5e0ff */
[----:B------:R0:W3:Y:S01]  /*a4f0*/  LDG.E.U8 R51, desc[UR28][R44.64] ;  /* 0x0000001c2c337981 */ /* 0x0000e2000c1e1100 */
[----:B-----5:R-:W-:Y:S02]  /*a500*/  IADD3 R46, P3, PT, R2, R52, RZ ;  /* 0x00000034022e7210 */ /* 0x020fe40007f7e0ff */
[C---:B------:R-:W-:Y:S02]  /*a510*/  IADD3.X R43, PT, PT, R0.reuse, R61, RZ, P2, !PT ;  /* 0x0000003d002b7210 */ /* 0x040fe400017fe4ff */
[----:B------:R-:W5:Y:S01]  /*a520*/  LDL.64 R60, [R1+0x210] ;  /* 0x00021000013c7983 */ /* 0x000f620000100a00 */
[----:B------:R-:W-:-:S03]  /*a530*/  IADD3.X R47, PT, PT, R0, R53, RZ, P3, !PT ;  /* 0x00000035002f7210 */ /* 0x000fc60001ffe4ff */
[----:B------:R-:W3:Y:S01]  /*a540*/  LDG.E.U8 R52, desc[UR28][R42.64] ;  /* 0x0000001c2a347981 */ /* 0x000ee2000c1e1100 */
[----:B0-----:R-:W-:-:S03]  /*a550*/  IADD3 R44, P2, PT, R2, R62, RZ ;  /* 0x0000003e022c7210 */ /* 0x001fc60007f5e0ff */
[----:B------:R0:W3:Y:S01]  /*a560*/  LDG.E.U8 R53, desc[UR28][R46.64] ;  /* 0x0000001c2e357981 */ /* 0x0000e2000c1e1100 */
[----:B------:R-:W-:-:S03]  /*a570*/  IADD3.X R45, PT, PT, R0, R63, RZ, P2, !PT ;  /* 0x0000003f002d7210 */ /* 0x000fc600017fe4ff */
[----:B------:R-:W3:Y:S01]  /*a580*/  LDL.64 R62, [R1+0x1d0] ;  /* 0x0001d000013e7983 */ /* 0x000ee20000100a00 */
[C---:B0-----:R-:W-:Y:S02]  /*a590*/  IADD3 R46, P2, PT, R2.reuse, R64, RZ ;  /* 0x00000040022e7210 */ /* 0x041fe40007f5e0ff */
[----:B------:R-:W-:Y:S02]  /*a5a0*/  IADD3 R42, P3, PT, R2, R54, RZ ;  /* 0x00000036022a7210 */ /* 0x000fe40007f7e0ff */
[C---:B------:R-:W-:Y:S01]  /*a5b0*/  IADD3.X R47, PT, PT, R0.reuse, R65, RZ, P2, !PT ;  /* 0x00000041002f7210 */ /* 0x040fe200017fe4ff */
[----:B------:R0:W4:Y:S01]  /*a5c0*/  LDG.E.U8 R54, desc[UR28][R44.64] ;  /* 0x0000001c2c367981 */ /* 0x000122000c1e1100 */
[----:B------:R-:W-:-:S03]  /*a5d0*/  IADD3.X R43, PT, PT, R0, R55, RZ, P3, !PT ;  /* 0x00000037002b7210 */ /* 0x000fc60001ffe4ff */
[----:B------:R-:W4:Y:S04]  /*a5e0*/  LDL.64 R64, [R1+0x190] ;  /* 0x0001900001407983 */ /* 0x000f280000100a00 */
[----:B------:R1:W4:Y:S01]  /*a5f0*/  LDG.E.U8 R55, desc[UR28][R42.64] ;  /* 0x0000001c2a377981 */ /* 0x000322000c1e1100 */
[----:B0-----:R-:W-:-:S03]  /*a600*/  IADD3 R44, P3, PT, R2, R56, RZ ;  /* 0x00000038022c7210 */ /* 0x001fc60007f7e0ff */
[----:B------:R-:W4:Y:S01]  /*a610*/  LDG.E.U8 R56, desc[UR28][R46.64] ;  /* 0x0000001c2e387981 */ /* 0x000f22000c1e1100 */
[----:B------:R-:W-:Y:S02]  /*a620*/  IADD3.X R45, PT, PT, R0, R57, RZ, P3, !PT ;  /* 0x00000039002d7210 */ /* 0x000fe40001ffe4ff */
[----:B-1----:R-:W-:-:S03]  /*a630*/  IADD3 R42, P2, PT, R2, R58, RZ ;  /* 0x0000003a022a7210 */ /* 0x002fc60007f5e0ff */
[----:B------:R0:W4:Y:S01]  /*a640*/  LDG.E.U8 R57, desc[UR28][R44.64] ;  /* 0x0000001c2c397981 */ /* 0x000122000c1e1100 */
[----:B------:R-:W-:-:S05]  /*a650*/  IADD3.X R43, PT, PT, R0, R59, RZ, P2, !PT ;  /* 0x0000003b002b7210 */ /* 0x000fca00017fe4ff */
[----:B------:R-:W4:Y:S01]  /*a660*/  LDG.E.U8 R58, desc[UR28][R42.64] ;  /* 0x0000001c2a3a7981 */ /* 0x000f22000c1e1100 */
[----:B0-----:R-:W-:-:S04]  /*a670*/  IADD3 R44, P2, PT, R2, R70, RZ ;  /* 0x00000046022c7210 */ /* 0x001fc80007f5e0ff */
[----:B------:R-:W-:Y:S02]  /*a680*/  IADD3.X R45, PT, PT, R0, R71, RZ, P2, !PT ;  /* 0x00000047002d7210 */ /* 0x000fe400017fe4ff */
[----:B------:R-:W4:Y:S01]  /*a690*/  LDL.64 R70, [R1+0xd0] ;  /* 0x0000d00001467983 */ /* 0x000f220000100a00 */
[----:B--2---:R-:W-:-:S04]  /*a6a0*/  IADD3 R46, P3, PT, R2, R48, RZ ;  /* 0x00000030022e7210 */ /* 0x004fc80007f7e0ff */
[----:B------:R-:W-:Y:S02]  /*a6b0*/  IADD3.X R47, PT, PT, R0, R49, RZ, P3, !PT ;  /* 0x00000031002f7210 */ /* 0x000fe40001ffe4ff */
[----:B------:R-:W2:Y:S04]  /*a6c0*/  LDL.64 R48, [R1+0x110] ;  /* 0x0001100001307983 */ /* 0x000ea80000100a00 */
[----:B------:R0:W2:Y:S02]  /*a6d0*/  LDG.E.U8 R59, desc[UR28][R46.64] ;  /* 0x0000001c2e3b7981 */ /* 0x0000a4000c1e1100 */
[----:B0-----:R-:W-:-:S04]  /*a6e0*/  IADD3 R46, P2, PT, R2, R72, RZ ;  /* 0x00000048022e7210 */ /* 0x001fc80007f5e0ff */
[----:B------:R-:W-:Y:S02]  /*a6f0*/  IADD3.X R47, PT, PT, R0, R73, RZ, P2, !PT ;  /* 0x00000049002f7210 */ /* 0x000fe400017fe4ff */
[----:B------:R-:W2:Y:S01]  /*a700*/  LDL.64 R72, [R1+0x88] ;  /* 0x0000880001487983 */ /* 0x000ea20000100a00 */
[----:B-----5:R-:W-:-:S03]  /*a710*/  IADD3 R42, P3, PT, R2, R60, RZ ;  /* 0x0000003c022a7210 */ /* 0x020fc60007f7e0ff */
[----:B------:R3:W5:Y:S01]  /*a720*/  LDG.E.U8 R60, desc[UR28][R44.64] ;  /* 0x0000001c2c3c7981 */ /* 0x000762000c1e1100 */
[----:B------:R-:W-:-:S05]  /*a730*/  IADD3.X R43, PT, PT, R0, R61, RZ, P3, !PT ;  /* 0x0000003d002b7210 */ /* 0x000fca0001ffe4ff */
[----:B------:R0:W5:Y:S01]  /*a740*/  LDG.E.U8 R61, desc[UR28][R42.64] ;  /* 0x0000001c2a3d7981 */ /* 0x000162000c1e1100 */
[----:B---3--:R-:W-:-:S03]  /*a750*/  IADD3 R44, P3, PT, R2, R62, RZ ;  /* 0x0000003e022c7210 */ /* 0x008fc60007f7e0ff */
[----:B------:R4:W3:Y:S01]  /*a760*/  LDG.E.U8 R62, desc[UR28][R46.64] ;  /* 0x0000001c2e3e7981 */ /* 0x0008e2000c1e1100 */
[----:B------:R-:W-:Y:S02]  /*a770*/  IADD3.X R45, PT, PT, R0, R63, RZ, P3, !PT ;  /* 0x0000003f002d7210 */ /* 0x000fe40001ffe4ff */
[----:B0-----:R-:W-:-:S03]  /*a780*/  IADD3 R42, P2, PT, R2, R84, RZ ;  /* 0x00000054022a7210 */ /* 0x001fc60007f5e0ff */
[----:B------:R0:W3:Y:S01]  /*a790*/  LDG.E.U8 R63, desc[UR28][R44.64] ;  /* 0x0000001c2c3f7981 */ /* 0x0000e2000c1e1100 */
[----:B------:R-:W-:Y:S02]  /*a7a0*/  IADD3.X R43, PT, PT, R0, R85, RZ, P2, !PT ;  /* 0x00000055002b7210 */ /* 0x000fe400017fe4ff */
[----:B----4-:R-:W-:-:S03]  /*a7b0*/  IADD3 R46, P3, PT, R2, R64, RZ ;  /* 0x00000040022e7210 */ /* 0x010fc60007f7e0ff */
[----:B------:R1:W4:Y:S01]  /*a7c0*/  LDG.E.U8 R64, desc[UR28][R42.64] ;  /* 0x0000001c2a407981 */ /* 0x000322000c1e1100 */
[----:B0-----:R-:W-:Y:S02]  /*a7d0*/  IADD3 R44, P2, PT, R2, R82, RZ ;  /* 0x00000052022c7210 */ /* 0x001fe40007f5e0ff */
[C---:B------:R-:W-:Y:S02]  /*a7e0*/  IADD3.X R47, PT, PT, R0.reuse, R65, RZ, P3, !PT ;  /* 0x00000041002f7210 */ /* 0x040fe40001ffe4ff */
[----:B------:R-:W-:-:S03]  /*a7f0*/  IADD3.X R45, PT, PT, R0, R83, RZ, P2, !PT ;  /* 0x00000053002d7210 */ /* 0x000fc600017fe4ff */
[----:B------:R0:W3:Y:S01]  /*a800*/  LDG.E.U8 R65, desc[UR28][R46.64] ;  /* 0x0000001c2e417981 */ /* 0x0000e2000c1e1100 */
[----:B-1----:R-:W-:-:S03]  /*a810*/  IADD3 R42, P3, PT, R2, R66, RZ ;  /* 0x00000042022a7210 */ /* 0x002fc60007f7e0ff */
[----:B------:R-:W3:Y:S01]  /*a820*/  LDG.E.U8 R66, desc[UR28][R44.64] ;  /* 0x0000001c2c427981 */ /* 0x000ee2000c1e1100 */
[----:B------:R-:W-:Y:S02]  /*a830*/  IADD3.X R43, PT, PT, R0, R67, RZ, P3, !PT ;  /* 0x00000043002b7210 */ /* 0x000fe40001ffe4ff */
[----:B0-----:R-:W-:-:S03]  /*a840*/  IADD3 R46, P2, PT, R2, R68, RZ ;  /* 0x00000044022e7210 */ /* 0x001fc60007f5e0ff */
[----:B------:R0:W3:Y:S01]  /*a850*/  LDG.E.U8 R67, desc[UR28][R42.64] ;  /* 0x0000001c2a437981 */ /* 0x0000e2000c1e1100 */
[----:B------:R-:W-:-:S05]  /*a860*/  IADD3.X R47, PT, PT, R0, R69, RZ, P2, !PT ;  /* 0x00000045002f7210 */ /* 0x000fca00017fe4ff */
[----:B------:R1:W3:Y:S01]  /*a870*/  LDG.E.U8 R68, desc[UR28][R46.64] ;  /* 0x0000001c2e447981 */ /* 0x0002e2000c1e1100 */
[----:B0-----:R-:W-:-:S04]  /*a880*/  IADD3 R42, P2, PT, R2, R80, RZ ;  /* 0x00000050022a7210 */ /* 0x001fc80007f5e0ff */
[----:B------:R-:W-:Y:S02]  /*a890*/  IADD3.X R43, PT, PT, R0, R81, RZ, P2, !PT ;  /* 0x00000051002b7210 */ /* 0x000fe400017fe4ff */
[----:B-1----:R-:W-:-:S04]  /*a8a0*/  IADD3 R46, P2, PT, R2, R78, RZ ;  /* 0x0000004e022e7210 */ /* 0x002fc80007f5e0ff */
[----:B------:R-:W-:-:S05]  /*a8b0*/  IADD3.X R47, PT, PT, R0, R79, RZ, P2, !PT ;  /* 0x0000004f002f7210 */ /* 0x000fca00017fe4ff */
[----:B------:R-:W3:Y:S01]  /*a8c0*/  LDG.E.U8 R46, desc[UR28][R46.64] ;  /* 0x0000001c2e2e7981 */ /* 0x000ee2000c1e1100 */
[----:B--2---:R-:W-:-:S04]  /*a8d0*/  IADD3 R44, P3, PT, R2, R48, RZ ;  /* 0x00000030022c7210 */ /* 0x004fc80007f7e0ff */
[----:B------:R-:W-:Y:S02]  /*a8e0*/  IADD3.X R45, PT, PT, R0, R49, RZ, P3, !PT ;  /* 0x00000031002d7210 */ /* 0x000fe40001ffe4ff */
[----:B------:R-:W-:Y:S02]  /*a8f0*/  IADD3 R48, P3, PT, R2, R70, RZ ;  /* 0x0000004602307210 */ /* 0x000fe40007f7e0ff */
[----:B------:R0:W2:Y:S02]  /*a900*/  LDG.E.U8 R70, desc[UR28][R42.64] ;  /* 0x0000001c2a467981 */ /* 0x0000a4000c1e1100 */
[----:B------:R-:W-:Y:S02]  /*a910*/  IADD3.X R49, PT, PT, R0, R71, RZ, P3, !PT ;  /* 0x0000004700317210 */ /* 0x000fe40001ffe4ff */
[----:B------:R1:W2:Y:S04]  /*a920*/  LDG.E.U8 R69, desc[UR28][R44.64] ;  /* 0x0000001c2c457981 */ /* 0x0002a8000c1e1100 */
[----:B------:R1:W2:Y:S01]  /*a930*/  LDG.E.U8 R71, desc[UR28][R48.64] ;  /* 0x0000001c30477981 */ /* 0x0002a2000c1e1100 */
[----:B0-----:R-:W-:-:S02]  /*a940*/  IADD3 R42, P4, PT, R2, R76, RZ ;  /* 0x0000004c022a7210 */ /* 0x001fc40007f9e0ff */
[C---:B-1----:R-:W-:Y:S02]  /*a950*/  IADD3 R44, P3, PT, R2.reuse, R72, RZ ;  /* 0x00000048022c7210 */ /* 0x042fe40007f7e0ff */
[----:B------:R-:W-:Y:S02]  /*a960*/  IADD3 R48, P2, PT, R2, R74, RZ ;  /* 0x0000004a02307210 */ /* 0x000fe40007f5e0ff */
[C---:B------:R-:W-:Y:S02]  /*a970*/  IADD3.X R45, PT, PT, R0.reuse, R73, RZ, P3, !PT ;  /* 0x00000049002d7210 */ /* 0x040fe40001ffe4ff */
[C---:B------:R-:W-:Y:S02]  /*a980*/  IADD3.X R43, PT, PT, R0.reuse, R77, RZ, P4, !PT ;  /* 0x0000004d002b7210 */ /* 0x040fe400027fe4ff */
[----:B------:R-:W-:Y:S01]  /*a990*/  IADD3.X R49, PT, PT, R0, R75, RZ, P2, !PT ;  /* 0x0000004b00317210 */ /* 0x000fe200017fe4ff */
[----:B------:R-:W2:Y:S04]  /*a9a0*/  LDG.E.U8 R44, desc[UR28][R44.64] ;  /* 0x0000001c2c2c7981 */ /* 0x000ea8000c1e1100 */
[----:B------:R-:W2:Y:S04]  /*a9b0*/  LDG.E.U8 R42, desc[UR28][R42.64] ;  /* 0x0000001c2a2a7981 */ /* 0x000ea8000c1e1100 */
[----:B------:R-:W2:Y:S01]  /*a9c0*/  LDG.E.U8 R48, desc[UR28][R48.64] ;  /* 0x0000001c30307981 */ /* 0x000ea2000c1e1100 */
[----:B------:R-:W0:Y:S02]  /*a9d0*/  S2R R73, SR_TID.X ;  /* 0x0000000000497919 */ /* 0x000e240000002100 */
[----:B0-----:R-:W-:-:S05]  /*a9e0*/  LOP3.LUT R72, R73, 0x7f, RZ, 0xc0, !PT ;  /* 0x0000007f49487812 */ /* 0x001fca00078ec0ff */
[----:B------:R0:W-:Y:S04]  /*a9f0*/  STS.U8 [R72+UR14+0x8000], R4 ;  /* 0x0080000448007988 */ /* 0x0001e8000800000e */
[----:B------:R0:W-:Y:S04]  /*aa00*/  STS.U8 [R72+UR14+0x8200], R5 ;  /* 0x0082000548007988 */ /* 0x0001e8000800000e */
[----:B------:R0:W-:Y:S04]  /*aa10*/  STS.U8 [R72+UR14+0x8400], R6 ;  /* 0x0084000648007988 */ /* 0x0001e8000800000e */
[----:B------:R0:W-:Y:S01]  /*aa20*/  STS.U8 [R72+UR14+0x8600], R7 ;  /* 0x0086000748007988 */ /* 0x0001e2000800000e */
[----:B------:R-:W-:-:S03]  /*aa30*/  LOP3.LUT R73, R73, 0x7f, RZ, 0xc0, !PT ;  /* 0x0000007f49497812 */ /* 0x000fc600078ec0ff */
        /* <DEDUP_REMOVED lines=47> */
[----:B------:R-:W-:-:S03]  /*ad30*/  UMOV UR10, 0x1 ;  /* 0x00000001000a7882 */ /* 0x000fc60000000000 */
[----:B-----5:R0:W-:Y:S04]  /*ad40*/  STS.U8 [R0+UR14+0x8180], R60 ;  /* 0x0081803c00007988 */ /* 0x0201e8000800000e */
[----:B------:R0:W-:Y:S01]  /*ad50*/  STS.U8 [R0+UR14+0x8380], R61 ;  /* 0x0083803d00007988 */ /* 0x0001e2000800000e */
[----:B------:R-:W-:-:S04]  /*ad60*/  @!UP0 UIADD3 UR10, UPT, UPT, -UR10, 0x100000, URZ ;  /* 0x001000000a0a8890 */ /* 0x000fc8000fffe1ff */
[----:B------:R-:W-:Y:S02]  /*ad70*/  @!UP0 USHF.L.U32 UR11, UR10, 0xb, URZ ;  /* 0x0000000b0a0b8899 */ /* 0x000fe400080006ff */
[----:B------:R-:W-:Y:S01]  /*ad80*/  @!UP0 USHF.L.U32 UR10, UR10, 0x1, URZ ;  /* 0x000000010a0a8899 */ /* 0x000fe200080006ff */
[----:B---3--:R0:W-:Y:S04]  /*ad90*/  STS.U8 [R0+UR14+0x8580], R62 ;  /* 0x0085803e00007988 */ /* 0x0081e8000800000e */
[----:B------:R0:W-:Y:S04]  /*ada0*/  STS.U8 [R0+UR14+0x8780], R63 ;  /* 0x0087803f00007988 */ /* 0x0001e8000800000e */
[----:B----4-:R0:W-:Y:S04]  /*adb0*/  STS.U8 [R0+UR14+0x8980], R64 ;  /* 0x0089804000007988 */ /* 0x0101e8000800000e */
[----:B------:R0:W-:Y:S04]  /*adc0*/  STS.U8 [R0+UR14+0x8b80], R65 ;  /* 0x008b804100007988 */ /* 0x0001e8000800000e */
[----:B------:R0:W-:Y:S04]  /*add0*/  STS.U8 [R0+UR14+0x8d80], R66 ;  /* 0x008d804200007988 */ /* 0x0001e8000800000e */
[----:B------:R0:W-:Y:S04]  /*ade0*/  STS.U8 [R0+UR14+0x8f80], R67 ;  /* 0x008f804300007988 */ /* 0x0001e8000800000e */
[----:B------:R0:W-:Y:S01]  /*adf0*/  STS.U8 [R0+UR14+0x9180], R68 ;  /* 0x0091804400007988 */ /* 0x0001e2000800000e */
[----:B------:R-:W-:-:S03]  /*ae00*/  VOTEU.ALL UP2, P1 ;  /* 0x0000000000ff7886 */ /* 0x000fc60000840000 */
[----:B--2---:R0:W-:Y:S04]  /*ae10*/  STS.U8 [R0+UR14+0x9380], R69 ;  /* 0x0093804500007988 */ /* 0x0041e8000800000e */
[----:B------:R0:W-:Y:S04]  /*ae20*/  STS.U8 [R0+UR14+0x9580], R70 ;  /* 0x0095804600007988 */ /* 0x0001e8000800000e */
[----:B------:R0:W-:Y:S04]  /*ae30*/  STS.U8 [R0+UR14+0x9780], R71 ;  /* 0x0097804700007988 */ /* 0x0001e8000800000e */
[----:B------:R0:W-:Y:S04]  /*ae40*/  STS.U8 [R0+UR14+0x9980], R46 ;  /* 0x0099802e00007988 */ /* 0x0001e8000800000e */
[----:B------:R0:W-:Y:S04]  /*ae50*/  STS.U8 [R0+UR14+0x9b80], R44 ;  /* 0x009b802c00007988 */ /* 0x0001e8000800000e */
[----:B------:R0:W-:Y:S04]  /*ae60*/  STS.U8 [R0+UR14+0x9d80], R42 ;  /* 0x009d802a00007988 */ /* 0x0001e8000800000e */
[----:B------:R0:W-:Y:S01]  /*ae70*/  STS.U8 [R0+UR14+0x9f80], R48 ;  /* 0x009f803000007988 */ /* 0x0001e2000800000e */
[----:B------:R1:W-:Y:S06]  /*ae80*/  MEMBAR.ALL.CTA ;  /* 0x0000000000007992 */ /* 0x0003ec0000008000 */
[----:B-1----:R-:W-:Y:S04]  /*ae90*/  FENCE.VIEW.ASYNC.S ;  /* 0x00000000000073c6 */ /* 0x002fe80000000000 */
[----:B------:R-:W1:Y:S02]  /*aea0*/  FENCE.VIEW.ASYNC.S ;  /* 0x00000000000073c6 */ /* 0x000e640000000000 */
[----:B-1----:R0:W1:Y:S02]  /*aeb0*/  @!UP2 SYNCS.EXCH.64 URZ, [UR14+0xc010], UR10 ;  /* 0x00c0100a0effa5b2 */ /* 0x0020640008000100 */
[----:B-1----:R-:W-:Y:S06]  /*aec0*/  BAR.SYNC.DEFER_BLOCKING 0x0 ;  /* 0x0000000000007b1d */ /* 0x002fec0000010000 */
[----:B0-----:R-:W-:Y:S05]  /*aed0*/  BRA.U UP1, `(.L_x_12) ;  /* 0x0000000101387547 */ /* 0x001fea000b800000 */
[----:B------:R-:W-:Y:S01]  /*aee0*/  UIADD3 UR10, UPT, UPT, UR14, 0xc010, URZ ;  /* 0x0000c0100e0a7890 */ /* 0x000fe2000fffe0ff */
[----:B------:R-:W-:Y:S01]  /*aef0*/  UMOV UR23, 0x40004040 ;  /* 0x4000404000177882 */ /* 0x000fe20000000000 */
[----:B------:R-:W-:Y:S01]  /*af00*/  UMOV UR26, UR4 ;  /* 0x00000004001a7c82 */ /* 0x000fe20008000000 */
[----:B------:R-:W-:Y:S01]  /*af10*/  UMOV UR27, 0x80004020 ;  /* 0x80004020001b7882 */ /* 0x000fe20000000000 */
[----:B------:R-:W-:Y:S01]  /*af20*/  UMOV UR30, 0x0 ;  /* 0x00000000001e7882 */ /* 0x000fe20000000000 */
[----:B------:R-:W-:Y:S01]  /*af30*/  UMOV UR31, 0x8208010 ;  /* 0x08208010001f7882 */ /* 0x000fe20000000000 */
[----:B------:R-:W-:Y:S01]  /*af40*/  UMOV UR11, URZ ;  /* 0x000000ff000b7c82 */ /* 0x000fe20008000000 */
[----:B------:R-:W-:Y:S01]  /*af50*/  UMOV UR50, 0x0 ;  /* 0x0000000000327882 */ /* 0x000fe20000000000 */
[----:B------:R-:W-:Y:S01]  /*af60*/  UMOV UR51, 0x8208010 ;  /* 0x0820801000337882 */ /* 0x000fe20000000000 */
[----:B------:R0:W-:Y:S01]  /*af70*/  UTCQMMA gdesc[UR22], gdesc[UR26], tmem[UR16], tmem[UR30], idesc[UR31], !UPT ;  /* 0x00ff1e1a160075ea */ /* 0x0001e2000f800310 */
[----:B------:R-:W-:Y:S01]  /*af80*/  UMOV UR10, UR10 ;  /* 0x0000000a000a7c82 */ /* 0x000fe20008000000 */
[----:B------:R0:W-:Y:S01]  /*af90*/  UTCQMMA gdesc[UR34], gdesc[UR18], tmem[UR16], tmem[UR50], idesc[UR51], UPT ;  /* 0x00ff3212220075ea */ /* 0x0001e2000b800310 */
[----:B------:R0:W-:Y:S01]  /*afa0*/  UTCBAR [UR10], URZ ;  /* 0x000000ff0a0073e9 */ /* 0x0001e200080000ff */
[----:B------:R-:W-:-:S02]  /*afb0*/  NOP ;  /* 0x0000000000007918 */ /* 0x000fc40000000000 */
.L_x_12:
[----:B------:R-:W1:Y:S02]  /*afc0*/  SYNCS.PHASECHK.TRANS64.TRYWAIT P2, [UR14+0xc010], RZ ;  /* 0x00c010ffff0075a7 */ /* 0x000e64000804110e */
[----:B-1----:R-:W-:Y:S05]  /*afd0*/  @!P2 BRA `(.L_x_13) ;  /* 0x000000780098a947 */ /* 0x002fea0003800000 */
.L_x_22:
[----:B------:R-:W-:Y:S01]  /*afe0*/  BAR.SYNC.DEFER_BLOCKING 0x0 ;  /* 0x0000000000007b1d */ /* 0x000fe20000010000 */
[----:B------:R-:W-:-:S05]  /*aff0*/  SHF.L.U32 R242, R242, 0x1f, RZ ;  /* 0x0000001ff2f27819 */ /* 0x000fca00000006ff */
[----:B------:R-:W1:Y:S01]  /*b000*/  LDTM.x128 R4, tmem[UR15+0x40] ;  /* 0x0000400f000479ee */ /* 0x000e6200083c0000 */
[----:B------:R-:W2:Y:S01]  /*b010*/  @!P1 SYNCS.CCTL.IV [UR14+0xc010] ;  /* 0x00c01000ff0099b1 */ /* 0x000ea2000800000e */
[----:B------:R-:W-:Y:S01]  /*b020*/  NOP ;  /* 0x0000000000007918 */ /* 0x000fe20000000000 */
[----:B-1----:R-:W-:Y:S01]  /*b030*/  FMUL R0, R4, UR48 ;  /* 0x0000003004007c20 */ /* 0x002fe20008400000 */
[----:B------:R-:W-:Y:S01]  /*b040*/  FMUL R243, R5, UR48 ;  /* 0x0000003005f37c20 */ /* 0x000fe20008400000 */
[----:B------:R-:W-:Y:S01]  /*b050*/  FMUL R244, R6, UR48 ;  /* 0x0000003006f47c20 */ /* 0x000fe20008400000 */
[----:B--2---:R-:W1:Y:S04]  /*b060*/  SYNCS.PHASECHK.TRANS64.TRYWAIT P2, [UR17], R242 ;  /* 0x000000f2ff0075a7 */ /* 0x004e680008041111 */
[----:B------:R-:W-:Y:S01]  /*b070*/  FMNMX3 R0, R0, R243, R244, !PT ;  /* 0x000000f300007276 */ /* 0x000fe200078000f4 */
[----:B------:R-:W-:Y:S01]  /*b080*/  FMUL R243, R7, UR48 ;  /* 0x0000003007f37c20 */ /* 0x000fe20008400000 */
[----:B------:R-:W-:-:S05]  /*b090*/  FMUL R244, R8, UR48 ;  /* 0x0000003008f47c20 */ /* 0x000fca0008400000 */
        /* <DEDUP_REMOVED lines=184> */
[----:B-1----:R-:W-:Y:S06]  /*bc20*/  @!P2 BRA `(.L_x_14) ;  /* 0x0000006c0090a947 */ /* 0x002fec0003800000 */
.L_x_23:
[----:B------:R-:W2:Y:S01]  /*bc30*/  LDL.64 R244, [R1+0x10] ;  /* 0x0000100001f47983 */ /* 0x000ea20000100a00 */
[----:B------:R-:W-:Y:S02]  /*bc40*/  USHF.R.S32.HI UR6, URZ, 0x1f, UR9 ;  /* 0x0000001fff067899 */ /* 0x000fe40008011409 */
[----:B------:R-:W-:Y:S01]  /*bc50*/  IADD3 R242, P2, PT, R132, UR9, RZ ;  /* 0x0000000984f27c10 */ /* 0x000fe2000ff5e0ff */
[----:B------:R-:W-:Y:S03]  /*bc60*/  STL [R1+0x298], R2 ;  /* 0x0002980201007387 */ /* 0x000fe60000100800 */
[----:B------:R-:W-:Y:S01]  /*bc70*/  IADD3.X R243, PT, PT, R133, UR6, RZ, P2, !PT ;  /* 0x0000000685f37c10 */ /* 0x000fe200097fe4ff */
[----:B------:R-:W-:Y:S04]  /*bc80*/  STL [R1+0x2a0], R132 ;  /* 0x0002a08401007387 */ /* 0x000fe80000100800 */
[----:B------:R2:W3:Y:S04]  /*bc90*/  LDG.E.U8 R247, desc[UR28][R242.64] ;  /* 0x0000001cf2f77981 */ /* 0x0004e8000c1e1100 */
[----:B------:R-:W-:Y:S04]  /*bca0*/  STL [R1+0x29c], R133 ;  /* 0x00029c8501007387 */ /* 0x000fe80000100800 */
[----:B------:R-:W-:Y:S04]  /*bcb0*/  STL [R1+0x2a8], R238 ;  /* 0x0002a8ee01007387 */ /* 0x000fe80000100800 */
[----:B------:R-:W-:Y:S04]  /*bcc0*/  STL [R1+0x2a4], R239 ;  /* 0x0002a4ef01007387 */ /* 0x000fe80000100800 */
[----:B------:R-:W-:Y:S04]  /*bcd0*/  STL [R1+0x2b0], R228 ;  /* 0x0002b0e401007387 */ /* 0x000fe80000100800 */
[----:B------:R1:W-:Y:S01]  /*bce0*/  STL [R1+0x2ac], R229 ;  /* 0x0002ace501007387 */ /* 0x0003e20000100800 */
[----:B--2---:R-:W-:-:S04]  /*bcf0*/  IADD3 R242, P2, PT, R244, UR9, RZ ;  /* 0x00000009f4f27c10 */ /* 0x004fc8000ff5e0ff */
[----:B------:R-:W-:-:S05]  /*bd00*/  IADD3.X R243, PT, PT, R245, UR6, RZ, P2, !PT ;  /* 0x00000006f5f37c10 */ /* 0x000fca00097fe4ff */
[----:B------:R2:W4:Y:S02]  /*bd10*/  LDG.E.U8 R246, desc[UR28][R242.64] ;  /* 0x0000001cf2f67981 */ /* 0x000524000c1e1100 */
[----:B--2---:R-:W-:-:S04]  /*bd20*/  IADD3 R242, P2, PT, R238, UR9, RZ ;  /* 0x00000009eef27c10 */ /* 0x004fc8000ff5e0ff */
[----:B------:R-:W-:Y:S02]  /*bd30*/  IADD3.X R243, PT, PT, R239, UR6, RZ, P2, !PT ;  /* 0x00000006eff37c10 */ /* 0x000fe400097fe4ff */
[----:B------:R-:W-:-:S04]  /*bd40*/  IADD3 R244, P2, PT, R228, UR9, RZ ;  /* 0x00000009e4f47c10 */ /* 0x000fc8000ff5e0ff */
[----:B------:R-:W-:Y:S01]  /*bd50*/  IADD3.X R245, PT, PT, R229, UR6, RZ, P2, !PT ;  /* 0x00000006e5f57c10 */ /* 0x000fe200097fe4ff */
[----:B------:R-:W2:Y:S04]  /*bd60*/  LDG.E.U8 R243, desc[UR28][R242.64] ;  /* 0x0000001cf2f37981 */ /* 0x000ea8000c1e1100 */
[----:B-1----:R-:W2:Y:S04]  /*bd70*/  LDL.64 R228, [R1+0x40] ;  /* 0x0000400001e47983 */ /* 0x002ea80000100a00 */
[----:B------:R1:W3:Y:S02]  /*bd80*/  LDG.E.U8 R242, desc[UR28][R244.64] ;  /* 0x0000001cf4f27981 */ /* 0x0002e4000c1e1100 */
[----:B-1----:R-:W-:-:S05]  /*bd90*/  FMUL R244, R131, UR48 ;  /* 0x0000003083f47c20 */ /* 0x002fca0008400000 */
[----:B------:R-:W-:-:S05]  /*bda0*/  FMNMX3 R0, R0, R244, R3, !PT ;  /* 0x000000f400007276 */ /* 0x000fca0007800003 */
[--C-:B------:R-:W-:Y:S01]  /*bdb0*/  FFMA R4, R4, UR48, -R0.reuse ;  /* 0x0000003004047c23 */ /* 0x100fe20008000800 */
[--C-:B------:R-:W-:Y:S01]  /*bdc0*/  FFMA R5, R5, UR48, -R0.reuse ;  /* 0x0000003005057c23 */ /* 0x100fe20008000800 */
[--C-:B------:R-:W-:Y:S02]  /*bdd0*/  FFMA R8, R8, UR48, -R0.reuse ;  /* 0x0000003008087c23 */ /* 0x100fe40008000800 */
[----:B------:R-:W-:Y:S01]  /*bde0*/  FMUL R4, R4, 1.4426950216293334961 ;  /* 0x3fb8aa3b04047820 */ /* 0x000fe20000400000 */
[----:B------:R-:W-:Y:S01]  /*bdf0*/  FMUL R5, R5, 1.4426950216293334961 ;  /* 0x3fb8aa3b05057820 */ /* 0x000fe20000400000 */
[----:B------:R-:W-:Y:S02]  /*be00*/  FMUL R8, R8, 1.4426950216293334961 ;  /* 0x3fb8aa3b08087820 */ /* 0x000fe40000400000 */
[----:B------:R-:W1:Y:S08]  /*be10*/  MUFU.EX2 R132, R4 ;  /* 0x0000000400847308 */ /* 0x000e700000000800 */
[----:B------:R-:W0:Y:S01]  /*be20*/  MUFU.EX2 R133, R5 ;  /* 0x0000000500857308 */ /* 0x000e220000000800 */
[----:B------:R-:W-:Y:S07]  /*be30*/  STL [R1+0x2b4], R3 ;  /* 0x0002b40301007387 */ /* 0x000fee0000100800 */
[----:B------:R-:W0:Y:S01]  /*be40*/  MUFU.EX2 R2, R8 ;  /* 0x0000000800027308 */ /* 0x000e220000000800 */
[----:B------:R-:W-:Y:S01]  /*be50*/  STL [R1+0x2bc], R218 ;  /* 0x0002bcda01007387 */ /* 0x000fe20000100800 */
[----:B------:R-:W-:-:S03]  /*be60*/  FFMA R9, R9, UR48, -R0 ;  /* 0x0000003009097c23 */ /* 0x000fc60008000800 */
[----:B------:R-:W-:Y:S01]  /*be70*/  STL [R1+0x2b8], R219 ;  /* 0x0002b8db01007387 */ /* 0x000fe20000100800 */
[----:B------:R-:W-:-:S03]  /*be80*/  FMUL R9, R9, 1.4426950216293334961 ;  /* 0x3fb8aa3b09097820 */ /* 0x000fc60000400000 */
[----:B------:R-:W-:Y:S04]  /*be90*/  STL [R1+0x2c4], R208 ;  /* 0x0002c4d001007387 */ /* 0x000fe80000100800 */
[----:B------:R-:W-:Y:S04]  /*bea0*/  STL [R1+0x2c0], R209 ;  /* 0x0002c0d101007387 */ /* 0x000fe80000100800 */
[----:B-1----:R-:W-:Y:S04]  /*beb0*/  STL [R1+0x290], R132 ;  /* 0x0002908401007387 */ /* 0x002fe80000100800 */
[----:B0-----:R0:W-:Y:S01]  /*bec0*/  STL [R1+0x28c], R133 ;  /* 0x00028c8501007387 */ /* 0x0011e20000100800 */
[----:B------:R1:W-:Y:S03]  /*bed0*/  MUFU.EX2 R238, R9 ;  /* 0x0000000900ee7308 */ /* 0x0003e60000000800 */
[----:B------:R-:W-:Y:S04]  /*bee0*/  STL [R1+0x2cc], R198 ;  /* 0x0002ccc601007387 */ /* 0x000fe80000100800 */
[----:B------:R-:W-:Y:S01]  /*bef0*/  STL [R1+0x2c8], R199 ;  /* 0x0002c8c701007387 */ /* 0x000fe20000100800 */
[----:B-1----:R-:W-:-:S03]  /*bf00*/  FADD R9, R132, R133 ;  /* 0x0000008584097221 */ /* 0x002fc60000000000 */
[----:B------:R-:W-:Y:S04]  /*bf10*/  STL [R1+0x2d4], R188 ;  /* 0x0002d4bc01007387 */ /* 0x000fe80000100800 */
[----:B------:R-:W-:Y:S04]  /*bf20*/  STL [R1+0x2d0], R189 ;  /* 0x0002d0bd01007387 */ /* 0x000fe80000100800 */
[----:B------:R1:W-:Y:S04]  /*bf30*/  STL [R1+0x288], R2 ;  /* 0x0002880201007387 */ /* 0x0003e80000100800 */
[----:B0-----:R-:W3:Y:S01]  /*bf40*/  LDL.64 R132, [R1+0x8] ;  /* 0x0000080001847983 */ /* 0x001ee20000100a00 */
[----:B------:R-:W-:Y:S01]  /*bf50*/  IADD3 R244, P2, PT, R218, UR9, RZ ;  /* 0x00000009daf47c10 */ /* 0x000fe2000ff5e0ff */
[----:B------:R-:W-:-:S03]  /*bf60*/  FFMA R6, R6, UR48, -R0 ;  /* 0x0000003006067c23 */ /* 0x000fc60008000800 */
[----:B------:R-:W-:Y:S01]  /*bf70*/  IADD3.X R245, PT, PT, R219, UR6, RZ, P2, !PT ;  /* 0x00000006dbf57c10 */ /* 0x000fe200097fe4ff */
[----:B------:R-:W-:Y:S01]  /*bf80*/  FFMA R7, R7, UR48, -R0 ;  /* 0x0000003007077c23 */ /* 0x000fe20008000800 */
[----:B------:R-:W-:-:S03]  /*bf90*/  FMUL R6, R6, 1.4426950216293334961 ;  /* 0x3fb8aa3b06067820 */ /* 0x000fc60000400000 */
[----:B------:R0:W4:Y:S01]  /*bfa0*/  LDG.E.U8 R248, desc[UR28][R244.64] ;  /* 0x0000001cf4f87981 */ /* 0x000122000c1e1100 */
[----:B------:R-:W-:Y:S01]  /*bfb0*/  FMUL R7, R7, 1.4426950216293334961 ;  /* 0x3fb8aa3b07077820 */ /* 0x000fe20000400000 */
[----:B------:R1:W1:Y:S01]  /*bfc0*/  MUFU.EX2 R252, R6 ;  /* 0x0000000600fc7308 */ /* 0x0002620000000800 */
[----:B0-----:R-:W-:-:S07]  /*bfd0*/  IADD3 R244, P2, PT, R208, UR9, RZ ;  /* 0x00000009d0f47c10 */ /* 0x001fce000ff5e0ff */
[----:B------:R-:W0:Y:S01]  /*bfe0*/  MUFU.EX2 R249, R7 ;  /* 0x0000000700f97308 */ /* 0x000e220000000800 */
[----:B------:R-:W-:Y:S02]  /*bff0*/  IADD3.X R245, PT, PT, R209, UR6, RZ, P2, !PT ;  /* 0x00000006d1f57c10 */ /* 0x000fe400097fe4ff */
[----:B------:R-:W-:Y:S01]  /*c000*/  IADD3 R4, P2, PT, R198, UR9, RZ ;  /* 0x00000009c6047c10 */ /* 0x000fe2000ff5e0ff */
[--C-:B------:R-:W-:Y:S01]  /*c010*/  FFMA R10, R10, UR48, -R0.reuse ;  /* 0x000000300a0a7c23 */ /* 0x100fe20008000800 */
[----:B------:R-:W-:Y:S01]  /*c020*/  FFMA R11, R11, UR48, -R0 ;  /* 0x000000300b0b7c23 */ /* 0x000fe20008000800 */
[----:B------:R0:W4:Y:S01]  /*c030*/  LDG.E.U8 R244, desc[UR28][R244.64] ;  /* 0x0000001cf4f47981 */ /* 0x000122000c1e1100 */
[----:B------:R-:W-:Y:S01]  /*c040*/  IADD3.X R5, PT, PT, R199, UR6, RZ, P2, !PT ;  /* 0x00000006c7057c10 */ /* 0x000fe200097fe4ff */
[----:B------:R-:W-:-:S04]  /*c050*/  FMUL R10, R10, 1.4426950216293334961 ;  /* 0x3fb8aa3b0a0a7820 */ /* 0x000fc80000400000 */
[----:B-1----:R1:W4:Y:S01]  /*c060*/  LDG.E.U8 R6, desc[UR28][R4.64] ;  /* 0x0000001c04067981 */ /* 0x002322000c1e1100 */
[----:B------:R-:W-:Y:S01]  /*c070*/  FADD R9, R252, R9 ;  /* 0x00000009fc097221 */ /* 0x000fe20000000000 */
[--C-:B------:R-:W-:Y:S01]  /*c080*/  FFMA R12, R12, UR48, -R0.reuse ;  /* 0x000000300c0c7c23 */ /* 0x100fe20008000800 */
[----:B0-----:R0:W-:Y:S01]  /*c090*/  MUFU.EX2 R245, R10 ;  /* 0x0000000a00f57308 */ /* 0x0011e20000000800 */
[----:B-1----:R-:W-:Y:S01]  /*c0a0*/  IADD3 R4, P2, PT, R188, UR9, RZ ;  /* 0x00000009bc047c10 */ /* 0x002fe2000ff5e0ff */
[----:B------:R-:W-:Y:S01]  /*c0b0*/  FFMA R13, R13, UR48, -R0 ;  /* 0x000000300d0d7c23 */ /* 0x000fe20008000800 */
[----:B0-----:R-:W-:Y:S02]  /*c0c0*/  FMUL R10, R11, 1.4426950216293334961 ;  /* 0x3fb8aa3b0b0a7820 */ /* 0x001fe40000400000 */
[----:B------:R-:W-:Y:S02]  /*c0d0*/  IADD3.X R5, PT, PT, R189, UR6, RZ, P2, !PT ;  /* 0x00000006bd057c10 */ /* 0x000fe400097fe4ff */
[C---:B------:R-:W-:Y:S01]  /*c0e0*/  F2FP.SATFINITE.E4M3.F32.PACK_AB_MERGE_C R3, R249.reuse, R252, RZ ;  /* 0x000000fcf903723e */ /* 0x040fe200048070ff */
[----:B------:R-:W-:Y:S01]  /*c0f0*/  FADD R9, R249, R9 ;  /* 0x00000009f9097221 */ /* 0x000fe20000000000 */
[----:B------:R-:W-:Y:S01]  /*c100*/  FMUL R12, R12, 1.4426950216293334961 ;  /* 0x3fb8aa3b0c0c7820 */ /* 0x000fe20000400000 */
[----:B------:R2:W4:Y:S01]  /*c110*/  LDG.E.U8 R7, desc[UR28][R4.64] ;  /* 0x0000001c04077981 */ /* 0x000522000c1e1100 */
[----:B------:R-:W-:Y:S01]  /*c120*/  MUFU.EX2 R10, R10 ;  /* 0x0000000a000a7308 */ /* 0x000fe20000000800 */
[----:B------:R-:W-:-:S02]  /*c130*/  FMUL R13, R13, 1.4426950216293334961 ;  /* 0x3fb8aa3b0d0d7820 */ /* 0x000fc40000400000 */
[----:B------:R-:W-:Y:S01]  /*c140*/  STL [R1+0x284], R238 ;  /* 0x000284ee01007387 */ /* 0x000fe20000100800 */
[----:B------:R-:W-:-:S03]  /*c150*/  FADD R9, R2, R9 ;  /* 0x0000000902097221 */ /* 0x000fc60000000000 */
[----:B------:R0:W-:Y:S01]  /*c160*/  STL [R1+0x26c], R3 ;  /* 0x00026c0301007387 */ /* 0x0001e20000100800 */
[----:B------:R-:W-:Y:S01]  /*c170*/  MUFU.EX2 R2, R13 ;  /* 0x0000000d00027308 */ /* 0x000fe20000000800 */
[--C-:B------:R-:W-:Y:S01]  /*c180*/  FFMA R14, R14, UR48, -R0.reuse ;  /* 0x000000300e0e7c23 */ /* 0x100fe20008000800 */
[----:B------:R-:W-:-:S06]  /*c190*/  FFMA R15, R15, UR48, -R0 ;  /* 0x000000300f0f7c23 */ /* 0x000fcc0008000800 */
[----:B0-----:R0:W1:Y:S01]  /*c1a0*/  MUFU.EX2 R3, R12 ;  /* 0x0000000c00037308 */ /* 0x0010620000000800 */
[----:B------:R-:W-:Y:S01]  /*c1b0*/  FMUL R11, R14, 1.4426950216293334961 ;  /* 0x3fb8aa3b0e0b7820 */ /* 0x000fe20000400000 */
[----:B0-----:R-:W-:-:S06]  /*c1c0*/  FMUL R12, R15, 1.4426950216293334961 ;  /* 0x3fb8aa3b0f0c7820 */ /* 0x001fcc0000400000 */
[----:B------:R-:W-:Y:S01]  /*c1d0*/  MUFU.EX2 R11, R11 ;  /* 0x0000000b000b7308 */ /* 0x000fe20000000800 */
[----:B------:R-:W-:-:S07]  /*c1e0*/  FFMA R17, R17, UR48, -R0 ;  /* 0x0000003011117c23 */ /* 0x000fce0008000800 */
[----:B------:R-:W-:Y:S01]  /*c1f0*/  MUFU.EX2 R12, R12 ;  /* 0x0000000c000c7308 */ /* 0x000fe20000000800 */
[----:B-1----:R0:W-:Y:S01]  /*c200*/  STL [R1+0x280], R3 ;  /* 0x0002800301007387 */ /* 0x0021e20000100800 */
[----:B------:R-:W-:-:S03]  /*c210*/  FMUL R17, R17, 1.4426950216293334961 ;  /* 0x3fb8aa3b11117820 */ /* 0x000fc60000400000 */
[----:B------:R-:W-:Y:S01]  /*c220*/  STL [R1+0x27c], R2 ;  /* 0x00027c0201007387 */ /* 0x000fe20000100800 */
[--C-:B------:R-:W-:Y:S01]  /*c230*/  FFMA R18, R18, UR48, -R0.reuse ;  /* 0x0000003012127c23 */ /* 0x100fe20008000800 */
[----:B------:R-:W-:-:S03]  /*c240*/  FFMA R19, R19, UR48, -R0 ;  /* 0x0000003013137c23 */ /* 0x000fc60008000800 */
[----:B------:R-:W-:Y:S01]  /*c250*/  FMUL R13, R18, 1.4426950216293334961 ;  /* 0x3fb8aa3b120d7820 */ /* 0x000fe20000400000 */
[----:B------:R-:W-:-:S05]  /*c260*/  FFMA R21, R21, UR48, -R0 ;  /* 0x0000003015157c23 */ /* 0x000fca0008000800 */
[----:B------:R-:W-:Y:S01]  /*c270*/  MUFU.EX2 R13, R13 ;  /* 0x0000000d000d7308 */ /* 0x000fe20000000800 */
[----:B------:R-:W-:Y:S01]  /*c280*/  FMUL R21, R21, 1.4426950216293334961 ;  /* 0x3fb8aa3b15157820 */ /* 0x000fe20000400000 */
[----:B------:R-:W-:-:S06]  /*c290*/  FFMA R22, R22, UR48, -R0 ;  /* 0x0000003016167c23 */ /* 0x000fcc0008000800 */
[----:B------:R-:W-:Y:S01]  /*c2a0*/  MUFU.EX2 R15, R21 ;  /* 0x00000015000f7308 */ /* 0x000fe20000000800 */
[--C-:B------:R-:W-:Y:S01]  /*c2b0*/  FFMA R23, R23, UR48, -R0.reuse ;  /* 0x0000003017177c23 */ /* 0x100fe20008000800 */
[--C-:B------:R-:W-:Y:S01]  /*c2c0*/  FFMA R25, R25, UR48, -R0.reuse ;  /* 0x0000003019197c23 */ /* 0x100fe20008000800 */
[----:B------:R-:W-:-:S03]  /*c2d0*/  FFMA R26, R26, UR48, -R0 ;  /* 0x000000301a1a7c23 */ /* 0x000fc60008000800 */
[----:B------:R-:W-:Y:S01]  /*c2e0*/  FMUL R25, R25, 1.4426950216293334961 ;  /* 0x3fb8aa3b19197820 */ /* 0x000fe20000400000 */
[----:B------:R-:W-:Y:S01]  /*c2f0*/  FFMA R27, R27, UR48, -R0 ;  /* 0x000000301b1b7c23 */ /* 0x000fe20008000800 */
[----:B--2---:R-:W-:-:S04]  /*c300*/  IADD3 R4, P2, PT, R228, UR9, RZ ;  /* 0x00000009e4047c10 */ /* 0x004fc8000ff5e0ff */
[----:B------:R-:W-:-:S05]  /*c310*/  IADD3.X R5, PT, PT, R229, UR6, RZ, P2, !PT ;  /* 0x00000006e5057c10 */ /* 0x000fca00097fe4ff */
[----:B------:R1:W2:Y:S02]  /*c320*/  LDG.E.U8 R8, desc[UR28][R4.64] ;  /* 0x0000001c04087981 */ /* 0x0002a4000c1e1100 */
[----:B-1----:R-:W-:Y:S01]  /*c330*/  FADD R4, R238, R9 ;  /* 0x00000009ee047221 */ /* 0x002fe20000000000 */
[----:B------:R-:W-:-:S03]  /*c340*/  F2FP.SATFINITE.E4M3.F32.PACK_AB_MERGE_C R5, R10, R245, RZ ;  /* 0x000000f50a05723e */ /* 0x000fc600048070ff */
[----:B------:R-:W-:Y:S01]  /*c350*/  FADD R4, R245, R4 ;  /* 0x00000004f5047221 */ /* 0x000fe20000000000 */
[----:B------:R-:W-:-:S03]  /*c360*/  FFMA R9, R16, UR48, -R0 ;  /* 0x0000003010097c23 */ /* 0x000fc60008000800 */
[----:B------:R-:W-:Y:S01]  /*c370*/  FADD R10, R10, R4 ;  /* 0x000000040a0a7221 */ /* 0x000fe20000000000 */
[----:B------:R1:W-:Y:S01]  /*c380*/  STL [R1+0x260], R5 ;  /* 0x0002600501007387 */ /* 0x0003e20000100800 */
[----:B------:R-:W-:Y:S02]  /*c390*/  FMUL R9, R9, 1.4426950216293334961 ;  /* 0x3fb8aa3b09097820 */ /* 0x000fe40000400000 */
[----:B------:R-:W-:Y:S02]  /*c3a0*/  FADD R10, R3, R10 ;  /* 0x0000000a030a7221 */ /* 0x000fe40000000000 */
[----:B------:R-:W1:Y:S08]  /*c3b0*/  MUFU.EX2 R14, R9 ;  /* 0x00000009000e7308 */ /* 0x000e700000000800 */
[----:B0-----:R-:W0:Y:S01]  /*c3c0*/  MUFU.EX2 R3, R17 ;  /* 0x0000001100037308 */ /* 0x001e220000000800 */
[----:B-1----:R-:W-:Y:S04]  /*c3d0*/  STL [R1+0x278], R14 ;  /* 0x0002780e01007387 */ /* 0x002fe80000100800 */
[----:B0-----:R-:W-:Y:S01]  /*c3e0*/  STL [R1+0x274], R3 ;  /* 0x0002740301007387 */ /* 0x001fe20000100800 */
[----:B---3--:R-:W-:-:S04]  /*c3f0*/  IADD3 R4, P2, PT, R132, UR9, RZ ;  /* 0x0000000984047c10 */ /* 0x008fc8000ff5e0ff */
[----:B------:R-:W-:-:S05]  /*c400*/  IADD3.X R5, PT, PT, R133, UR6, RZ, P2, !PT ;  /* 0x0000000685057c10 */ /* 0x000fca00097fe4ff */
[----:B------:R0:W3:Y:S02]  /*c410*/  LDG.E.U8 R9, desc[UR28][R4.64] ;  /* 0x0000001c04097981 */ /* 0x0000e4000c1e1100 */
[----:B0-----:R-:W-:Y:S01]  /*c420*/  FADD R4, R2, R10 ;  /* 0x0000000a02047221 */ /* 0x001fe20000000000 */
[----:B------:R-:W-:-:S03]  /*c430*/  F2FP.SATFINITE.E4M3.F32.PACK_AB_MERGE_C R2, R12, R11, RZ ;  /* 0x0000000b0c02723e */ /* 0x000fc600048070ff */
[----:B------:R-:W-:Y:S01]  /*c440*/  FADD R4, R11, R4 ;  /* 0x000000040b047221 */ /* 0x000fe20000000000 */
[----:B------:R-:W-:Y:S01]  /*c450*/  FMUL R11, R19, 1.4426950216293334961 ;  /* 0x3fb8aa3b130b7820 */ /* 0x000fe20000400000 */
[----:B------:R-:W-:Y:S02]  /*c460*/  FFMA R10, R20, UR48, -R0 ;  /* 0x00000030140a7c23 */ /* 0x000fe40008000800 */
[----:B------:R-:W-:Y:S01]  /*c470*/  FADD R12, R12, R4 ;  /* 0x000000040c0c7221 */ /* 0x000fe20000000000 */
[----:B------:R-:W-:Y:S02]  /*c480*/  IADD3 R4, P2, PT, R236, UR9, RZ ;  /* 0x00000009ec047c10 */ /* 0x000fe4000ff5e0ff */
[----:B------:R-:W0:Y:S01]  /*c490*/  MUFU.EX2 R11, R11 ;  /* 0x0000000b000b7308 */ /* 0x000e220000000800 */
[----:B------:R-:W-:Y:S01]  /*c4a0*/  FMUL R10, R10, 1.4426950216293334961 ;  /* 0x3fb8aa3b0a0a7820 */ /* 0x000fe20000400000 */
[----:B------:R-:W-:Y:S01]  /*c4b0*/  IADD3.X R5, PT, PT, R237, UR6, RZ, P2, !PT ;  /* 0x00000006ed057c10 */ /* 0x000fe200097fe4ff */
[----:B------:R1:W-:Y:S01]  /*c4c0*/  STL [R1+0x258], R2 ;  /* 0x0002580201007387 */ /* 0x0003e20000100800 */
[----:B------:R-:W-:-:S04]  /*c4d0*/  FADD R12, R14, R12 ;  /* 0x0000000c0e0c7221 */ /* 0x000fc80000000000 */
[----:B-1----:R1:W0:Y:S02]  /*c4e0*/  MUFU.EX2 R2, R10 ;  /* 0x0000000a00027308 */ /* 0x0022240000000800 */
[----:B-1----:R1:W2:Y:S01]  /*c4f0*/  LDG.E.U8 R10, desc[UR28][R4.64] ;  /* 0x0000001c040a7981 */ /* 0x0022a2000c1e1100 */
[----:B------:R-:W-:Y:S01]  /*c500*/  FMUL R14, R23, 1.4426950216293334961 ;  /* 0x3fb8aa3b170e7820 */ /* 0x000fe20000400000 */
[----:B-1----:R-:W-:Y:S01]  /*c510*/  FADD R4, R3, R12 ;  /* 0x0000000c03047221 */ /* 0x002fe20000000000 */
[----:B------:R-:W-:-:S03]  /*c520*/  FMUL R12, R22, 1.4426950216293334961 ;  /* 0x3fb8aa3b160c7820 */ /* 0x000fc60000400000 */
[----:B------:R-:W-:Y:S01]  /*c530*/  FADD R4, R13, R4 ;  /* 0x000000040d047221 */ /* 0x000fe20000000000 */
[----:B0-----:R-:W-:-:S03]  /*c540*/  F2FP.SATFINITE.E4M3.F32.PACK_AB_MERGE_C R3, R11, R13, RZ ;  /* 0x0000000d0b03723e */ /* 0x001fc600048070ff */
[----:B------:R-:W-:Y:S01]  /*c550*/  FADD R13, R11, R4 ;  /* 0x000000040b0d7221 */ /* 0x000fe20000000000 */
[----:B------:R-:W-:Y:S01]  /*c560*/  FFMA R11, R24, UR48, -R0 ;  /* 0x00000030180b7c23 */ /* 0x000fe20008000800 */
[----:B------:R-:W-:Y:S01]  /*c570*/  IADD3 R4, P2, PT, R226, UR9, RZ ;  /* 0x00000009e2047c10 */ /* 0x000fe2000ff5e0ff */
[----:B------:R-:W0:Y:S01]  /*c580*/  MUFU.EX2 R12, R12 ;  /* 0x0000000c000c7308 */ /* 0x000e220000000800 */
[----:B------:R-:W-:Y:S01]  /*c590*/  STL [R1+0x2dc], R236 ;  /* 0x0002dcec01007387 */ /* 0x000fe20000100800 */
[----:B------:R-:W-:Y:S01]  /*c5a0*/  FMUL R11, R11, 1.4426950216293334961 ;  /* 0x3fb8aa3b0b0b7820 */ /* 0x000fe20000400000 */
[----:B------:R-:W-:Y:S02]  /*c5b0*/  IADD3.X R5, PT, PT, R227, UR6, RZ, P2, !PT ;  /* 0x00000006e3057c10 */ /* 0x000fe400097fe4ff */
[----:B------:R-:W-:Y:S01]  /*c5c0*/  STL [R1+0x2d8], R237 ;  /* 0x0002d8ed01007387 */ /* 0x000fe20000100800 */
[----:B------:R-:W-:Y:S02]  /*c5d0*/  FADD R13, R2, R13 ;  /* 0x0000000d020d7221 */ /* 0x000fe40000000000 */
[----:B------:R-:W1:Y:S01]  /*c5e0*/  MUFU.EX2 R14, R14 ;  /* 0x0000000e000e7308 */ /* 0x000e620000000800 */
[----:B------:R0:W-:Y:S04]  /*c5f0*/  STL [R1+0x270], R2 ;  /* 0x0002700201007387 */ /* 0x0001e80000100800 */
[----:B------:R-:W-:Y:S04]  /*c600*/  STL [R1+0x268], R15 ;  /* 0x0002680f01007387 */ /* 0x000fe80000100800 */
[----:B------:R1:W-:Y:S01]  /*c610*/  STL [R1+0x254], R3 ;  /* 0x0002540301007387 */ /* 0x0003e20000100800 */
[----:B0-----:R-:W-:Y:S08]  /*c620*/  MUFU.EX2 R2, R25 ;  /* 0x0000001900027308 */ /* 0x001ff00000000800 */
[----:B-1----:R0:W1:Y:S02]  /*c630*/  MUFU.EX2 R3, R11 ;  /* 0x0000000b00037308 */ /* 0x0020640000000800 */
[----:B0-----:R0:W2:Y:S02]  /*c640*/  LDG.E.U8 R11, desc[UR28][R4.64] ;  /* 0x0000001c040b7981 */ /* 0x0010a4000c1e1100 */
[----:B0-----:R-:W-:Y:S01]  /*c650*/  FADD R4, R15, R13 ;  /* 0x0000000d0f047221 */ /* 0x001fe20000000000 */
[----:B------:R-:W-:Y:S01]  /*c660*/  FMUL R13, R26, 1.4426950216293334961 ;  /* 0x3fb8aa3b1a0d7820 */ /* 0x000fe20000400000 */
[----:B------:R-:W-:-:S02]  /*c670*/  FMUL R15, R27, 1.4426950216293334961 ;  /* 0x3fb8aa3b1b0f7820 */ /* 0x000fc40000400000 */
[----:B------:R-:W-:-:S03]  /*c680*/  FADD R4, R12, R4 ;  /* 0x000000040c047221 */ /* 0x000fc60000000000 */
[----:B------:R-:W-:Y:S01]  /*c690*/  MUFU.EX2 R13, R13 ;  /* 0x0000000d000d7308 */ /* 0x000fe20000000800 */
[C---:B------:R-:W-:Y:S01]  /*c6a0*/  F2FP.SATFINITE.E4M3.F32.PACK_AB_MERGE_C R5, R14.reuse, R12, RZ ;  /* 0x0000000c0e05723e */ /* 0x040fe200048070ff */
[----:B------:R-:W-:Y:S01]  /*c6b0*/  STL [R1+0x2e4], R226 ;  /* 0x0002e4e201007387 */ /* 0x000fe20000100800 */
[----:B------:R-:W-:-:S05]  /*c6c0*/  FADD R14, R14, R4 ;  /* 0x000000040e0e7221 */ /* 0x000fca0000000000 */
[----:B------:R-:W0:Y:S01]  /*c6d0*/  MUFU.EX2 R15, R15 ;  /* 0x0000000f000f7308 */ /* 0x000e220000000800 */
[----:B------:R-:W-:Y:S01]  /*c6e0*/  FFMA R12, R28, UR48, -R0 ;  /* 0x000000301c0c7c23 */ /* 0x000fe20008000800 */
[----:B------:R-:W-:Y:S01]  /*c6f0*/  STL [R1+0x2e0], R227 ;  /* 0x0002e0e301007387 */ /* 0x000fe20000100800 */
[----:B------:R-:W-:-:S03]  /*c700*/  IADD3 R4, P2, PT, R216, UR9, RZ ;  /* 0x00000009d8047c10 */ /* 0x000fc6000ff5e0ff */
[----:B-1----:R-:W-:Y:S01]  /*c710*/  STL [R1+0x264], R3 ;  /* 0x0002640301007387 */ /* 0x002fe20000100800 */
[----:B------:R-:W-:-:S03]  /*c720*/  FMUL R12, R12, 1.4426950216293334961 ;  /* 0x3fb8aa3b0c0c7820 */ /* 0x000fc60000400000 */
[----:B------:R-:W-:Y:S01]  /*c730*/  STL [R1+0x25c], R2 ;  /* 0x00025c0201007387 */ /* 0x000fe20000100800 */
[----:B------:R-:W-:-:S03]  /*c740*/  FADD R14, R3, R14 ;  /* 0x0000000e030e7221 */ /* 0x000fc60000000000 */
[----:B------:R1:W-:Y:S04]  /*c750*/  STL [R1+0x250], R5 ;  /* 0x0002500501007387 */ /* 0x0003e80000100800 */
[----:B------:R0:W-:Y:S01]  /*c760*/  STL [R1+0x2ec], R216 ;  /* 0x0002ecd801007387 */ /* 0x0001e20000100800 */
[----:B-1----:R-:W-:Y:S01]  /*c770*/  IADD3.X R5, PT, PT, R217, UR6, RZ, P2, !PT ;  /* 0x00000006d9057c10 */ /* 0x002fe200097fe4ff */
[----:B0-----:R0:W1:Y:S02]  /*c780*/  MUFU.EX2 R216, R12 ;  /* 0x0000000c00d87308 */ /* 0x0010640000000800 */
[----:B------:R-:W-:Y:S04]  /*c790*/  STL [R1+0x2e8], R217 ;  /* 0x0002e8d901007387 */ /* 0x000fe80000100800 */
[----:B0-----:R0:W2:Y:S02]  /*c7a0*/  LDG.E.U8 R12, desc[UR28][R4.64] ;  /* 0x0000001c040c7981 */ /* 0x0010a4000c1e1100 */
[----:B0-----:R-:W-:Y:S01]  /*c7b0*/  FADD R4, R2, R14 ;  /* 0x0000000e02047221 */ /* 0x001fe20000000000 */
[----:B------:R-:W-:-:S05]  /*c7c0*/  F2FP.SATFINITE.E4M3.F32.PACK_AB_MERGE_C R2, R15, R13, RZ ;  /* 0x0000000d0f02723e */ /* 0x000fca00048070ff */
[----:B------:R0:W-:Y:S04]  /*c7d0*/  STL [R1+0xc4], R2 ;  /* 0x0000c40201007387 */ /* 0x0001e80000100800 */
[----:B------:R-:W2:Y:S04]  /*c7e0*/  LDL.64 R20, [R1+0x38] ;  /* 0x0000380001147983 */ /* 0x000ea80000100a00 */
[----:B0-----:R-:W3:Y:S01]  /*c7f0*/  LDL.64 R2, [R1] ;  /* 0x0000000001027983 */ /* 0x001ee20000100a00 */
[--C-:B------:R-:W-:Y:S01]  /*c800*/  FFMA R29, R29, UR48, -R0.reuse ;  /* 0x000000301d1d7c23 */ /* 0x100fe20008000800 */
[--C-:B------:R-:W-:Y:S01]  /*c810*/  FFMA R30, R30, UR48, -R0.reuse ;  /* 0x000000301e1e7c23 */ /* 0x100fe20008000800 */
[----:B------:R-:W-:-:S02]  /*c820*/  FFMA R31, R31, UR48, -R0 ;  /* 0x000000301f1f7c23 */ /* 0x000fc40008000800 */
[----:B------:R-:W-:Y:S01]  /*c830*/  FMUL R29, R29, 1.4426950216293334961 ;  /* 0x3fb8aa3b1d1d7820 */ /* 0x000fe20000400000 */
[----:B------:R-:W-:Y:S01]  /*c840*/  FMUL R14, R30, 1.4426950216293334961 ;  /* 0x3fb8aa3b1e0e7820 */ /* 0x000fe20000400000 */
[----:B------:R-:W-:Y:S01]  /*c850*/  FADD R4, R13, R4 ;  /* 0x000000040d047221 */ /* 0x000fe20000000000 */
[----:B------:R-:W-:Y:S01]  /*c860*/  FMUL R13, R31, 1.4426950216293334961 ;  /* 0x3fb8aa3b1f0d7820 */ /* 0x000fe20000400000 */
[----:B------:R-:W0:Y:S02]  /*c870*/  MUFU.EX2 R217, R29 ;  /* 0x0000001d00d97308 */ /* 0x000e240000000800 */
[----:B------:R-:W-:Y:S01]  /*c880*/  FADD R15, R15, R4 ;  /* 0x000000040f0f7221 */ /* 0x000fe20000000000 */
[----:B------:R-:W-:-:S05]  /*c890*/  IADD3 R4, P2, PT, R206, UR9, RZ ;  /* 0x00000009ce047c10 */ /* 0x000fca000ff5e0ff */
[----:B------:R-:W0:Y:S01]  /*c8a0*/  MUFU.EX2 R14, R14 ;  /* 0x0000000e000e7308 */ /* 0x000e220000000800 */
[----:B------:R-:W-:-:S07]  /*c8b0*/  IADD3.X R5, PT, PT, R207, UR6, RZ, P2, !PT ;  /* 0x00000006cf057c10 */ /* 0x000fce00097fe4ff */
[----:B------:R-:W4:Y:S01]  /*c8c0*/  MUFU.EX2 R13, R13 ;  /* 0x0000000d000d7308 */ /* 0x000f220000000800 */
[----:B-1----:R-:W-:Y:S01]  /*c8d0*/  FADD R15, R216, R15 ;  /* 0x0000000fd80f7221 */ /* 0x002fe20000000000 */
[----:B------:R0:W3:Y:S01]  /*c8e0*/  LDG.E.U8 R4, desc[UR28][R4.64] ;  /* 0x0000001c04047981 */ /* 0x0000e2000c1e1100 */
[----:B------:R-:W-:-:S04]  /*c8f0*/  FFMA R41, R41, UR48, -R0 ;  /* 0x0000003029297c23 */ /* 0x000fc80008000800 */
[----:B------:R-:W-:Y:S01]  /*c900*/  FMUL R41, R41, 1.4426950216293334961 ;  /* 0x3fb8aa3b29297820 */ /* 0x000fe20000400000 */
[----:B0-----:R-:W-:-:S04]  /*c910*/  FADD R5, R217, R15 ;  /* 0x0000000fd9057221 */ /* 0x001fc80000000000 */
[----:B------:R-:W-:Y:S01]  /*c920*/  FADD R5, R14, R5 ;  /* 0x000000050e057221 */ /* 0x000fe20000000000 */
[----:B----4-:R-:W-:Y:S01]  /*c930*/  F2FP.SATFINITE.E4M3.F32.PACK_AB_MERGE_C R14, R13, R14, RZ ;  /* 0x0000000e0d0e723e */ /* 0x010fe200048070ff */
[--C-:B------:R-:W-:Y:S01]  /*c940*/  FFMA R17, R40, UR48, -R0.reuse ;  /* 0x0000003028117c23 */ /* 0x100fe20008000800 */
[----:B------:R0:W-:Y:S03]  /*c950*/  MUFU.EX2 R237, R41 ;  /* 0x0000002900ed7308 */ /* 0x0001e60000000800 */
[----:B------:R1:W-:Y:S04]  /*c960*/  STL [R1+0xc0], R14 ;  /* 0x0000c00e01007387 */ /* 0x0003e80000100800 */
[----:B0-----:R-:W4:Y:S01]  /*c970*/  LDL.64 R40, [R1+0x30] ;  /* 0x0000300001287983 */ /* 0x001f220000100a00 */
[--C-:B------:R-:W-:Y:S01]  /*c980*/  FFMA R16, R32, UR48, -R0.reuse ;  /* 0x0000003020107c23 */ /* 0x100fe20008000800 */
[----:B------:R-:W-:-:S03]  /*c990*/  FFMA R33, R33, UR48, -R0 ;  /* 0x0000003021217c23 */ /* 0x000fc60008000800 */
[----:B------:R-:W-:Y:S01]  /*c9a0*/  FMUL R16, R16, 1.4426950216293334961 ;  /* 0x3fb8aa3b10107820 */ /* 0x000fe20000400000 */
[----:B------:R-:W-:Y:S01]  /*c9b0*/  FMUL R33, R33, 1.4426950216293334961 ;  /* 0x3fb8aa3b21217820 */ /* 0x000fe20000400000 */
[--C-:B------:R-:W-:Y:S01]  /*c9c0*/  FFMA R34, R34, UR48, -R0.reuse ;  /* 0x0000003022227c23 */ /* 0x100fe20008000800 */
[----:B------:R-:W-:Y:S01]  /*c9d0*/  FFMA R35, R35, UR48, -R0 ;  /* 0x0000003023237c23 */ /* 0x000fe20008000800 */
[----:B------:R0:W1:Y:S02]  /*c9e0*/  MUFU.EX2 R226, R16 ;  /* 0x0000001000e27308 */ /* 0x0000640000000800 */
[----:B------:R-:W-:-:S06]  /*c9f0*/  FMUL R34, R34, 1.4426950216293334961 ;  /* 0x3fb8aa3b22227820 */ /* 0x000fcc0000400000 */
[----:B------:R-:W1:Y:S01]  /*ca00*/  MUFU.EX2 R227, R33 ;  /* 0x0000002100e37308 */ /* 0x000e620000000800 */
[----:B0-----:R-:W-:Y:S01]  /*ca10*/  FMUL R16, R35, 1.4426950216293334961 ;  /* 0x3fb8aa3b23107820 */ /* 0x001fe20000400000 */
[----:B------:R-:W-:-:S06]  /*ca20*/  FADD R13, R13, R5 ;  /* 0x000000050d0d7221 */ /* 0x000fcc0000000000 */
[----:B------:R-:W0:Y:S01]  /*ca30*/  MUFU.EX2 R252, R34 ;  /* 0x0000002200fc7308 */ /* 0x000e220000000800 */
[----:B------:R-:W-:Y:S01]  /*ca40*/  FFMA R5, R36, UR48, -R0 ;  /* 0x0000003024057c23 */ /* 0x000fe20008000800 */
[----:B-1----:R-:W-:-:S06]  /*ca50*/  FADD R13, R226, R13 ;  /* 0x0000000de20d7221 */ /* 0x002fcc0000000000 */
[----:B------:R-:W1:Y:S01]  /*ca60*/  MUFU.EX2 R16, R16 ;  /* 0x0000001000107308 */ /* 0x000e620000000800 */
[----:B------:R-:W-:Y:S01]  /*ca70*/  FMUL R5, R5, 1.4426950216293334961 ;  /* 0x3fb8aa3b05057820 */ /* 0x000fe20000400000 */
[--C-:B------:R-:W-:Y:S01]  /*ca80*/  FFMA R37, R37, UR48, -R0.reuse ;  /* 0x0000003025257c23 */ /* 0x100fe20008000800 */
[----:B------:R-:W-:Y:S01]  /*ca90*/  FADD R13, R227, R13 ;  /* 0x0000000de30d7221 */ /* 0x000fe20000000000 */
[--C-:B------:R-:W-:Y:S01]  /*caa0*/  FFMA R38, R38, UR48, -R0.reuse ;  /* 0x0000003026267c23 */ /* 0x100fe20008000800 */
[----:B------:R-:W-:Y:S01]  /*cab0*/  IADD3 R14, P2, PT, R196, UR9, RZ ;  /* 0x00000009c40e7c10 */ /* 0x000fe2000ff5e0ff */
[----:B------:R-:W-:Y:S01]  /*cac0*/  FMUL R37, R37, 1.4426950216293334961 ;  /* 0x3fb8aa3b25257820 */ /* 0x000fe20000400000 */
[----:B------:R-:W-:Y:S01]  /*cad0*/  FFMA R39, R39, UR48, -R0 ;  /* 0x0000003027277c23 */ /* 0x000fe20008000800 */
[----:B------:R1:W1:Y:S01]  /*cae0*/  MUFU.EX2 R188, R5 ;  /* 0x0000000500bc7308 */ /* 0x0002620000000800 */
[----:B0-----:R-:W-:Y:S01]  /*caf0*/  FADD R13, R252, R13 ;  /* 0x0000000dfc0d7221 */ /* 0x001fe20000000000 */
[----:B------:R-:W-:Y:S01]  /*cb00*/  FMUL R38, R38, 1.4426950216293334961 ;  /* 0x3fb8aa3b26267820 */ /* 0x000fe20000400000 */
[----:B------:R-:W-:-:S05]  /*cb10*/  IADD3.X R15, PT, PT, R197, UR6, RZ, P2, !PT ;  /* 0x00000006c50f7c10 */ /* 0x000fca00097fe4ff */
[----:B------:R-:W0:Y:S01]  /*cb20*/  MUFU.EX2 R189, R37 ;  /* 0x0000002500bd7308 */ /* 0x000e220000000800 */
[C---:B-1----:R-:W-:Y:S01]  /*cb30*/  F2FP.SATFINITE.E4M3.F32.PACK_AB_MERGE_C R252, R16.reuse, R252, RZ ;  /* 0x000000fc10fc723e */ /* 0x042fe200048070ff */
[----:B------:R-:W-:Y:S01]  /*cb40*/  FADD R16, R16, R13 ;  /* 0x0000000d10107221 */ /* 0x000fe20000000000 */
[----:B------:R-:W-:Y:S01]  /*cb50*/  FMUL R13, R39, 1.4426950216293334961 ;  /* 0x3fb8aa3b270d7820 */ /* 0x000fe20000400000 */
[----:B------:R1:W4:Y:S04]  /*cb60*/  LDG.E.U8 R5, desc[UR28][R14.64] ;  /* 0x0000001c0e057981 */ /* 0x000328000c1e1100 */
[----:B------:R-:W0:Y:S01]  /*cb70*/  MUFU.EX2 R249, R38 ;  /* 0x0000002600f97308 */ /* 0x000e220000000800 */
[----:B-1----:R-:W-:-:S07]  /*cb80*/  IADD3 R14, P2, PT, R186, UR9, RZ ;  /* 0x00000009ba0e7c10 */ /* 0x002fce000ff5e0ff */
[----:B------:R-:W1:Y:S01]  /*cb90*/  MUFU.EX2 R13, R13 ;  /* 0x0000000d000d7308 */ /* 0x000e620000000800 */
[----:B------:R-:W-:Y:S01]  /*cba0*/  IADD3.X R15, PT, PT, R187, UR6, RZ, P2, !PT ;  /* 0x00000006bb0f7c10 */ /* 0x000fe200097fe4ff */
[----:B------:R-:W-:Y:S01]  /*cbb0*/  FADD R16, R188, R16 ;  /* 0x00000010bc107221 */ /* 0x000fe20000000000 */
[----:B------:R-:W-:-:S03]  /*cbc0*/  FMUL R17, R17, 1.4426950216293334961 ;  /* 0x3fb8aa3b11117820 */ /* 0x000fc60000400000 */
[----:B------:R0:W4:Y:S02]  /*cbd0*/  LDG.E.U8 R14, desc[UR28][R14.64] ;  /* 0x0000001c0e0e7981 */ /* 0x000124000c1e1100 */
[----:B------:R-:W1:Y:S01]  /*cbe0*/  MUFU.EX2 R236, R17 ;  /* 0x0000001100ec7308 */ /* 0x000e620000000800 */
[--C-:B------:R-:W-:Y:S01]  /*cbf0*/  FFMA R42, R42, UR48, -R0.reuse ;  /* 0x000000302a2a7c23 */ /* 0x100fe20008000800 */
[----:B------:R-:W-:Y:S01]  /*cc00*/  FFMA R43, R43, UR48, -R0 ;  /* 0x000000302b2b7c23 */ /* 0x000fe20008000800 */
[----:B0-----:R-:W-:-:S04]  /*cc10*/  FADD R15, R189, R16 ;  /* 0x00000010bd0f7221 */ /* 0x001fc80000000000 */
[----:B------:R-:W-:Y:S01]  /*cc20*/  FADD R15, R249, R15 ;  /* 0x0000000ff90f7221 */ /* 0x000fe20000000000 */
[C---:B-1----:R-:W-:Y:S01]  /*cc30*/  F2FP.SATFINITE.E4M3.F32.PACK_AB_MERGE_C R249, R13.reuse, R249, RZ ;  /* 0x000000f90df9723e */ /* 0x042fe200048070ff */
[----:B------:R-:W-:Y:S02]  /*cc40*/  FMUL R42, R42, 1.4426950216293334961 ;  /* 0x3fb8aa3b2a2a7820 */ /* 0x000fe40000400000 */
[----:B------:R-:W-:Y:S01]  /*cc50*/  FADD R13, R13, R15 ;  /* 0x0000000f0d0d7221 */ /* 0x000fe20000000000 */
[----:B------:R-:W-:Y:S01]  /*cc60*/  FMUL R15, R43, 1.4426950216293334961 ;  /* 0x3fb8aa3b2b0f7820 */ /* 0x000fe20000400000 */
[----:B------:R-:W0:Y:S01]  /*cc70*/  MUFU.EX2 R245, R42 ;  /* 0x0000002a00f57308 */ /* 0x000e220000000800 */
[----:B------:R-:W-:Y:S01]  /*cc80*/  FFMA R18, R44, UR48, -R0 ;  /* 0x000000302c127c23 */ /* 0x000fe20008000800 */
[----:B------:R-:W-:-:S06]  /*cc90*/  FADD R13, R236, R13 ;  /* 0x0000000dec0d7221 */ /* 0x000fcc0000000000 */
[----:B------:R-:W1:Y:S01]  /*cca0*/  MUFU.EX2 R15, R15 ;  /* 0x0000000f000f7308 */ /* 0x000e620000000800 */
[----:B------:R-:W-:Y:S01]  /*ccb0*/  FMUL R18, R18, 1.4426950216293334961 ;  /* 0x3fb8aa3b12127820 */ /* 0x000fe20000400000 */
[--C-:B------:R-:W-:Y:S01]  /*ccc0*/  FFMA R45, R45, UR48, -R0.reuse ;  /* 0x000000302d2d7c23 */ /* 0x100fe20008000800 */
[--C-:B------:R-:W-:Y:S01]  /*ccd0*/  FFMA R46, R46, UR48, -R0.reuse ;  /* 0x000000302e2e7c23 */ /* 0x100fe20008000800 */
[--C-:B------:R-:W-:Y:S02]  /*cce0*/  FFMA R47, R47, UR48, -R0.reuse ;  /* 0x000000302f2f7c23 */ /* 0x100fe40008000800 */
[----:B------:R-:W-:Y:S02]  /*ccf0*/  FMUL R45, R45, 1.4426950216293334961 ;  /* 0x3fb8aa3b2d2d7820 */ /* 0x000fe40000400000 */
[----:B------:R0:W1:Y:S08]  /*cd00*/  MUFU.EX2 R198, R18 ;  /* 0x0000001200c67308 */ /* 0x0000700000000800 */
[----:B------:R-:W1:Y:S01]  /*cd10*/  MUFU.EX2 R199, R45 ;  /* 0x0000002d00c77308 */ /* 0x000e620000000800 */
[--C-:B0-----:R-:W-:Y:S01]  /*cd20*/  FFMA R18, R48, UR48, -R0.reuse ;  /* 0x0000003030127c23 */ /* 0x101fe20008000800 */
[----:B------:R-:W-:-:S03]  /*cd30*/  FFMA R49, R49, UR48, -R0 ;  /* 0x0000003031317c23 */ /* 0x000fc60008000800 */
[----:B------:R-:W-:Y:S01]  /*cd40*/  FMUL R18, R18, 1.4426950216293334961 ;  /* 0x3fb8aa3b12127820 */ /* 0x000fe20000400000 */
[----:B------:R-:W-:Y:S01]  /*cd50*/  FMUL R49, R49, 1.4426950216293334961 ;  /* 0x3fb8aa3b31317820 */ /* 0x000fe20000400000 */
[--C-:B------:R-:W-:Y:S02]  /*cd60*/  FFMA R50, R50, UR48, -R0.reuse ;  /* 0x0000003032327c23 */ /* 0x100fe40008000800 */
[----:B------:R0:W-:Y:S01]  /*cd70*/  MUFU.EX2 R208, R18 ;  /* 0x0000001200d07308 */ /* 0x0001e20000000800 */
[----:B------:R-:W-:-:S07]  /*cd80*/  FFMA R51, R51, UR48, -R0 ;  /* 0x0000003033337c23 */ /* 0x000fce0008000800 */
[----:B------:R-:W-:Y:S01]  /*cd90*/  MUFU.EX2 R209, R49 ;  /* 0x0000003100d17308 */ /* 0x000fe20000000800 */
[--C-:B------:R-:W-:Y:S01]  /*cda0*/  FFMA R22, R52, UR48, -R0.reuse ;  /* 0x0000003034167c23 */ /* 0x100fe20008000800 */
[--C-:B------:R-:W-:Y:S01]  /*cdb0*/  FFMA R53, R53, UR48, -R0.reuse ;  /* 0x0000003035357c23 */ /* 0x100fe20008000800 */
[--C-:B------:R-:W-:Y:S02]  /*cdc0*/  FFMA R54, R54, UR48, -R0.reuse ;  /* 0x0000003036367c23 */ /* 0x100fe40008000800 */
[----:B------:R-:W-:Y:S01]  /*cdd0*/  FMUL R22, R22, 1.4426950216293334961 ;  /* 0x3fb8aa3b16167820 */ /* 0x000fe20000400000 */
[----:B------:R-:W-:Y:S01]  /*cde0*/  FMUL R53, R53, 1.4426950216293334961 ;  /* 0x3fb8aa3b35357820 */ /* 0x000fe20000400000 */
[----:B------:R-:W-:-:S03]  /*cdf0*/  FFMA R55, R55, UR48, -R0 ;  /* 0x0000003037377c23 */ /* 0x000fc60008000800 */
[----:B------:R-:W-:Y:S01]  /*ce00*/  MUFU.EX2 R228, R53 ;  /* 0x0000003500e47308 */ /* 0x000fe20000000800 */
[----:B------:R-:W-:-:S04]  /*ce10*/  FFMA R23, R56, UR48, -R0 ;  /* 0x0000003038177c23 */ /* 0x000fc80008000800 */
[----:B------:R-:W-:-:S04]  /*ce20*/  FMUL R23, R23, 1.4426950216293334961 ;  /* 0x3fb8aa3b17177820 */ /* 0x000fc80000400000 */
[----:B------:R-:W-:Y:S01]  /*ce30*/  MUFU.EX2 R218, R23 ;  /* 0x0000001700da7308 */ /* 0x000fe20000000800 */
[--C-:B------:R-:W-:Y:S01]  /*ce40*/  FFMA R58, R58, UR48, -R0.reuse ;  /* 0x000000303a3a7c23 */ /* 0x100fe20008000800 */
[----:B------:R-:W-:Y:S01]  /*ce50*/  FFMA R59, R59, UR48, -R0 ;  /* 0x000000303b3b7c23 */ /* 0x000fe20008000800 */
[----:B--2---:R-:W-:-:S04]  /*ce60*/  IADD3 R16, P2, PT, R20, UR9, RZ ;  /* 0x0000000914107c10 */ /* 0x004fc8000ff5e0ff */
[----:B------:R-:W-:-:S06]  /*ce70*/  IADD3.X R17, PT, PT, R21, UR6, RZ, P2, !PT ;  /* 0x0000000615117c10 */ /* 0x000fcc00097fe4ff */
[----:B------:R2:W4:Y:S02]  /*ce80*/  LDG.E.U8 R17, desc[UR28][R16.64] ;  /* 0x0000001c10117981 */ /* 0x000524000c1e1100 */
[----:B--2---:R-:W-:Y:S01]  /*ce90*/  FADD R16, R237, R13 ;  /* 0x0000000ded107221 */ /* 0x004fe20000000000 */
[----:B------:R-:W-:-:S03]  /*cea0*/  FMUL R13, R46, 1.4426950216293334961 ;  /* 0x3fb8aa3b2e0d7820 */ /* 0x000fc60000400000 */
[----:B------:R-:W-:Y:S01]  /*ceb0*/  FADD R16, R245, R16 ;  /* 0x00000010f5107221 */ /* 0x000fe20000000000 */
[----:B-1----:R-:W-:-:S03]  /*cec0*/  F2FP.SATFINITE.E4M3.F32.PACK_AB_MERGE_C R245, R15, R245, RZ ;  /* 0x000000f50ff5723e */ /* 0x002fc600048070ff */
[----:B------:R-:W-:Y:S01]  /*ced0*/  FADD R15, R15, R16 ;  /* 0x000000100f0f7221 */ /* 0x000fe20000000000 */
[----:B------:R-:W-:Y:S01]  /*cee0*/  FMUL R16, R47, 1.4426950216293334961 ;  /* 0x3fb8aa3b2f107820 */ /* 0x000fe20000400000 */
[----:B------:R-:W1:Y:S01]  /*cef0*/  MUFU.EX2 R13, R13 ;  /* 0x0000000d000d7308 */ /* 0x000e620000000800 */
[----:B---3--:R-:W-:Y:S01]  /*cf00*/  IADD3 R20, P2, PT, R2, UR9, RZ ;  /* 0x0000000902147c10 */ /* 0x008fe2000ff5e0ff */
[----:B------:R-:W-:-:S06]  /*cf10*/  FADD R15, R198, R15 ;  /* 0x0000000fc60f7221 */ /* 0x000fcc0000000000 */
[----:B------:R-:W2:Y:S01]  /*cf20*/  MUFU.EX2 R16, R16 ;  /* 0x0000001000107308 */ /* 0x000ea20000000800 */
[----:B0-----:R-:W-:Y:S01]  /*cf30*/  FADD R18, R199, R15 ;  /* 0x0000000fc7127221 */ /* 0x001fe20000000000 */
[----:B------:R-:W-:Y:S01]  /*cf40*/  IADD3.X R21, PT, PT, R3, UR6, RZ, P2, !PT ;  /* 0x0000000603157c10 */ /* 0x000fe200097fe4ff */
[----:B------:R-:W-:-:S04]  /*cf50*/  FMUL R15, R50, 1.4426950216293334961 ;  /* 0x3fb8aa3b320f7820 */ /* 0x000fc80000400000 */
[----:B------:R0:W3:Y:S01]  /*cf60*/  LDG.E.U8 R20, desc[UR28][R20.64] ;  /* 0x0000001c14147981 */ /* 0x0000e2000c1e1100 */
[----:B-1----:R-:W-:Y:S01]  /*cf70*/  FADD R18, R13, R18 ;  /* 0x000000120d127221 */ /* 0x002fe20000000000 */
[----:B------:R-:W1:Y:S01]  /*cf80*/  MUFU.EX2 R15, R15 ;  /* 0x0000000f000f7308 */ /* 0x000e620000000800 */
[C---:B--2---:R-:W-:Y:S01]  /*cf90*/  F2FP.SATFINITE.E4M3.F32.PACK_AB_MERGE_C R13, R16.reuse, R13, RZ ;  /* 0x0000000d100d723e */ /* 0x044fe200048070ff */
[----:B0-----:R-:W-:Y:S01]  /*cfa0*/  FMUL R21, R51, 1.4426950216293334961 ;  /* 0x3fb8aa3b33157820 */ /* 0x001fe20000400000 */
[----:B------:R-:W-:Y:S01]  /*cfb0*/  FADD R16, R16, R18 ;  /* 0x0000001210107221 */ /* 0x000fe20000000000 */
[----:B------:R-:W-:-:S04]  /*cfc0*/  IADD3 R18, P2, PT, R234, UR9, RZ ;  /* 0x00000009ea127c10 */ /* 0x000fc8000ff5e0ff */
[----:B------:R-:W0:Y:S01]  /*cfd0*/  MUFU.EX2 R21, R21 ;  /* 0x0000001500157308 */ /* 0x000e220000000800 */
[----:B------:R-:W-:Y:S01]  /*cfe0*/  IADD3.X R19, PT, PT, R235, UR6, RZ, P2, !PT ;  /* 0x00000006eb137c10 */ /* 0x000fe200097fe4ff */
[----:B------:R-:W-:-:S04]  /*cff0*/  FADD R16, R208, R16 ;  /* 0x00000010d0107221 */ /* 0x000fc80000000000 */
[----:B------:R2:W3:Y:S02]  /*d000*/  LDG.E.U8 R25, desc[UR28][R18.64] ;  /* 0x0000001c12197981 */ /* 0x0004e4000c1e1100 */
[----:B------:R0:W1:Y:S01]  /*d010*/  MUFU.EX2 R3, R22 ;  /* 0x0000001600037308 */ /* 0x0000620000000800 */
[----:B--2---:R-:W-:Y:S01]  /*d020*/  FADD R18, R209, R16 ;  /* 0x00000010d1127221 */ /* 0x004fe20000000000 */
[----:B------:R-:W-:Y:S01]  /*d030*/  FMUL R16, R54, 1.4426950216293334961 ;  /* 0x3fb8aa3b36107820 */ /* 0x000fe20000400000 */
[----:B0-----:R-:W-:Y:S02]  /*d040*/  FMUL R22, R55, 1.4426950216293334961 ;  /* 0x3fb8aa3b37167820 */ /* 0x001fe40000400000 */
[----:B-1----:R-:W-:-:S03]  /*d050*/  FADD R18, R15, R18 ;  /* 0x000000120f127221 */ /* 0x002fc60000000000 */
[----:B------:R-:W0:Y:S01]  /*d060*/  MUFU.EX2 R16, R16 ;  /* 0x0000001000107308 */ /* 0x000e220000000800 */
[C---:B------:R-:W-:Y:S01]  /*d070*/  F2FP.SATFINITE.E4M3.F32.PACK_AB_MERGE_C R15, R21.reuse, R15, RZ ;  /* 0x0000000f150f723e */ /* 0x040fe200048070ff */
[----:B------:R-:W-:-:S06]  /*d080*/  FADD R21, R21, R18 ;  /* 0x0000001215157221 */ /* 0x000fcc0000000000 */
[----:B------:R-:W1:Y:S01]  /*d090*/  MUFU.EX2 R22, R22 ;  /* 0x0000001600167308 */ /* 0x000e620000000800 */
[----:B------:R-:W-:-:S04]  /*d0a0*/  FADD R21, R3, R21 ;  /* 0x0000001503157221 */ /* 0x000fc80000000000 */
[----:B------:R-:W-:-:S04]  /*d0b0*/  FADD R23, R228, R21 ;  /* 0x00000015e4177221 */ /* 0x000fc80000000000 */
[----:B0-----:R-:W-:Y:S01]  /*d0c0*/  FADD R23, R16, R23 ;  /* 0x0000001710177221 */ /* 0x001fe20000000000 */
[----:B------:R-:W-:Y:S01]  /*d0d0*/  FMUL R21, R58, 1.4426950216293334961 ;  /* 0x3fb8aa3b3a157820 */ /* 0x000fe20000400000 */
[C---:B-1----:R-:W-:Y:S02]  /*d0e0*/  F2FP.SATFINITE.E4M3.F32.PACK_AB_MERGE_C R16, R22.reuse, R16, RZ ;  /* 0x000000101610723e */ /* 0x042fe400048070ff */
[----:B------:R-:W-:Y:S01]  /*d0f0*/  FADD R23, R22, R23 ;  /* 0x0000001716177221 */ /* 0x000fe20000000000 */
[----:B------:R-:W-:Y:S02]  /*d100*/  FMUL R22, R59, 1.4426950216293334961 ;  /* 0x3fb8aa3b3b167820 */ /* 0x000fe40000400000 */
[----:B------:R-:W2:Y:S01]  /*d110*/  LDL.64 R58, [R1+0x28] ;  /* 0x00002800013a7983 */ /* 0x000ea20000100a00 */
[----:B------:R-:W-:Y:S01]  /*d120*/  FFMA R57, R57, UR48, -R0 ;  /* 0x0000003039397c23 */ /* 0x000fe20008000800 */
[----:B------:R-:W-:-:S03]  /*d130*/  IADD3 R18, P2, PT, R224, UR9, RZ ;  /* 0x00000009e0127c10 */ /* 0x000fc6000ff5e0ff */
[----:B------:R-:W-:Y:S01]  /*d140*/  FMUL R57, R57, 1.4426950216293334961 ;  /* 0x3fb8aa3b39397820 */ /* 0x000fe20000400000 */
[----:B------:R-:W-:-:S03]  /*d150*/  IADD3.X R19, PT, PT, R225, UR6, RZ, P2, !PT ;  /* 0x00000006e1137c10 */ /* 0x000fc600097fe4ff */
[----:B------:R-:W0:Y:S01]  /*d160*/  MUFU.EX2 R219, R57 ;  /* 0x0000003900db7308 */ /* 0x000e220000000800 */
[----:B------:R-:W-:Y:S01]  /*d170*/  FFMA R24, R60, UR48, -R0 ;  /* 0x000000303c187c23 */ /* 0x000fe20008000800 */
[----:B------:R1:W2:Y:S06]  /*d180*/  LDG.E.U8 R27, desc[UR28][R18.64] ;  /* 0x0000001c121b7981 */ /* 0x0002ac000c1e1100 */
[----:B------:R-:W0:Y:S01]  /*d190*/  MUFU.EX2 R21, R21 ;  /* 0x0000001500157308 */ /* 0x000e220000000800 */
[----:B-1----:R-:W-:-:S07]  /*d1a0*/  IADD3 R18, P2, PT, R214, UR9, RZ ;  /* 0x00000009d6127c10 */ /* 0x002fce000ff5e0ff */
[----:B------:R-:W1:Y:S01]  /*d1b0*/  MUFU.EX2 R22, R22 ;  /* 0x0000001600167308 */ /* 0x000e620000000800 */
[----:B------:R-:W-:Y:S01]  /*d1c0*/  FMUL R24, R24, 1.4426950216293334961 ;  /* 0x3fb8aa3b18187820 */ /* 0x000fe20000400000 */
[----:B------:R-:W-:Y:S01]  /*d1d0*/  IADD3.X R19, PT, PT, R215, UR6, RZ, P2, !PT ;  /* 0x00000006d7137c10 */ /* 0x000fe200097fe4ff */
[--C-:B------:R-:W-:Y:S01]  /*d1e0*/  FFMA R61, R61, UR48, -R0.reuse ;  /* 0x000000303d3d7c23 */ /* 0x100fe20008000800 */
[----:B------:R-:W-:Y:S01]  /*d1f0*/  FADD R23, R218, R23 ;  /* 0x00000017da177221 */ /* 0x000fe20000000000 */
[--C-:B------:R-:W-:Y:S01]  /*d200*/  FFMA R62, R62, UR48, -R0.reuse ;  /* 0x000000303e3e7c23 */ /* 0x100fe20008000800 */
[----:B------:R-:W-:Y:S01]  /*d210*/  FFMA R63, R63, UR48, -R0 ;  /* 0x000000303f3f7c23 */ /* 0x000fe20008000800 */
[----:B------:R-:W-:Y:S01]  /*d220*/  FMUL R61, R61, 1.4426950216293334961 ;  /* 0x3fb8aa3b3d3d7820 */ /* 0x000fe20000400000 */
[----:B------:R1:W1:Y:S01]  /*d230*/  MUFU.EX2 R229, R24 ;  /* 0x0000001800e57308 */ /* 0x0002620000000800 */
[----:B------:R1:W2:Y:S01]  /*d240*/  LDG.E.U8 R31, desc[UR28][R18.64] ;  /* 0x0000001c121f7981 */ /* 0x0002a2000c1e1100 */
[----:B0-----:R-:W-:-:S04]  /*d250*/  FADD R23, R219, R23 ;  /* 0x00000017db177221 */ /* 0x001fc80000000000 */
[----:B------:R-:W-:Y:S02]  /*d260*/  FADD R23, R21, R23 ;  /* 0x0000001715177221 */ /* 0x000fe40000000000 */
[----:B------:R-:W0:Y:S01]  /*d270*/  MUFU.EX2 R238, R61 ;  /* 0x0000003d00ee7308 */ /* 0x000e220000000800 */
[----:B-1----:R-:W-:Y:S01]  /*d280*/  FMUL R19, R62, 1.4426950216293334961 ;  /* 0x3fb8aa3b3e137820 */ /* 0x002fe20000400000 */
[----:B------:R-:W-:Y:S01]  /*d290*/  FMUL R24, R63, 1.4426950216293334961 ;  /* 0x3fb8aa3b3f187820 */ /* 0x000fe20000400000 */
[C---:B------:R-:W-:Y:S01]  /*d2a0*/  F2FP.SATFINITE.E4M3.F32.PACK_AB_MERGE_C R18, R22.reuse, R21, RZ ;  /* 0x000000151612723e */ /* 0x040fe200048070ff */
[----:B------:R-:W-:-:S04]  /*d2b0*/  FADD R21, R22, R23 ;  /* 0x0000001716157221 */ /* 0x000fc80000000000 */
[----:B------:R-:W1:Y:S01]  /*d2c0*/  MUFU.EX2 R19, R19 ;  /* 0x0000001300137308 */ /* 0x000e620000000800 */
[----:B------:R-:W-:Y:S01]  /*d2d0*/  IADD3 R22, P2, PT, R204, UR9, RZ ;  /* 0x00000009cc167c10 */ /* 0x000fe2000ff5e0ff */
[----:B------:R-:W-:-:S06]  /*d2e0*/  FFMA R26, R64, UR48, -R0 ;  /* 0x00000030401a7c23 */ /* 0x000fcc0008000800 */
[----:B------:R-:W1:Y:S01]  /*d2f0*/  MUFU.EX2 R24, R24 ;  /* 0x0000001800187308 */ /* 0x000e620000000800 */
[----:B------:R-:W-:Y:S01]  /*d300*/  IADD3.X R23, PT, PT, R205, UR6, RZ, P2, !PT ;  /* 0x00000006cd177c10 */ /* 0x000fe200097fe4ff */
[----:B------:R-:W-:Y:S01]  /*d310*/  FADD R21, R229, R21 ;  /* 0x00000015e5157221 */ /* 0x000fe20000000000 */
[--C-:B------:R-:W-:Y:S01]  /*d320*/  FFMA R65, R65, UR48, -R0.reuse ;  /* 0x0000003041417c23 */ /* 0x100fe20008000800 */
[----:B------:R-:W-:Y:S02]  /*d330*/  FMUL R26, R26, 1.4426950216293334961 ;  /* 0x3fb8aa3b1a1a7820 */ /* 0x000fe40000400000 */
[----:B------:R0:W2:Y:S01]  /*d340*/  LDG.E.U8 R33, desc[UR28][R22.64] ;  /* 0x0000001c16217981 */ /* 0x0000a2000c1e1100 */
[----:B------:R-:W-:Y:S01]  /*d350*/  FMUL R65, R65, 1.4426950216293334961 ;  /* 0x3fb8aa3b41417820 */ /* 0x000fe20000400000 */
[--C-:B------:R-:W-:Y:S01]  /*d360*/  FFMA R66, R66, UR48, -R0.reuse ;  /* 0x0000003042427c23 */ /* 0x100fe20008000800 */
[----:B------:R-:W1:Y:S01]  /*d370*/  MUFU.EX2 R239, R26 ;  /* 0x0000001a00ef7308 */ /* 0x000e620000000800 */
[----:B------:R-:W-:Y:S01]  /*d380*/  FFMA R67, R67, UR48, -R0 ;  /* 0x0000003043437c23 */ /* 0x000fe20008000800 */
[----:B0-----:R-:W-:Y:S01]  /*d390*/  FADD R22, R238, R21 ;  /* 0x00000015ee167221 */ /* 0x001fe20000000000 */
[----:B------:R-:W-:-:S03]  /*d3a0*/  FMUL R21, R66, 1.4426950216293334961 ;  /* 0x3fb8aa3b42157820 */ /* 0x000fc60000400000 */
[----:B-1----:R-:W-:Y:S02]  /*d3b0*/  FADD R22, R19, R22 ;  /* 0x0000001613167221 */ /* 0x002fe40000000000 */
[----:B------:R-:W0:Y:S01]  /*d3c0*/  MUFU.EX2 R65, R65 ;  /* 0x0000004100417308 */ /* 0x000e220000000800 */
[C---:B------:R-:W-:Y:S01]  /*d3d0*/  F2FP.SATFINITE.E4M3.F32.PACK_AB_MERGE_C R19, R24.reuse, R19, RZ ;  /* 0x000000131813723e */ /* 0x040fe200048070ff */
[----:B------:R-:W-:Y:S01]  /*d3e0*/  FADD R24, R24, R22 ;  /* 0x0000001618187221 */ /* 0x000fe20000000000 */
[----:B------:R-:W-:Y:S01]  /*d3f0*/  FMUL R22, R67, 1.4426950216293334961 ;  /* 0x3fb8aa3b43167820 */ /* 0x000fe20000400000 */
[--C-:B------:R-:W-:Y:S01]  /*d400*/  FFMA R57, R68, UR48, -R0.reuse ;  /* 0x0000003044397c23 */ /* 0x100fe20008000800 */
[----:B------:R-:W-:-:S03]  /*d410*/  FFMA R69, R69, UR48, -R0 ;  /* 0x0000003045457c23 */ /* 0x000fc60008000800 */
[----:B------:R-:W1:Y:S01]  /*d420*/  MUFU.EX2 R21, R21 ;  /* 0x0000001500157308 */ /* 0x000e620000000800 */
[----:B------:R-:W-:Y:S01]  /*d430*/  FADD R24, R239, R24 ;  /* 0x00000018ef187221 */ /* 0x000fe20000000000 */
[----:B------:R-:W-:Y:S01]  /*d440*/  FMUL R57, R57, 1.4426950216293334961 ;  /* 0x3fb8aa3b39397820 */ /* 0x000fe20000400000 */
[--C-:B------:R-:W-:Y:S01]  /*d450*/  FFMA R70, R70, UR48, -R0.reuse ;  /* 0x0000003046467c23 */ /* 0x100fe20008000800 */
[----:B------:R-:W-:Y:S01]  /*d460*/  IADD3 R36, P2, PT, R194, UR9, RZ ;  /* 0x00000009c2247c10 */ /* 0x000fe2000ff5e0ff */
[----:B------:R-:W-:Y:S01]  /*d470*/  FFMA R71, R71, UR48, -R0 ;  /* 0x0000003047477c23 */ /* 0x000fe20008000800 */
[----:B------:R-:W2:Y:S02]  /*d480*/  LDL.64 R66, [R1+0x20] ;  /* 0x0000200001427983 */ /* 0x000ea40000100a00 */
[----:B------:R-:W1:Y:S01]  /*d490*/  MUFU.EX2 R22, R22 ;  /* 0x0000001600167308 */ /* 0x000e620000000800 */
[----:B0-----:R-:W-:Y:S01]  /*d4a0*/  FADD R24, R65, R24 ;  /* 0x0000001841187221 */ /* 0x001fe20000000000 */
[----:B------:R-:W-:Y:S01]  /*d4b0*/  FMUL R49, R69, 1.4426950216293334961 ;  /* 0x3fb8aa3b45317820 */ /* 0x000fe20000400000 */
[----:B------:R-:W-:-:S05]  /*d4c0*/  FMUL R23, R70, 1.4426950216293334961 ;  /* 0x3fb8aa3b46177820 */ /* 0x000fca0000400000 */
[----:B------:R-:W0:Y:S01]  /*d4d0*/  MUFU.EX2 R57, R57 ;  /* 0x0000003900397308 */ /* 0x000e220000000800 */
[----:B-1----:R-:W-:Y:S01]  /*d4e0*/  FADD R24, R21, R24 ;  /* 0x0000001815187221 */ /* 0x002fe20000000000 */
[----:B------:R-:W-:Y:S01]  /*d4f0*/  IADD3.X R37, PT, PT, R195, UR6, RZ, P2, !PT ;  /* 0x00000006c3257c10 */ /* 0x000fe200097fe4ff */
[----:B------:R-:W-:Y:S01]  /*d500*/  FMUL R26, R71, 1.4426950216293334961 ;  /* 0x3fb8aa3b471a7820 */ /* 0x000fe20000400000 */
[----:B------:R-:W-:Y:S01]  /*d510*/  IADD3 R28, P2, PT, R184, UR9, RZ ;  /* 0x00000009b81c7c10 */ /* 0x000fe2000ff5e0ff */
[--C-:B------:R-:W-:Y:S01]  /*d520*/  FFMA R73, R73, UR48, -R0.reuse ;  /* 0x0000003049497c23 */ /* 0x100fe20008000800 */
[--C-:B------:R-:W-:Y:S01]  /*d530*/  FFMA R74, R74, UR48, -R0.reuse ;  /* 0x000000304a4a7c23 */ /* 0x100fe20008000800 */
[----:B------:R-:W-:Y:S01]  /*d540*/  FFMA R75, R75, UR48, -R0 ;  /* 0x000000304b4b7c23 */ /* 0x000fe20008000800 */
[----:B------:R-:W1:Y:S01]  /*d550*/  MUFU.EX2 R49, R49 ;  /* 0x0000003100317308 */ /* 0x000e620000000800 */
[C---:B------:R-:W-:Y:S01]  /*d560*/  F2FP.SATFINITE.E4M3.F32.PACK_AB_MERGE_C R21, R22.reuse, R21, RZ ;  /* 0x000000151615723e */ /* 0x040fe200048070ff */
[----:B------:R-:W-:Y:S01]  /*d570*/  FADD R24, R22, R24 ;  /* 0x0000001816187221 */ /* 0x000fe20000000000 */
[--C-:B------:R-:W-:Y:S01]  /*d580*/  FFMA R22, R72, UR48, -R0.reuse ;  /* 0x0000003048167c23 */ /* 0x100fe20008000800 */
[----:B------:R-:W-:Y:S01]  /*d590*/  IADD3.X R29, PT, PT, R185, UR6, RZ, P2, !PT ;  /* 0x00000006b91d7c10 */ /* 0x000fe200097fe4ff */
[--C-:B------:R-:W-:Y:S01]  /*d5a0*/  FFMA R77, R77, UR48, -R0.reuse ;  /* 0x000000304d4d7c23 */ /* 0x100fe20008000800 */
[----:B------:R-:W-:-:S02]  /*d5b0*/  FFMA R79, R79, UR48, -R0 ;  /* 0x000000304f4f7c23 */ /* 0x000fc40008000800 */
[----:B------:R-:W1:Y:S01]  /*d5c0*/  MUFU.EX2 R23, R23 ;  /* 0x0000001700177308 */ /* 0x000e620000000800 */
[----:B------:R-:W-:Y:S01]  /*d5d0*/  FMUL R22, R22, 1.4426950216293334961 ;  /* 0x3fb8aa3b16167820 */ /* 0x000fe20000400000 */
[----:B------:R0:W2:Y:S01]  /*d5e0*/  LDG.E.U8 R39, desc[UR28][R28.64] ;  /* 0x0000001c1c277981 */ /* 0x0000a2000c1e1100 */
[----:B------:R-:W-:Y:S01]  /*d5f0*/  FMUL R73, R73, 1.4426950216293334961 ;  /* 0x3fb8aa3b49497820 */ /* 0x000fe20000400000 */
[--C-:B------:R-:W-:Y:S01]  /*d600*/  FFMA R81, R81, UR48, -R0.reuse ;  /* 0x0000003051517c23 */ /* 0x100fe20008000800 */
[----:B------:R-:W-:Y:S01]  /*d610*/  FFMA R82, R82, UR48, -R0 ;  /* 0x0000003052527c23 */ /* 0x000fe20008000800 */
[----:B------:R-:W2:Y:S02]  /*d620*/  LDG.E.U8 R36, desc[UR28][R36.64] ;  /* 0x0000001c24247981 */ /* 0x000ea4000c1e1100 */
[----:B------:R-:W4:Y:S01]  /*d630*/  MUFU.EX2 R26, R26 ;  /* 0x0000001a001a7308 */ /* 0x000f220000000800 */
[----:B------:R-:W-:Y:S01]  /*d640*/  FMUL R30, R74, 1.4426950216293334961 ;  /* 0x3fb8aa3b4a1e7820 */ /* 0x000fe20000400000 */
[----:B0-----:R-:W-:-:S06]  /*d650*/  FADD R28, R57, R24 ;  /* 0x00000018391c7221 */ /* 0x001fcc0000000000 */
[----:B------:R-:W0:Y:S01]  /*d660*/  MUFU.EX2 R22, R22 ;  /* 0x0000001600167308 */ /* 0x000e220000000800 */
[----:B-1----:R-:W-:Y:S01]  /*d670*/  FADD R28, R49, R28 ;  /* 0x0000001c311c7221 */ /* 0x002fe20000000000 */
[----:B------:R-:W-:-:S06]  /*d680*/  FMUL R34, R75, 1.4426950216293334961 ;  /* 0x3fb8aa3b4b227820 */ /* 0x000fcc0000400000 */
[----:B------:R-:W1:Y:S01]  /*d690*/  MUFU.EX2 R24, R73 ;  /* 0x0000004900187308 */ /* 0x000e620000000800 */
[----:B------:R-:W-:Y:S01]  /*d6a0*/  FADD R32, R23, R28 ;  /* 0x0000001c17207221 */ /* 0x000fe20000000000 */
[----:B----4-:R-:W-:-:S06]  /*d6b0*/  IADD3 R28, P2, PT, R40, UR9, RZ ;  /* 0x00000009281c7c10 */ /* 0x010fcc000ff5e0ff */
[----:B------:R-:W4:Y:S01]  /*d6c0*/  MUFU.EX2 R30, R30 ;  /* 0x0000001e001e7308 */ /* 0x000f220000000800 */
[C---:B------:R-:W-:Y:S01]  /*d6d0*/  FADD R32, R26.reuse, R32 ;  /* 0x000000201a207221 */ /* 0x040fe20000000000 */
[----:B------:R-:W-:Y:S02]  /*d6e0*/  IADD3.X R29, PT, PT, R41, UR6, RZ, P2, !PT ;  /* 0x00000006291d7c10 */ /* 0x000fe400097fe4ff */
[----:B------:R-:W-:-:S04]  /*d6f0*/  F2FP.SATFINITE.E4M3.F32.PACK_AB_MERGE_C R23, R26, R23, RZ ;  /* 0x000000171a17723e */ /* 0x000fc800048070ff */
[----:B------:R-:W4:Y:S01]  /*d700*/  MUFU.EX2 R34, R34 ;  /* 0x0000002200227308 */ /* 0x000f220000000800 */
[----:B------:R-:W-:Y:S01]  /*d710*/  FFMA R26, R76, UR48, -R0 ;  /* 0x000000304c1a7c23 */ /* 0x000fe20008000800 */
[----:B0-----:R-:W-:Y:S01]  /*d720*/  FADD R32, R22, R32 ;  /* 0x0000002016207221 */ /* 0x001fe20000000000 */
[----:B------:R0:W2:Y:S02]  /*d730*/  LDG.E.U8 R41, desc[UR28][R28.64] ;  /* 0x0000001c1c297981 */ /* 0x0000a4000c1e1100 */
[----:B------:R-:W-:Y:S01]  /*d740*/  FMUL R26, R26, 1.4426950216293334961 ;  /* 0x3fb8aa3b1a1a7820 */ /* 0x000fe20000400000 */
[----:B------:R-:W-:Y:S01]  /*d750*/  FMUL R77, R77, 1.4426950216293334961 ;  /* 0x3fb8aa3b4d4d7820 */ /* 0x000fe20000400000 */
[----:B0-----:R-:W-:Y:S01]  /*d760*/  FFMA R28, R78, UR48, -R0 ;  /* 0x000000304e1c7c23 */ /* 0x001fe20008000800 */
[----:B-1----:R-:W-:-:S03]  /*d770*/  FADD R29, R24, R32 ;  /* 0x00000020181d7221 */ /* 0x002fc60000000000 */
[----:B------:R-:W0:Y:S01]  /*d780*/  MUFU.EX2 R26, R26 ;  /* 0x0000001a001a7308 */ /* 0x000e220000000800 */
[----:B------:R-:W-:Y:S01]  /*d790*/  FMUL R32, R28, 1.4426950216293334961 ;  /* 0x3fb8aa3b1c207820 */ /* 0x000fe20000400000 */
[----:B----4-:R-:W-:-:S06]  /*d7a0*/  FADD R28, R30, R29 ;  /* 0x0000001d1e1c7221 */ /* 0x010fcc0000000000 */
[----:B------:R1:W4:Y:S02]  /*d7b0*/  MUFU.EX2 R78, R77 ;  /* 0x0000004d004e7308 */ /* 0x0003240000000800 */
[C---:B-1----:R-:W-:Y:S01]  /*d7c0*/  F2FP.SATFINITE.E4M3.F32.PACK_AB_MERGE_C R77, R34.reuse, R30, RZ ;  /* 0x0000001e224d723e */ /* 0x042fe200048070ff */
[----:B------:R-:W-:Y:S01]  /*d7d0*/  FADD R34, R34, R28 ;  /* 0x0000001c22227221 */ /* 0x000fe20000000000 */
[----:B------:R-:W-:Y:S01]  /*d7e0*/  IADD3 R28, P2, PT, R250, UR9, RZ ;  /* 0x00000009fa1c7c10 */ /* 0x000fe2000ff5e0ff */
[----:B------:R-:W-:Y:S01]  /*d7f0*/  FMUL R30, R79, 1.4426950216293334961 ;  /* 0x3fb8aa3b4f1e7820 */ /* 0x000fe20000400000 */
[----:B------:R-:W-:Y:S02]  /*d800*/  FFMA R79, R80, UR48, -R0 ;  /* 0x00000030504f7c23 */ /* 0x000fe40008000800 */
[----:B------:R-:W1:Y:S01]  /*d810*/  MUFU.EX2 R32, R32 ;  /* 0x0000002000207308 */ /* 0x000e620000000800 */
[----:B------:R-:W-:Y:S01]  /*d820*/  IADD3.X R29, PT, PT, R251, UR6, RZ, P2, !PT ;  /* 0x00000006fb1d7c10 */ /* 0x000fe200097fe4ff */
[----:B------:R-:W-:-:S04]  /*d830*/  FMUL R79, R79, 1.4426950216293334961 ;  /* 0x3fb8aa3b4f4f7820 */ /* 0x000fc80000400000 */
[----:B------:R4:W3:Y:S02]  /*d840*/  LDG.E.U8 R45, desc[UR28][R28.64] ;  /* 0x0000001c1c2d7981 */ /* 0x0008e4000c1e1100 */
[----:B------:R-:W1:Y:S01]  /*d850*/  MUFU.EX2 R30, R30 ;  /* 0x0000001e001e7308 */ /* 0x000e620000000800 */
[----:B0-----:R-:W-:Y:S01]  /*d860*/  FADD R34, R26, R34 ;  /* 0x000000221a227221 */ /* 0x001fe20000000000 */
[----:B------:R-:W-:Y:S01]  /*d870*/  FFMA R83, R83, UR48, -R0 ;  /* 0x0000003053537c23 */ /* 0x000fe20008000800 */
[----:B------:R-:W-:Y:S01]  /*d880*/  FMUL R37, R82, 1.4426950216293334961 ;  /* 0x3fb8aa3b52257820 */ /* 0x000fe20000400000 */
[----:B----4-:R-:W-:-:S04]  /*d890*/  FMUL R28, R81, 1.4426950216293334961 ;  /* 0x3fb8aa3b511c7820 */ /* 0x010fc80000400000 */
[----:B------:R-:W0:Y:S01]  /*d8a0*/  MUFU.EX2 R79, R79 ;  /* 0x0000004f004f7308 */ /* 0x000e220000000800 */
[----:B------:R-:W-:Y:S01]  /*d8b0*/  FADD R34, R78, R34 ;  /* 0x000000224e227221 */ /* 0x000fe20000000000 */
[----:B------:R-:W-:-:S06]  /*d8c0*/  FMUL R38, R83, 1.4426950216293334961 ;  /* 0x3fb8aa3b53267820 */ /* 0x000fcc0000400000 */
[----:B------:R-:W4:Y:S01]  /*d8d0*/  MUFU.EX2 R28, R28 ;  /* 0x0000001c001c7308 */ /* 0x000f220000000800 */
[----:B-1----:R-:W-:Y:S01]  /*d8e0*/  FADD R34, R32, R34 ;  /* 0x0000002220227221 */ /* 0x002fe20000000000 */
[----:B------:R-:W-:Y:S01]  /*d8f0*/  F2FP.SATFINITE.E4M3.F32.PACK_AB_MERGE_C R29, R30, R32, RZ ;  /* 0x000000201e1d723e */ /* 0x000fe200048070ff */
[----:B------:R-:W-:-:S05]  /*d900*/  FFMA R80, R84, UR48, -R0 ;  /* 0x0000003054507c23 */ /* 0x000fca0008000800 */
[----:B------:R-:W1:Y:S01]  /*d910*/  MUFU.EX2 R37, R37 ;  /* 0x0000002500257308 */ /* 0x000e620000000800 */
[----:B------:R-:W-:Y:S01]  /*d920*/  FADD R30, R30, R34 ;  /* 0x000000221e1e7221 */ /* 0x000fe20000000000 */
[----:B------:R-:W-:-:S06]  /*d930*/  IADD3 R34, P2, PT, R232, UR9, RZ ;  /* 0x00000009e8227c10 */ /* 0x000fcc000ff5e0ff */
[----:B------:R-:W1:Y:S01]  /*d940*/  MUFU.EX2 R38, R38 ;  /* 0x0000002600267308 */ /* 0x000e620000000800 */
[----:B------:R-:W-:Y:S01]  /*d950*/  FMUL R80, R80, 1.4426950216293334961 ;  /* 0x3fb8aa3b50507820 */ /* 0x000fe20000400000 */
[----:B0-----:R-:W-:Y:S01]  /*d960*/  FADD R32, R79, R30 ;  /* 0x0000001e4f207221 */ /* 0x001fe20000000000 */
[----:B------:R-:W-:Y:S01]  /*d970*/  IADD3.X R35, PT, PT, R233, UR6, RZ, P2, !PT ;  /* 0x00000006e9237c10 */ /* 0x000fe200097fe4ff */
[--C-:B------:R-:W-:Y:S01]  /*d980*/  FFMA R85, R85, UR48, -R0.reuse ;  /* 0x0000003055557c23 */ /* 0x100fe20008000800 */
[----:B------:R-:W-:Y:S01]  /*d990*/  FFMA R86, R86, UR48, -R0 ;  /* 0x0000003056567c23 */ /* 0x000fe20008000800 */
[----:B----4-:R-:W-:Y:S01]  /*d9a0*/  FADD R32, R28, R32 ;  /* 0x000000201c207221 */ /* 0x010fe20000000000 */
[----:B------:R-:W-:Y:S01]  /*d9b0*/  FFMA R87, R87, UR48, -R0 ;  /* 0x0000003057577c23 */ /* 0x000fe20008000800 */
[----:B------:R-:W0:Y:S01]  /*d9c0*/  MUFU.EX2 R80, R80 ;  /* 0x0000005000507308 */ /* 0x000e220000000800 */
[----:B------:R-:W-:Y:S01]  /*d9d0*/  FMUL R85, R85, 1.4426950216293334961 ;  /* 0x3fb8aa3b55557820 */ /* 0x000fe20000400000 */
[----:B------:R1:W4:Y:S01]  /*d9e0*/  LDG.E.U8 R47, desc[UR28][R34.64] ;  /* 0x0000001c222f7981 */ /* 0x000322000c1e1100 */
[----:B------:R-:W-:Y:S01]  /*d9f0*/  FMUL R40, R86, 1.4426950216293334961 ;  /* 0x3fb8aa3b56287820 */ /* 0x000fe20000400000 */
[----:B------:R-:W-:-:S04]  /*da00*/  FMUL R43, R87, 1.4426950216293334961 ;  /* 0x3fb8aa3b572b7820 */ /* 0x000fc80000400000 */
[----:B------:R-:W0:Y:S01]  /*da10*/  MUFU.EX2 R30, R85 ;  /* 0x00000055001e7308 */ /* 0x000e220000000800 */
[----:B-1----:R-:W-:Y:S01]  /*da20*/  FADD R34, R37, R32 ;  /* 0x0000002025227221 */ /* 0x002fe20000000000 */
[----:B------:R-:W-:-:S03]  /*da30*/  F2FP.SATFINITE.E4M3.F32.PACK_AB_MERGE_C R32, R38, R37, RZ ;  /* 0x000000252620723e */ /* 0x000fc600048070ff */
[----:B------:R-:W-:Y:S01]  /*da40*/  FADD R38, R38, R34 ;  /* 0x0000002226267221 */ /* 0x000fe20000000000 */
[----:B------:R-:W-:Y:S02]  /*da50*/  IADD3 R34, P2, PT, R222, UR9, RZ ;  /* 0x00000009de227c10 */ /* 0x000fe4000ff5e0ff */
[----:B------:R-:W1:Y:S02]  /*da60*/  MUFU.EX2 R40, R40 ;  /* 0x0000002800287308 */ /* 0x000e640000000800 */
[----:B------:R-:W-:Y:S01]  /*da70*/  IADD3.X R35, PT, PT, R223, UR6, RZ, P2, !PT ;  /* 0x00000006df237c10 */ /* 0x000fe200097fe4ff */
[----:B------:R-:W-:-:S05]  /*da80*/  FFMA R81, R88, UR48, -R0 ;  /* 0x0000003058517c23 */ /* 0x000fca0008000800 */
[----:B------:R-:W1:Y:S01]  /*da90*/  MUFU.EX2 R43, R43 ;  /* 0x0000002b002b7308 */ /* 0x000e620000000800 */
[----:B------:R0:W3:Y:S01]  /*daa0*/  LDG.E.U8 R48, desc[UR28][R34.64] ;  /* 0x0000001c22307981 */ /* 0x0000e2000c1e1100 */
[----:B------:R-:W-:Y:S01]  /*dab0*/  FMUL R81, R81, 1.4426950216293334961 ;  /* 0x3fb8aa3b51517820 */ /* 0x000fe20000400000 */
[--C-:B------:R-:W-:Y:S01]  /*dac0*/  FFMA R89, R89, UR48, -R0.reuse ;  /* 0x0000003059597c23 */ /* 0x100fe20008000800 */
[----:B------:R-:W-:Y:S01]  /*dad0*/  FFMA R90, R90, UR48, -R0 ;  /* 0x000000305a5a7c23 */ /* 0x000fe20008000800 */
[----:B0-----:R-:W-:-:S04]  /*dae0*/  FADD R34, R80, R38 ;  /* 0x0000002650227221 */ /* 0x001fc80000000000 */
[----:B------:R-:W-:Y:S01]  /*daf0*/  FADD R34, R30, R34 ;  /* 0x000000221e227221 */ /* 0x000fe20000000000 */
[----:B------:R-:W0:Y:S01]  /*db00*/  MUFU.EX2 R81, R81 ;  /* 0x0000005100517308 */ /* 0x000e220000000800 */
[----:B------:R-:W-:Y:S01]  /*db10*/  FMUL R89, R89, 1.4426950216293334961 ;  /* 0x3fb8aa3b59597820 */ /* 0x000fe20000400000 */
[----:B------:R-:W-:Y:S01]  /*db20*/  FFMA R91, R91, UR48, -R0 ;  /* 0x000000305b5b7c23 */ /* 0x000fe20008000800 */
[----:B-1----:R-:W-:Y:S01]  /*db30*/  FADD R34, R40, R34 ;  /* 0x0000002228227221 */ /* 0x002fe20000000000 */
[----:B------:R-:W-:Y:S01]  /*db40*/  FMUL R42, R90, 1.4426950216293334961 ;  /* 0x3fb8aa3b5a2a7820 */ /* 0x000fe20000400000 */
[C---:B------:R-:W-:Y:S02]  /*db50*/  F2FP.SATFINITE.E4M3.F32.PACK_AB_MERGE_C R37, R43.reuse, R40, RZ ;  /* 0x000000282b25723e */ /* 0x040fe400048070ff */
[----:B------:R-:W-:Y:S01]  /*db60*/  FADD R40, R43, R34 ;  /* 0x000000222b287221 */ /* 0x000fe20000000000 */
[----:B------:R-:W1:Y:S01]  /*db70*/  MUFU.EX2 R38, R89 ;  /* 0x0000005900267308 */ /* 0x000e620000000800 */
[----:B------:R-:W-:Y:S01]  /*db80*/  FMUL R43, R91, 1.4426950216293334961 ;  /* 0x3fb8aa3b5b2b7820 */ /* 0x000fe20000400000 */
[----:B------:R-:W-:Y:S01]  /*db90*/  IADD3 R34, P2, PT, R212, UR9, RZ ;  /* 0x00000009d4227c10 */ /* 0x000fe2000ff5e0ff */
[----:B------:R-:W-:-:S05]  /*dba0*/  FFMA R82, R92, UR48, -R0 ;  /* 0x000000305c527c23 */ /* 0x000fca0008000800 */
[----:B------:R-:W1:Y:S01]  /*dbb0*/  MUFU.EX2 R42, R42 ;  /* 0x0000002a002a7308 */ /* 0x000e620000000800 */
[----:B------:R-:W-:Y:S01]  /*dbc0*/  IADD3.X R35, PT, PT, R213, UR6, RZ, P2, !PT ;  /* 0x00000006d5237c10 */ /* 0x000fe200097fe4ff */
[----:B------:R-:W-:Y:S01]  /*dbd0*/  FMUL R82, R82, 1.4426950216293334961 ;  /* 0x3fb8aa3b52527820 */ /* 0x000fe20000400000 */
[----:B------:R-:W-:-:S03]  /*dbe0*/  FFMA R93, R93, UR48, -R0 ;  /* 0x000000305d5d7c23 */ /* 0x000fc60008000800 */
[----:B------:R0:W3:Y:S02]  /*dbf0*/  LDG.E.U8 R50, desc[UR28][R34.64] ;  /* 0x0000001c22327981 */ /* 0x0000e4000c1e1100 */
[----:B------:R-:W1:Y:S01]  /*dc00*/  MUFU.EX2 R43, R43 ;  /* 0x0000002b002b7308 */ /* 0x000e620000000800 */
[----:B------:R-:W-:Y:S01]  /*dc10*/  FFMA R94, R94, UR48, -R0 ;  /* 0x000000305e5e7c23 */ /* 0x000fe20008000800 */
[----:B------:R-:W-:Y:S01]  /*dc20*/  FMUL R93, R93, 1.4426950216293334961 ;  /* 0x3fb8aa3b5d5d7820 */ /* 0x000fe20000400000 */
[----:B0-----:R-:W-:-:S05]  /*dc30*/  FADD R34, R81, R40 ;  /* 0x0000002851227221 */ /* 0x001fca0000000000 */
[----:B------:R-:W0:Y:S01]  /*dc40*/  MUFU.EX2 R82, R82 ;  /* 0x0000005200527308 */ /* 0x000e220000000800 */
[----:B-1----:R-:W-:Y:S01]  /*dc50*/  FADD R34, R38, R34 ;  /* 0x0000002226227221 */ /* 0x002fe20000000000 */
[----:B------:R-:W-:Y:S01]  /*dc60*/  FMUL R44, R94, 1.4426950216293334961 ;  /* 0x3fb8aa3b5e2c7820 */ /* 0x000fe20000400000 */
[----:B------:R-:W-:Y:S02]  /*dc70*/  FFMA R95, R95, UR48, -R0 ;  /* 0x000000305f5f7c23 */ /* 0x000fe40008000800 */
[----:B------:R-:W-:-:S03]  /*dc80*/  FADD R34, R42, R34 ;  /* 0x000000222a227221 */ /* 0x000fc60000000000 */
[----:B------:R-:W1:Y:S01]  /*dc90*/  MUFU.EX2 R40, R93 ;  /* 0x0000005d00287308 */ /* 0x000e620000000800 */
[----:B------:R-:W-:Y:S01]  /*dca0*/  F2FP.SATFINITE.E4M3.F32.PACK_AB_MERGE_C R42, R43, R42, RZ ;  /* 0x0000002a2b2a723e */ /* 0x000fe200048070ff */
[----:B------:R-:W-:Y:S01]  /*dcb0*/  FMUL R52, R95, 1.4426950216293334961 ;  /* 0x3fb8aa3b5f347820 */ /* 0x000fe20000400000 */
[----:B------:R-:W-:Y:S01]  /*dcc0*/  FADD R43, R43, R34 ;  /* 0x000000222b2b7221 */ /* 0x000fe20000000000 */
[----:B------:R-:W-:Y:S01]  /*dcd0*/  FFMA R83, R96, UR48, -R0 ;  /* 0x0000003060537c23 */ /* 0x000fe20008000800 */
[----:B------:R-:W-:-:S03]  /*dce0*/  IADD3 R34, P2, PT, R202, UR9, RZ ;  /* 0x00000009ca227c10 */ /* 0x000fc6000ff5e0ff */
[----:B------:R-:W0:Y:S01]  /*dcf0*/  MUFU.EX2 R44, R44 ;  /* 0x0000002c002c7308 */ /* 0x000e220000000800 */
[----:B------:R-:W-:Y:S01]  /*dd00*/  FMUL R83, R83, 1.4426950216293334961 ;  /* 0x3fb8aa3b53537820 */ /* 0x000fe20000400000 */
[----:B------:R-:W-:Y:S01]  /*dd10*/  IADD3.X R35, PT, PT, R203, UR6, RZ, P2, !PT ;  /* 0x00000006cb237c10 */ /* 0x000fe200097fe4ff */
[--C-:B------:R-:W-:Y:S01]  /*dd20*/  FFMA R97, R97, UR48, -R0.reuse ;  /* 0x0000003061617c23 */ /* 0x100fe20008000800 */
[----:B------:R-:W-:-:S03]  /*dd30*/  FFMA R98, R98, UR48, -R0 ;  /* 0x0000003062627c23 */ /* 0x000fc60008000800 */
[----:B------:R0:W3:Y:S01]  /*dd40*/  LDG.E.U8 R51, desc[UR28][R34.64] ;  /* 0x0000001c22337981 */ /* 0x0000e2000c1e1100 */
[----:B------:R-:W1:Y:S01]  /*dd50*/  MUFU.EX2 R52, R52 ;  /* 0x0000003400347308 */ /* 0x000e620000000800 */
[----:B------:R-:W-:Y:S01]  /*dd60*/  FMUL R97, R97, 1.4426950216293334961 ;  /* 0x3fb8aa3b61617820 */ /* 0x000fe20000400000 */
[----:B------:R-:W-:Y:S01]  /*dd70*/  FMUL R46, R98, 1.4426950216293334961 ;  /* 0x3fb8aa3b622e7820 */ /* 0x000fe20000400000 */
[----:B------:R-:W-:-:S05]  /*dd80*/  FFMA R99, R99, UR48, -R0 ;  /* 0x0000003063637c23 */ /* 0x000fca0008000800 */
[----:B------:R-:W1:Y:S01]  /*dd90*/  MUFU.EX2 R83, R83 ;  /* 0x0000005300537308 */ /* 0x000e620000000800 */
[----:B0-----:R-:W-:Y:S01]  /*dda0*/  FADD R34, R82, R43 ;  /* 0x0000002b52227221 */ /* 0x001fe20000000000 */
[----:B------:R-:W-:-:S03]  /*ddb0*/  FMUL R53, R99, 1.4426950216293334961 ;  /* 0x3fb8aa3b63357820 */ /* 0x000fc60000400000 */
[----:B-1----:R-:W-:-:S03]  /*ddc0*/  FADD R34, R40, R34 ;  /* 0x0000002228227221 */ /* 0x002fc60000000000 */
[----:B------:R-:W0:Y:S01]  /*ddd0*/  MUFU.EX2 R43, R97 ;  /* 0x00000061002b7308 */ /* 0x000e220000000800 */
[----:B------:R-:W-:Y:S01]  /*dde0*/  FADD R54, R44, R34 ;  /* 0x000000222c367221 */ /* 0x000fe20000000000 */
[----:B------:R-:W-:-:S06]  /*ddf0*/  F2FP.SATFINITE.E4M3.F32.PACK_AB_MERGE_C R44, R52, R44, RZ ;  /* 0x0000002c342c723e */ /* 0x000fcc00048070ff */
[----:B------:R-:W1:Y:S01]  /*de00*/  MUFU.EX2 R46, R46 ;  /* 0x0000002e002e7308 */ /* 0x000e620000000800 */
[----:B------:R-:W-:Y:S01]  /*de10*/  FADD R54, R52, R54 ;  /* 0x0000003634367221 */ /* 0x000fe20000000000 */
[--C-:B------:R-:W-:Y:S01]  /*de20*/  FFMA R52, R100, UR48, -R0.reuse ;  /* 0x0000003064347c23 */ /* 0x100fe20008000800 */
[----:B------:R-:W-:-:S05]  /*de30*/  FFMA R101, R101, UR48, -R0 ;  /* 0x0000003065657c23 */ /* 0x000fca0008000800 */
[----:B------:R-:W1:Y:S01]  /*de40*/  MUFU.EX2 R53, R53 ;  /* 0x0000003500357308 */ /* 0x000e620000000800 */
[----:B------:R-:W-:Y:S01]  /*de50*/  FMUL R52, R52, 1.4426950216293334961 ;  /* 0x3fb8aa3b34347820 */ /* 0x000fe20000400000 */
[----:B------:R-:W-:Y:S01]  /*de60*/  FADD R54, R83, R54 ;  /* 0x0000003653367221 */ /* 0x000fe20000000000 */
[----:B------:R-:W-:Y:S01]  /*de70*/  FFMA R102, R102, UR48, -R0 ;  /* 0x0000003066667c23 */ /* 0x000fe20008000800 */
[----:B------:R-:W-:Y:S01]  /*de80*/  IADD3 R34, P2, PT, R192, UR9, RZ ;  /* 0x00000009c0227c10 */ /* 0x000fe2000ff5e0ff */
[----:B------:R-:W-:Y:S01]  /*de90*/  FMUL R101, R101, 1.4426950216293334961 ;  /* 0x3fb8aa3b65657820 */ /* 0x000fe20000400000 */
[----:B0-----:R-:W-:Y:S02]  /*dea0*/  FADD R54, R43, R54 ;  /* 0x000000362b367221 */ /* 0x001fe40000000000 */
[----:B------:R0:W0:Y:S01]  /*deb0*/  MUFU.EX2 R133, R52 ;  /* 0x0000003400857308 */ /* 0x0000220000000800 */
[----:B------:R-:W-:Y:S01]  /*dec0*/  FMUL R99, R102, 1.4426950216293334961 ;  /* 0x3fb8aa3b66637820 */ /* 0x000fe20000400000 */
[----:B------:R-:W-:Y:S01]  /*ded0*/  IADD3.X R35, PT, PT, R193, UR6, RZ, P2, !PT ;  /* 0x00000006c1237c10 */ /* 0x000fe200097fe4ff */
[----:B-1----:R-:W-:Y:S01]  /*dee0*/  FADD R55, R46, R54 ;  /* 0x000000362e377221 */ /* 0x002fe20000000000 */
[----:B------:R-:W-:-:S04]  /*def0*/  FFMA R103, R103, UR48, -R0 ;  /* 0x0000003067677c23 */ /* 0x000fc80008000800 */
[----:B------:R-:W1:Y:S01]  /*df00*/  MUFU.EX2 R2, R101 ;  /* 0x0000006500027308 */ /* 0x000e620000000800 */
[C---:B------:R-:W-:Y:S01]  /*df10*/  F2FP.SATFINITE.E4M3.F32.PACK_AB_MERGE_C R46, R53.reuse, R46, RZ ;  /* 0x0000002e352e723e */ /* 0x040fe200048070ff */
[----:B------:R-:W-:Y:S01]  /*df20*/  FADD R55, R53, R55 ;  /* 0x0000003735377221 */ /* 0x000fe20000000000 */
[----:B0-----:R0:W3:Y:S01]  /*df30*/  LDG.E.U8 R52, desc[UR28][R34.64] ;  /* 0x0000001c22347981 */ /* 0x0010e2000c1e1100 */
[----:B------:R-:W-:Y:S01]  /*df40*/  FFMA R53, R104, UR48, -R0 ;  /* 0x0000003068357c23 */ /* 0x000fe20008000800 */
[----:B------:R-:W-:-:S03]  /*df50*/  FMUL R54, R103, 1.4426950216293334961 ;  /* 0x3fb8aa3b67367820 */ /* 0x000fc60000400000 */
[----:B------:R-:W1:Y:S01]  /*df60*/  MUFU.EX2 R99, R99 ;  /* 0x0000006300637308 */ /* 0x000e620000000800 */
[----:B------:R-:W-:Y:S01]  /*df70*/  FMUL R53, R53, 1.4426950216293334961 ;  /* 0x3fb8aa3b35357820 */ /* 0x000fe20000400000 */
[----:B0-----:R-:W-:Y:S01]  /*df80*/  IADD3 R34, P2, PT, R182, UR9, RZ ;  /* 0x00000009b6227c10 */ /* 0x001fe2000ff5e0ff */
[----:B------:R-:W-:-:S03]  /*df90*/  FFMA R105, R105, UR48, -R0 ;  /* 0x0000003069697c23 */ /* 0x000fc60008000800 */
[----:B------:R-:W-:Y:S02]  /*dfa0*/  IADD3.X R35, PT, PT, R183, UR6, RZ, P2, !PT ;  /* 0x00000006b7237c10 */ /* 0x000fe400097fe4ff */
[----:B------:R-:W0:Y:S01]  /*dfb0*/  MUFU.EX2 R54, R54 ;  /* 0x0000003600367308 */ /* 0x000e220000000800 */
[----:B------:R-:W-:Y:S01]  /*dfc0*/  FADD R55, R133, R55 ;  /* 0x0000003785377221 */ /* 0x000fe20000000000 */
[----:B------:R-:W-:Y:S01]  /*dfd0*/  FMUL R105, R105, 1.4426950216293334961 ;  /* 0x3fb8aa3b69697820 */ /* 0x000fe20000400000 */
[----:B------:R-:W-:Y:S02]  /*dfe0*/  FFMA R107, R107, UR48, -R0 ;  /* 0x000000306b6b7c23 */ /* 0x000fe40008000800 */
[----:B-1----:R-:W-:-:S03]  /*dff0*/  FADD R55, R2, R55 ;  /* 0x0000003702377221 */ /* 0x002fc60000000000 */
[----:B------:R1:W0:Y:S01]  /*e000*/  MUFU.EX2 R132, R53 ;  /* 0x0000003500847308 */ /* 0x0002220000000800 */
[----:B------:R-:W-:Y:S01]  /*e010*/  FADD R56, R99, R55 ;  /* 0x0000003763387221 */ /* 0x000fe20000000000 */
[----:B------:R-:W-:Y:S01]  /*e020*/  FMUL R55, R107, 1.4426950216293334961 ;  /* 0x3fb8aa3b6b377820 */ /* 0x000fe20000400000 */
[----:B-1----:R1:W3:Y:S02]  /*e030*/  LDG.E.U8 R53, desc[UR28][R34.64] ;  /* 0x0000001c22357981 */ /* 0x0022e4000c1e1100 */
[----:B-1----:R-:W-:-:S03]  /*e040*/  FFMA R34, R106, UR48, -R0 ;  /* 0x000000306a227c23 */ /* 0x002fc60008000800 */
[----:B------:R1:W2:Y:S01]  /*e050*/  MUFU.EX2 R106, R105 ;  /* 0x00000069006a7308 */ /* 0x0002a20000000800 */
[----:B------:R-:W-:Y:S01]  /*e060*/  FMUL R34, R34, 1.4426950216293334961 ;  /* 0x3fb8aa3b22227820 */ /* 0x000fe20000400000 */
[--C-:B------:R-:W-:Y:S01]  /*e070*/  FFMA R109, R109, UR48, -R0.reuse ;  /* 0x000000306d6d7c23 */ /* 0x100fe20008000800 */
[----:B-1----:R-:W-:-:S05]  /*e080*/  FFMA R105, R108, UR48, -R0 ;  /* 0x000000306c697c23 */ /* 0x002fca0008000800 */
[----:B------:R1:W1:Y:S01]  /*e090*/  MUFU.EX2 R94, R34 ;  /* 0x00000022005e7308 */ /* 0x0002620000000800 */
[----:B------:R-:W-:Y:S01]  /*e0a0*/  FMUL R105, R105, 1.4426950216293334961 ;  /* 0x3fb8aa3b69697820 */ /* 0x000fe20000400000 */
[----:B0-----:R-:W-:Y:S01]  /*e0b0*/  FADD R56, R54, R56 ;  /* 0x0000003836387221 */ /* 0x001fe20000000000 */
[----:B------:R-:W-:Y:S01]  /*e0c0*/  FMUL R104, R109, 1.4426950216293334961 ;  /* 0x3fb8aa3b6d687820 */ /* 0x000fe20000400000 */
[----:B------:R-:W-:-:S04]  /*e0d0*/  FFMA R110, R110, UR48, -R0 ;  /* 0x000000306e6e7c23 */ /* 0x000fc80008000800 */
[----:B------:R-:W0:Y:S01]  /*e0e0*/  MUFU.EX2 R55, R55 ;  /* 0x0000003700377308 */ /* 0x000e220000000800 */
[----:B------:R-:W-:Y:S01]  /*e0f0*/  FADD R56, R132, R56 ;  /* 0x0000003884387221 */ /* 0x000fe20000000000 */
[----:B------:R-:W-:-:S06]  /*e100*/  FMUL R85, R110, 1.4426950216293334961 ;  /* 0x3fb8aa3b6e557820 */ /* 0x000fcc0000400000 */
[----:B------:R-:W0:Y:S01]  /*e110*/  MUFU.EX2 R105, R105 ;  /* 0x0000006900697308 */ /* 0x000e220000000800 */
[----:B--2---:R-:W-:Y:S01]  /*e120*/  FADD R56, R106, R56 ;  /* 0x000000386a387221 */ /* 0x004fe20000000000 */
[----:B------:R-:W-:Y:S01]  /*e130*/  FFMA R111, R111, UR48, -R0 ;  /* 0x000000306f6f7c23 */ /* 0x000fe20008000800 */
[----:B-1----:R-:W-:-:S05]  /*e140*/  IADD3 R34, P2, PT, R58, UR9, RZ ;  /* 0x000000093a227c10 */ /* 0x002fca000ff5e0ff */
[----:B------:R-:W1:Y:S01]  /*e150*/  MUFU.EX2 R104, R104 ;  /* 0x0000006800687308 */ /* 0x000e620000000800 */
[----:B------:R-:W-:Y:S01]  /*e160*/  FADD R58, R94, R56 ;  /* 0x000000385e3a7221 */ /* 0x000fe20000000000 */
[----:B------:R-:W-:Y:S01]  /*e170*/  FMUL R56, R111, 1.4426950216293334961 ;  /* 0x3fb8aa3b6f387820 */ /* 0x000fe20000400000 */
[----:B------:R-:W-:-:S05]  /*e180*/  FFMA R103, R112, UR48, -R0 ;  /* 0x0000003070677c23 */ /* 0x000fca0008000800 */
[----:B------:R-:W2:Y:S01]  /*e190*/  MUFU.EX2 R85, R85 ;  /* 0x0000005500557308 */ /* 0x000ea20000000800 */
[----:B0-----:R-:W-:Y:S01]  /*e1a0*/  FADD R58, R55, R58 ;  /* 0x0000003a373a7221 */ /* 0x001fe20000000000 */
[----:B------:R-:W-:Y:S01]  /*e1b0*/  FMUL R103, R103, 1.4426950216293334961 ;  /* 0x3fb8aa3b67677820 */ /* 0x000fe20000400000 */
[----:B------:R-:W-:Y:S01]  /*e1c0*/  FFMA R113, R113, UR48, -R0 ;  /* 0x0000003071717c23 */ /* 0x000fe20008000800 */
[----:B------:R-:W-:Y:S01]  /*e1d0*/  IADD3.X R35, PT, PT, R59, UR6, RZ, P2, !PT ;  /* 0x000000063b237c10 */ /* 0x000fe200097fe4ff */
[----:B------:R-:W-:Y:S01]  /*e1e0*/  FADD R58, R105, R58 ;  /* 0x0000003a693a7221 */ /* 0x000fe20000000000 */
[----:B------:R-:W-:Y:S02]  /*e1f0*/  FFMA R114, R114, UR48, -R0 ;  /* 0x0000003072727c23 */ /* 0x000fe40008000800 */
[----:B------:R-:W0:Y:S01]  /*e200*/  MUFU.EX2 R56, R56 ;  /* 0x0000003800387308 */ /* 0x000e220000000800 */
[----:B------:R-:W-:Y:S01]  /*e210*/  FMUL R102, R113, 1.4426950216293334961 ;  /* 0x3fb8aa3b71667820 */ /* 0x000fe20000400000 */
[----:B------:R-:W-:Y:S01]  /*e220*/  F2FP.SATFINITE.E4M3.F32.PACK_AB_MERGE_C R99, R54, R99, RZ ;  /* 0x000000633663723e */ /* 0x000fe200048070ff */
[----:B-1----:R-:W-:Y:S01]  /*e230*/  FADD R58, R104, R58 ;  /* 0x0000003a683a7221 */ /* 0x002fe20000000000 */
[----:B------:R1:W3:Y:S01]  /*e240*/  LDG.E.U8 R54, desc[UR28][R34.64] ;  /* 0x0000001c22367981 */ /* 0x0002e2000c1e1100 */
[----:B------:R-:W-:Y:S01]  /*e250*/  FMUL R86, R114, 1.4426950216293334961 ;  /* 0x3fb8aa3b72567820 */ /* 0x000fe20000400000 */
[----:B------:R-:W-:-:S02]  /*e260*/  FFMA R115, R115, UR48, -R0 ;  /* 0x0000003073737c23 */ /* 0x000fc40008000800 */
[----:B------:R-:W0:Y:S01]  /*e270*/  MUFU.EX2 R103, R103 ;  /* 0x0000006700677308 */ /* 0x000e220000000800 */
[----:B--2---:R-:W-:Y:S01]  /*e280*/  FADD R59, R85, R58 ;  /* 0x0000003a553b7221 */ /* 0x004fe20000000000 */
[----:B------:R-:W-:Y:S01]  /*e290*/  FMUL R58, R115, 1.4426950216293334961 ;  /* 0x3fb8aa3b733a7820 */ /* 0x000fe20000400000 */
[--C-:B------:R-:W-:Y:S01]  /*e2a0*/  FFMA R101, R116, UR48, -R0.reuse ;  /* 0x0000003074657c23 */ /* 0x100fe20008000800 */
[--C-:B------:R-:W-:Y:S01]  /*e2b0*/  FFMA R117, R117, UR48, -R0.reuse ;  /* 0x0000003075757c23 */ /* 0x100fe20008000800 */
[----:B------:R-:W-:Y:S01]  /*e2c0*/  F2FP.SATFINITE.E4M3.F32.PACK_AB_MERGE_C R94, R55, R94, RZ ;  /* 0x0000005e375e723e */ /* 0x000fe200048070ff */
[--C-:B------:R-:W-:Y:S01]  /*e2d0*/  FFMA R118, R118, UR48, -R0.reuse ;  /* 0x0000003076767c23 */ /* 0x100fe20008000800 */
[----:B-1----:R-:W-:Y:S01]  /*e2e0*/  IADD3 R34, P2, PT, R240, UR9, RZ ;  /* 0x00000009f0227c10 */ /* 0x002fe2000ff5e0ff */
[----:B------:R-:W1:Y:S01]  /*e2f0*/  MUFU.EX2 R102, R102 ;  /* 0x0000006600667308 */ /* 0x000e620000000800 */
[--C-:B------:R-:W-:Y:S01]  /*e300*/  FFMA R119, R119, UR48, -R0.reuse ;  /* 0x0000003077777c23 */ /* 0x100fe20008000800 */
[--C-:B------:R-:W-:Y:S01]  /*e310*/  FFMA R98, R120, UR48, -R0.reuse ;  /* 0x0000003078627c23 */ /* 0x100fe20008000800 */
[----:B------:R-:W-:Y:S01]  /*e320*/  IADD3.X R35, PT, PT, R241, UR6, RZ, P2, !PT ;  /* 0x00000006f1237c10 */ /* 0x000fe200097fe4ff */
[----:B------:R-:W-:Y:S01]  /*e330*/  FMUL R101, R101, 1.4426950216293334961 ;  /* 0x3fb8aa3b65657820 */ /* 0x000fe20000400000 */
[--C-:B------:R-:W-:Y:S01]  /*e340*/  FFMA R121, R121, UR48, -R0.reuse ;  /* 0x0000003079797c23 */ /* 0x100fe20008000800 */
[--C-:B------:R-:W-:Y:S01]  /*e350*/  FFMA R122, R122, UR48, -R0.reuse ;  /* 0x000000307a7a7c23 */ /* 0x100fe20008000800 */
[----:B------:R-:W-:Y:S01]  /*e360*/  FFMA R87, R123, UR48, -R0 ;  /* 0x000000307b577c23 */ /* 0x000fe20008000800 */
[----:B------:R-:W2:Y:S01]  /*e370*/  MUFU.EX2 R86, R86 ;  /* 0x0000005600567308 */ /* 0x000ea20000000800 */
[----:B------:R1:W3:Y:S01]  /*e380*/  LDG.E.U8 R55, desc[UR28][R34.64] ;  /* 0x0000001c22377981 */ /* 0x0002e2000c1e1100 */
[----:B0-----:R-:W-:Y:S01]  /*e390*/  FADD R59, R56, R59 ;  /* 0x0000003b383b7221 */ /* 0x001fe20000000000 */
[----:B------:R-:W-:Y:S01]  /*e3a0*/  FMUL R100, R117, 1.4426950216293334961 ;  /* 0x3fb8aa3b75647820 */ /* 0x000fe20000400000 */
[----:B------:R-:W0:Y:S04]  /*e3b0*/  S2R R68, SR_TID.X ;  /* 0x0000000000447919 */ /* 0x000e280000002100 */
[----:B------:R-:W0:Y:S01]  /*e3c0*/  MUFU.EX2 R58, R58 ;  /* 0x0000003a003a7308 */ /* 0x000e220000000800 */
[----:B------:R-:W3:Y:S01]  /*e3d0*/  LDL.LU R113, [R1+0x260] ;  /* 0x0002600001717983 */ /* 0x000ee20000300800 */
[----:B-1----:R-:W-:Y:S01]  /*e3e0*/  IADD3 R34, P2, PT, R230, UR9, RZ ;  /* 0x00000009e6227c10 */ /* 0x002fe2000ff5e0ff */
[----:B------:R-:W-:Y:S01]  /*e3f0*/  FADD R59, R103, R59 ;  /* 0x0000003b673b7221 */ /* 0x000fe20000000000 */
[----:B------:R-:W-:-:S04]  /*e400*/  FMUL R88, R118, 1.4426950216293334961 ;  /* 0x3fb8aa3b76587820 */ /* 0x000fc80000400000 */
[----:B------:R-:W1:Y:S01]  /*e410*/  MUFU.EX2 R101, R101 ;  /* 0x0000006500657308 */ /* 0x000e620000000800 */
[----:B------:R-:W-:Y:S01]  /*e420*/  IADD3.X R35, PT, PT, R231, UR6, RZ, P2, !PT ;  /* 0x00000006e7237c10 */ /* 0x000fe200097fe4ff */
[----:B------:R-:W-:Y:S01]  /*e430*/  FADD R59, R102, R59 ;  /* 0x0000003b663b7221 */ /* 0x000fe20000000000 */
[----:B------:R-:W-:Y:S01]  /*e440*/  F2FP.SATFINITE.E4M3.F32.PACK_AB_MERGE_C R85, R56, R85, RZ ;  /* 0x000000553855723e */ /* 0x000fe200048070ff */
[----:B------:R-:W-:Y:S01]  /*e450*/  FMUL R60, R119, 1.4426950216293334961 ;  /* 0x3fb8aa3b773c7820 */ /* 0x000fe20000400000 */
[----:B------:R-:W-:Y:S01]  /*e460*/  FMUL R98, R98, 1.4426950216293334961 ;  /* 0x3fb8aa3b62627820 */ /* 0x000fe20000400000 */
[----:B------:R4:W3:Y:S02]  /*e470*/  LDG.E.U8 R56, desc[UR28][R34.64] ;  /* 0x0000001c22387981 */ /* 0x0008e4000c1e1100 */
[----:B------:R-:W1:Y:S01]  /*e480*/  MUFU.EX2 R100, R100 ;  /* 0x0000006400647308 */ /* 0x000e620000000800 */
[----:B--2---:R-:W-:Y:S01]  /*e490*/  FADD R59, R86, R59 ;  /* 0x0000003b563b7221 */ /* 0x004fe20000000000 */
[----:B------:R-:W-:Y:S01]  /*e4a0*/  FMUL R95, R121, 1.4426950216293334961 ;  /* 0x3fb8aa3b795f7820 */ /* 0x000fe20000400000 */
[----:B------:R-:W-:Y:S01]  /*e4b0*/  FMUL R89, R122, 1.4426950216293334961 ;  /* 0x3fb8aa3b7a597820 */ /* 0x000fe20000400000 */
[----:B------:R-:W-:Y:S01]  /*e4c0*/  FMUL R87, R87, 1.4426950216293334961 ;  /* 0x3fb8aa3b57577820 */ /* 0x000fe20000400000 */
[----:B------:R-:W2:Y:S01]  /*e4d0*/  LDL.LU R112, [R1+0x288] ;  /* 0x0002880001707983 */ /* 0x000ea20000300800 */
[----:B----4-:R-:W-:-:S02]  /*e4e0*/  IADD3 R34, P2, PT, R220, UR9, RZ ;  /* 0x00000009dc227c10 */ /* 0x010fc4000ff5e0ff */
[----:B------:R-:W4:Y:S01]  /*e4f0*/  MUFU.EX2 R88, R88 ;  /* 0x0000005800587308 */ /* 0x000f220000000800 */
[C---:B0-----:R-:W-:Y:S01]  /*e500*/  FADD R59, R58.reuse, R59 ;  /* 0x0000003b3a3b7221 */ /* 0x041fe20000000000 */
[----:B------:R-:W-:Y:S01]  /*e510*/  F2FP.SATFINITE.E4M3.F32.PACK_AB_MERGE_C R86, R58, R86, RZ ;  /* 0x000000563a56723e */ /* 0x000fe200048070ff */
[----:B------:R-:W2:Y:S01]  /*e520*/  LDL.LU R111, [R1+0x284] ;  /* 0x00028400016f7983 */ /* 0x000ea20000300800 */
[----:B------:R-:W-:Y:S02]  /*e530*/  IADD3.X R35, PT, PT, R221, UR6, RZ, P2, !PT ;  /* 0x00000006dd237c10 */ /* 0x000fe400097fe4ff */
[----:B------:R-:W-:Y:S01]  /*e540*/  LOP3.LUT R91, R68, 0x7f, RZ, 0xc0, !PT ;  /* 0x0000007f445b7812 */ /* 0x000fe200078ec0ff */
[----:B------:R-:W2:Y:S01]  /*e550*/  LDL.LU R110, [R1+0x26c] ;  /* 0x00026c00016e7983 */ /* 0x000ea20000300800 */
[----:B------:R-:W0:Y:S03]  /*e560*/  MUFU.EX2 R60, R60 ;  /* 0x0000003c003c7308 */ /* 0x000e260000000800 */
[----:B------:R1:W2:Y:S05]  /*e570*/  LDG.E.U8 R58, desc[UR28][R34.64] ;  /* 0x0000001c223a7981 */ /* 0x0002aa000c1e1100 */
[----:B------:R-:W0:Y:S08]  /*e580*/  MUFU.EX2 R98, R98 ;  /* 0x0000006200627308 */ /* 0x000e300000000800 */
[----:B------:R-:W0:Y:S01]  /*e590*/  MUFU.EX2 R95, R95 ;  /* 0x0000005f005f7308 */ /* 0x000e220000000800 */
[----:B-1----:R-:W-:-:S07]  /*e5a0*/  FADD R34, R101, R59 ;  /* 0x0000003b65227221 */ /* 0x002fce0000000000 */
[----:B------:R-:W1:Y:S01]  /*e5b0*/  MUFU.EX2 R89, R89 ;  /* 0x0000005900597308 */ /* 0x000e620000000800 */
[----:B------:R-:W-:-:S07]  /*e5c0*/  FADD R34, R100, R34 ;  /* 0x0000002264227221 */ /* 0x000fce0000000000 */
[----:B------:R-:W1:Y:S01]  /*e5d0*/  MUFU.EX2 R87, R87 ;  /* 0x0000005700577308 */ /* 0x000e620000000800 */
[----:B----4-:R-:W-:Y:S01]  /*e5e0*/  FADD R34, R88, R34 ;  /* 0x0000002258227221 */ /* 0x010fe20000000000 */
[C---:B0-----:R-:W-:Y:S01]  /*e5f0*/  F2FP.SATFINITE.E4M3.F32.PACK_AB_MERGE_C R88, R60.reuse, R88, RZ ;  /* 0x000000583c58723e */ /* 0x041fe200048070ff */
[----:B------:R-:W-:Y:S02]  /*e600*/  STS.U8 [R91+UR14+0xa000], R247 ;  /* 0x00a000f75b007988 */ /* 0x000fe4000800000e */
[----:B------:R-:W-:Y:S01]  /*e610*/  FADD R60, R60, R34 ;  /* 0x000000223c3c7221 */ /* 0x000fe20000000000 */
[----:B------:R-:W-:Y:S01]  /*e620*/  IADD3 R34, P2, PT, R210, UR9, RZ ;  /* 0x00000009d2227c10 */ /* 0x000fe2000ff5e0ff */
[----:B------:R-:W4:Y:S02]  /*e630*/  LDL.LU R109, [R1+0x290] ;  /* 0x00029000016d7983 */ /* 0x000f240000300800 */
[----:B------:R-:W-:Y:S01]  /*e640*/  FADD R60, R98, R60 ;  /* 0x0000003c623c7221 */ /* 0x000fe20000000000 */
[----:B------:R-:W-:Y:S01]  /*e650*/  IADD3.X R35, PT, PT, R211, UR6, RZ, P2, !PT ;  /* 0x00000006d3237c10 */ /* 0x000fe200097fe4ff */
[----:B------:R-:W-:Y:S02]  /*e660*/  STS.U8 [R91+UR14+0xa400], R246 ;  /* 0x00a400f65b007988 */ /* 0x000fe4000800000e */
[----:B------:R-:W-:-:S02]  /*e670*/  FADD R60, R95, R60 ;  /* 0x0000003c5f3c7221 */ /* 0x000fc40000000000 */
[----:B------:R0:W2:Y:S02]  /*e680*/  LDG.E.U8 R59, desc[UR28][R34.64] ;  /* 0x0000001c223b7981 */ /* 0x0000a4000c1e1100 */
[----:B-1----:R-:W-:Y:S01]  /*e690*/  FADD R60, R89, R60 ;  /* 0x0000003c593c7221 */ /* 0x002fe20000000000 */
[C---:B------:R-:W-:Y:S01]  /*e6a0*/  F2FP.SATFINITE.E4M3.F32.PACK_AB_MERGE_C R89, R87.reuse, R89, RZ ;  /* 0x000000595759723e */ /* 0x040fe200048070ff */
[----:B------:R-:W4:Y:S01]  /*e6b0*/  LDL.LU R108, [R1+0x28c] ;  /* 0x00028c00016c7983 */ /* 0x000f220000300800 */
[----:B0-----:R-:W-:Y:S01]  /*e6c0*/  IADD3 R34, P2, PT, R200, UR9, RZ ;  /* 0x00000009c8227c10 */ /* 0x001fe2000ff5e0ff */
[----:B------:R-:W-:Y:S02]  /*e6d0*/  FADD R87, R87, R60 ;  /* 0x0000003c57577221 */ /* 0x000fe40000000000 */
[----:B------:R-:W-:Y:S01]  /*e6e0*/  STS.U8 [R91+UR14+0xa800], R243 ;  /* 0x00a800f35b007988 */ /* 0x000fe2000800000e */
[----:B------:R-:W-:Y:S02]  /*e6f0*/  IADD3.X R35, PT, PT, R201, UR6, RZ, P2, !PT ;  /* 0x00000006c9237c10 */ /* 0x000fe400097fe4ff */
[----:B------:R-:W-:Y:S01]  /*e700*/  LOP3.LUT R68, R68, 0x7f, RZ, 0xc0, !PT ;  /* 0x0000007f44447812 */ /* 0x000fe200078ec0ff */
[----:B------:R-:W2:Y:S04]  /*e710*/  LDL.LU R107, [R1+0x258] ;  /* 0x00025800016b7983 */ /* 0x000ea80000300800 */
[----:B------:R0:W2:Y:S04]  /*e720*/  LDG.E.U8 R60, desc[UR28][R34.64] ;  /* 0x0000001c223c7981 */ /* 0x0000a8000c1e1100 */
[----:B------:R-:W-:Y:S01]  /*e730*/  STS.U8 [R91+UR14+0xac00], R242 ;  /* 0x00ac00f25b007988 */ /* 0x000fe2000800000e */
[----:B------:R-:W-:-:S03]  /*e740*/  LOP3.LUT R69, R68, 0x10, RZ, 0x3c, !PT ;  /* 0x0000001044457812 */ /* 0x000fc600078e3cff */
[----:B------:R-:W2:Y:S01]  /*e750*/  LDL.LU R97, [R1+0x280] ;  /* 0x0002800001617983 */ /* 0x000ea20000300800 */
[----:B0-----:R-:W-:-:S03]  /*e760*/  IADD3 R34, P2, PT, R190, UR9, RZ ;  /* 0x00000009be227c10 */ /* 0x001fc6000ff5e0ff */
[----:B------:R-:W-:Y:S01]  /*e770*/  STS.U8 [R91+UR14+0xb000], R248 ;  /* 0x00b000f85b007988 */ /* 0x000fe2000800000e */
[----:B------:R-:W-:Y:S01]  /*e780*/  IADD3.X R35, PT, PT, R191, UR6, RZ, P2, !PT ;  /* 0x00000006bf237c10 */ /* 0x000fe200097fe4ff */
[----:B------:R-:W0:Y:S04]  /*e790*/  S2R R68, SR_TID.X ;  /* 0x0000000000447919 */ /* 0x000e280000002100 */
[----:B------:R1:W2:Y:S04]  /*e7a0*/  LDG.E.U8 R61, desc[UR28][R34.64] ;  /* 0x0000001c223d7981 */ /* 0x0002a8000c1e1100 */
[----:B------:R-:W2:Y:S04]  /*e7b0*/  LDL.LU R96, [R1+0x27c] ;  /* 0x00027c0001607983 */ /* 0x000ea80000300800 */
[----:B------:R-:W-:Y:S01]  /*e7c0*/  STS.U8 [R91+UR14+0xb400], R244 ;  /* 0x00b400f45b007988 */ /* 0x000fe2000800000e */
[----:B-1----:R-:W-:-:S03]  /*e7d0*/  IADD3 R34, P2, PT, R178, UR9, RZ ;  /* 0x00000009b2227c10 */ /* 0x002fc6000ff5e0ff */
[----:B------:R-:W2:Y:S01]  /*e7e0*/  LDL.LU R93, [R1+0x254] ;  /* 0x00025400015d7983 */ /* 0x000ea20000300800 */
[----:B------:R-:W-:-:S03]  /*e7f0*/  IADD3.X R35, PT, PT, R179, UR6, RZ, P2, !PT ;  /* 0x00000006b3237c10 */ /* 0x000fc600097fe4ff */
[----:B------:R1:W-:Y:S04]  /*e800*/  STS.U8 [R91+UR14+0xb800], R6 ;  /* 0x00b800065b007988 */ /* 0x0003e8000800000e */
[----:B------:R0:W2:Y:S04]  /*e810*/  LDG.E.U8 R62, desc[UR28][R34.64] ;  /* 0x0000001c223e7981 */ /* 0x0000a8000c1e1100 */
[----:B------:R-:W2:Y:S04]  /*e820*/  LDL.LU R92, [R1+0x278] ;  /* 0x00027800015c7983 */ /* 0x000ea80000300800 */
[----:B------:R1:W-:Y:S01]  /*e830*/  STS.U8 [R91+UR14+0xbc00], R7 ;  /* 0x00bc00075b007988 */ /* 0x0003e2000800000e */
[----:B0-----:R-:W-:-:S02]  /*e840*/  IADD3 R34, P2, PT, R66, UR9, RZ ;  /* 0x0000000942227c10 */ /* 0x001fc4000ff5e0ff */
[----:B------:R-:W-:Y:S01]  /*e850*/  LOP3.LUT R68, R68, 0x7f, RZ, 0xc0, !PT ;  /* 0x0000007f44447812 */ /* 0x000fe200078ec0ff */
[----:B------:R-:W2:Y:S01]  /*e860*/  LDL.LU R84, [R1+0x274] ;  /* 0x0002740001547983 */ /* 0x000ea20000300800 */
[----:B------:R-:W-:-:S03]  /*e870*/  IADD3.X R35, PT, PT, R67, UR6, RZ, P2, !PT ;  /* 0x0000000643237c10 */ /* 0x000fc600097fe4ff */
[----:B------:R0:W-:Y:S04]  /*e880*/  STS.U8 [R69+UR14+0xa080], R8 ;  /* 0x00a0800845007988 */ /* 0x0001e8000800000e */
[----:B------:R0:W2:Y:S01]  /*e890*/  LDG.E.U8 R63, desc[UR28][R34.64] ;  /* 0x0000001c223f7981 */ /* 0x0000a2000c1e1100 */
[----:B------:R-:W-:-:S03]  /*e8a0*/  LOP3.LUT R71, R68, 0x20, RZ, 0x3c, !PT ;  /* 0x0000002044477812 */ /* 0x000fc600078e3cff */
[----:B------:R-:W2:Y:S04]  /*e8b0*/  LDL.LU R76, [R1+0xc4] ;  /* 0x0000c400014c7983 */ /* 0x000ea80000300800 */
[----:B------:R1:W-:Y:S01]  /*e8c0*/  STS.U8 [R69+UR14+0xa480], R9 ;  /* 0x00a4800945007988 */ /* 0x0003e2000800000e */
[----:B0-----:R-:W-:-:S03]  /*e8d0*/  IADD3 R34, P2, PT, R180, UR9, RZ ;  /* 0x00000009b4227c10 */ /* 0x001fc6000ff5e0ff */
[----:B------:R-:W2:Y:S01]  /*e8e0*/  LDL.LU R75, [R1+0x264] ;  /* 0x00026400014b7983 */ /* 0x000ea20000300800 */
[----:B------:R-:W-:-:S03]  /*e8f0*/  IADD3.X R35, PT, PT, R181, UR6, RZ, P2, !PT ;  /* 0x00000006b5237c10 */ /* 0x000fc600097fe4ff */
[----:B------:R0:W-:Y:S04]  /*e900*/  STS.U8 [R69+UR14+0xa880], R10 ;  /* 0x00a8800a45007988 */ /* 0x0001e8000800000e */
[----:B------:R0:W2:Y:S04]  /*e910*/  LDG.E.U8 R64, desc[UR28][R34.64] ;  /* 0x0000001c22407981 */ /* 0x0000a8000c1e1100 */
[----:B------:R-:W2:Y:S04]  /*e920*/  LDL.LU R74, [R1+0x25c] ;  /* 0x00025c00014a7983 */ /* 0x000ea80000300800 */
[----:B------:R1:W-:Y:S01]  /*e930*/  STS.U8 [R69+UR14+0xac80], R11 ;  /* 0x00ac800b45007988 */ /* 0x0003e2000800000e */
[----:B0-----:R-:W-:-:S03]  /*e940*/  IADD3 R34, P2, PT, R176, UR9, RZ ;  /* 0x00000009b0227c10 */ /* 0x001fc6000ff5e0ff */
[----:B------:R-:W2:Y:S01]  /*e950*/  LDL.LU R73, [R1+0x250] ;  /* 0x0002500001497983 */ /* 0x000ea20000300800 */
[----:B------:R-:W-:-:S05]  /*e960*/  IADD3.X R35, PT, PT, R177, UR6, RZ, P2, !PT ;  /* 0x00000006b1237c10 */ /* 0x000fca00097fe4ff */
[----:B------:R0:W2:Y:S02]  /*e970*/  LDG.E.U8 R66, desc[UR28][R34.64] ;  /* 0x0000001c22427981 */ /* 0x0000a4000c1e1100 */
[----:B0-----:R-:W-:-:S04]  /*e980*/  IADD3 R34, P2, PT, R174, UR9, RZ ;  /* 0x00000009ae227c10 */ /* 0x001fc8000ff5e0ff */
[----:B------:R-:W-:-:S05]  /*e990*/  IADD3.X R35, PT, PT, R175, UR6, RZ, P2, !PT ;  /* 0x00000006af237c10 */ /* 0x000fca00097fe4ff */
[----:B------:R0:W2:Y:S02]  /*e9a0*/  LDG.E.U8 R67, desc[UR28][R34.64] ;  /* 0x0000001c22437981 */ /* 0x0000a4000c1e1100 */
[----:B0-----:R-:W-:-:S04]  /*e9b0*/  IADD3 R34, P2, PT, R172, UR9, RZ ;  /* 0x00000009ac227c10 */ /* 0x001fc8000ff5e0ff */
[----:B------:R-:W-:Y:S02]  /*e9c0*/  IADD3.X R35, PT, PT, R173, UR6, RZ, P2, !PT ;  /* 0x00000006ad237c10 */ /* 0x000fe400097fe4ff */
[----:B-1----:R-:W-:-:S03]  /*e9d0*/  IADD3 R6, P2, PT, R170, UR9, RZ ;  /* 0x00000009aa067c10 */ /* 0x002fc6000ff5e0ff */
[----:B------:R-:W2:Y:S01]  /*e9e0*/  LDG.E.U8 R34, desc[UR28][R34.64] ;  /* 0x0000001c22227981 */ /* 0x000ea2000c1e1100 */
[----:B------:R-:W-:-:S05]  /*e9f0*/  IADD3.X R7, PT, PT, R171, UR6, RZ, P2, !PT ;  /* 0x00000006ab077c10 */ /* 0x000fca00097fe4ff */
[----:B------:R0:W2:Y:S02]  /*ea00*/  LDG.E.U8 R35, desc[UR28][R6.64] ;  /* 0x0000001c06237981 */ /* 0x0000a4000c1e1100 */
[----:B0-----:R-:W-:-:S04]  /*ea10*/  IADD3 R6, P2, PT, R168, UR9, RZ ;  /* 0x00000009a8067c10 */ /* 0x001fc8000ff5e0ff */
[----:B------:R-:W-:-:S05]  /*ea20*/  IADD3.X R7, PT, PT, R169, UR6, RZ, P2, !PT ;  /* 0x00000006a9077c10 */ /* 0x000fca00097fe4ff */
[----:B------:R0:W4:Y:S02]  /*ea30*/  LDG.E.U8 R8, desc[UR28][R6.64] ;  /* 0x0000001c06087981 */ /* 0x000124000c1e1100 */
[----:B0-----:R-:W-:-:S04]  /*ea40*/  IADD3 R6, P2, PT, R166, UR9, RZ ;  /* 0x00000009a6067c10 */ /* 0x001fc8000ff5e0ff */
[----:B------:R-:W-:-:S05]  /*ea50*/  IADD3.X R7, PT, PT, R167, UR6, RZ, P2, !PT ;  /* 0x00000006a7077c10 */ /* 0x000fca00097fe4ff */
[----:B------:R0:W4:Y:S02]  /*ea60*/  LDG.E.U8 R9, desc[UR28][R6.64] ;  /* 0x0000001c06097981 */ /* 0x000124000c1e1100 */
[----:B0-----:R-:W-:-:S04]  /*ea70*/  IADD3 R6, P2, PT, R164, UR9, RZ ;  /* 0x00000009a4067c10 */ /* 0x001fc8000ff5e0ff */
[----:B------:R-:W-:-:S05]  /*ea80*/  IADD3.X R7, PT, PT, R165, UR6, RZ, P2, !PT ;  /* 0x00000006a5077c10 */ /* 0x000fca00097fe4ff */
[----:B------:R0:W4:Y:S02]  /*ea90*/  LDG.E.U8 R10, desc[UR28][R6.64] ;  /* 0x0000001c060a7981 */ /* 0x000124000c1e1100 */
[----:B0-----:R-:W-:-:S04]  /*eaa0*/  IADD3 R6, P2, PT, R162, UR9, RZ ;  /* 0x00000009a2067c10 */ /* 0x001fc8000ff5e0ff */
[----:B------:R-:W-:Y:S01]  /*eab0*/  IADD3.X R7, PT, PT, R163, UR6, RZ, P2, !PT ;  /* 0x00000006a3077c10 */ /* 0x000fe200097fe4ff */
[----:B------:R0:W-:Y:S04]  /*eac0*/  STS.U8 [R69+UR14+0xb080], R12 ;  /* 0x00b0800c45007988 */ /* 0x0001e8000800000e */
[----:B------:R1:W4:Y:S04]  /*ead0*/  LDG.E.U8 R11, desc[UR28][R6.64] ;  /* 0x0000001c060b7981 */ /* 0x000328000c1e1100 */
[----:B------:R-:W-:Y:S01]  /*eae0*/  STS.U8 [R69+UR14+0xb480], R4 ;  /* 0x00b4800445007988 */ /* 0x000fe2000800000e */
[----:B-1----:R-:W-:-:S03]  /*eaf0*/  IADD3 R6, P2, PT, R160, UR9, RZ ;  /* 0x00000009a0067c10 */ /* 0x002fc6000ff5e0ff */
[----:B------:R-:W-:Y:S01]  /*eb00*/  STS.U8 [R69+UR14+0xb880], R5 ;  /* 0x00b8800545007988 */ /* 0x000fe2000800000e */
[----:B------:R-:W-:-:S03]  /*eb10*/  IADD3.X R7, PT, PT, R161, UR6, RZ, P2, !PT ;  /* 0x00000006a1077c10 */ /* 0x000fc600097fe4ff */
[----:B------:R1:W-:Y:S04]  /*eb20*/  STS.U8 [R69+UR14+0xbc80], R14 ;  /* 0x00bc800e45007988 */ /* 0x0003e8000800000e */
[----:B0-----:R0:W4:Y:S01]  /*eb30*/  LDG.E.U8 R12, desc[UR28][R6.64] ;  /* 0x0000001c060c7981 */ /* 0x001122000c1e1100 */
[----:B-1----:R-:W1:Y:S01]  /*eb40*/  S2R R69, SR_TID.X ;  /* 0x0000000000457919 */ /* 0x002e620000002100 */
[----:B0-----:R-:W-:-:S04]  /*eb50*/  IADD3 R6, P2, PT, R152, UR9, RZ ;  /* 0x0000000998067c10 */ /* 0x001fc8000ff5e0ff */
[----:B------:R-:W-:Y:S02]  /*eb60*/  IADD3.X R7, PT, PT, R153, UR6, RZ, P2, !PT ;  /* 0x0000000699077c10 */ /* 0x000fe400097fe4ff */
[----:B------:R-:W-:-:S03]  /*eb70*/  IADD3 R4, P2, PT, R148, UR9, RZ ;  /* 0x0000000994047c10 */ /* 0x000fc6000ff5e0ff */
[----:B------:R-:W4:Y:S01]  /*eb80*/  LDG.E.U8 R6, desc[UR28][R6.64] ;  /* 0x0000001c06067981 */ /* 0x000f22000c1e1100 */
[----:B------:R-:W-:-:S05]  /*eb90*/  IADD3.X R5, PT, PT, R149, UR6, RZ, P2, !PT ;  /* 0x0000000695057c10 */ /* 0x000fca00097fe4ff */
[----:B------:R0:W4:Y:S02]  /*eba0*/  LDG.E.U8 R7, desc[UR28][R4.64] ;  /* 0x0000001c04077981 */ /* 0x000124000c1e1100 */
[----:B0-----:R-:W-:-:S04]  /*ebb0*/  IADD3 R4, P2, PT, R144, UR9, RZ ;  /* 0x0000000990047c10 */ /* 0x001fc8000ff5e0ff */
[----:B------:R-:W-:-:S05]  /*ebc0*/  IADD3.X R5, PT, PT, R145, UR6, RZ, P2, !PT ;  /* 0x0000000691057c10 */ /* 0x000fca00097fe4ff */
[----:B------:R0:W4:Y:S01]  /*ebd0*/  LDG.E.U8 R14, desc[UR28][R4.64] ;  /* 0x0000001c040e7981 */ /* 0x000122000c1e1100 */
[----:B-1----:R-:W-:Y:S02]  /*ebe0*/  LOP3.LUT R70, R69, 0x7f, RZ, 0xc0, !PT ;  /* 0x0000007f45467812 */ /* 0x002fe400078ec0ff */
[----:B0-----:R-:W-:-:S04]  /*ebf0*/  IADD3 R4, P2, PT, R140, UR9, RZ ;  /* 0x000000098c047c10 */ /* 0x001fc8000ff5e0ff */
[----:B------:R-:W-:Y:S01]  /*ec00*/  IADD3.X R5, PT, PT, R141, UR6, RZ, P2, !PT ;  /* 0x000000068d057c10 */ /* 0x000fe200097fe4ff */
[----:B------:R0:W-:Y:S01]  /*ec10*/  STS.U8 [R71+UR14+0xa100], R17 ;  /* 0x00a1001147007988 */ /* 0x0001e2000800000e */
[----:B------:R-:W-:Y:S02]  /*ec20*/  LOP3.LUT R72, R70, 0x30, RZ, 0x3c, !PT ;  /* 0x0000003046487812 */ /* 0x000fe400078e3cff */
[----:B------:R-:W1:Y:S01]  /*ec30*/  S2R R70, SR_TID.X ;  /* 0x0000000000467919 */ /* 0x000e620000002100 */
[----:B0-----:R0:W4:Y:S02]  /*ec40*/  LDG.E.U8 R17, desc[UR28][R4.64] ;  /* 0x0000001c04117981 */ /* 0x001124000c1e1100 */
[----:B0-----:R-:W-:-:S04]  /*ec50*/  IADD3 R4, P2, PT, R136, UR9, RZ ;  /* 0x0000000988047c10 */ /* 0x001fc8000ff5e0ff */
[----:B------:R-:W-:Y:S01]  /*ec60*/  IADD3.X R5, PT, PT, R137, UR6, RZ, P2, !PT ;  /* 0x0000000689057c10 */ /* 0x000fe200097fe4ff */
[----:B---3--:R0:W-:Y:S04]  /*ec70*/  STS.U8 [R71+UR14+0xa500], R20 ;  /* 0x00a5001447007988 */ /* 0x0081e8000800000e */
[----:B0-----:R0:W3:Y:S02]  /*ec80*/  LDG.E.U8 R20, desc[UR28][R4.64] ;  /* 0x0000001c04147981 */ /* 0x0010e4000c1e1100 */
[----:B0-----:R-:W-:-:S04]  /*ec90*/  IADD3 R4, P2, PT, R158, UR9, RZ ;  /* 0x000000099e047c10 */ /* 0x001fc8000ff5e0ff */
[----:B------:R-:W-:Y:S01]  /*eca0*/  IADD3.X R5, PT, PT, R159, UR6, RZ, P2, !PT ;  /* 0x000000069f057c10 */ /* 0x000fe200097fe4ff */
[----:B------:R0:W-:Y:S04]  /*ecb0*/  STS.U8 [R71+UR14+0xa900], R25 ;  /* 0x00a9001947007988 */ /* 0x0001e8000800000e */
[----:B0-----:R0:W3:Y:S02]  /*ecc0*/  LDG.E.U8 R25, desc[UR28][R4.64] ;  /* 0x0000001c04197981 */ /* 0x0010e4000c1e1100 */
[----:B0-----:R-:W-:Y:S02]  /*ecd0*/  IADD3 R4, P2, PT, R156, UR9, RZ ;  /* 0x000000099c047c10 */ /* 0x001fe4000ff5e0ff */
[----:B------:R0:W-:Y:S02]  /*ece0*/  STS.U8 [R71+UR14+0xad00], R27 ;  /* 0x00ad001b47007988 */ /* 0x0001e4000800000e */
[----:B------:R-:W-:-:S02]  /*ecf0*/  IADD3.X R5, PT, PT, R157, UR6, RZ, P2, !PT ;  /* 0x000000069d057c10 */ /* 0x000fc400097fe4ff */
[----:B------:R-:W-:Y:S01]  /*ed00*/  STS.U8 [R71+UR14+0xb100], R31 ;  /* 0x00b1001f47007988 */ /* 0x000fe2000800000e */
[----:B-1----:R-:W-:-:S03]  /*ed10*/  LOP3.LUT R70, R70, 0x7f, RZ, 0xc0, !PT ;  /* 0x0000007f46467812 */ /* 0x002fc600078ec0ff */
[----:B------:R-:W-:Y:S04]  /*ed20*/  STS.U8 [R71+UR14+0xb500], R33 ;  /* 0x00b5002147007988 */ /* 0x000fe8000800000e */
[----:B0-----:R0:W3:Y:S04]  /*ed30*/  LDG.E.U8 R27, desc[UR28][R4.64] ;  /* 0x0000001c041b7981 */ /* 0x0010e8000c1e1100 */
[----:B------:R-:W-:Y:S04]  /*ed40*/  STS.U8 [R71+UR14+0xb900], R36 ;  /* 0x00b9002447007988 */ /* 0x000fe8000800000e */
[----:B------:R1:W-:Y:S01]  /*ed50*/  STS.U8 [R71+UR14+0xbd00], R39 ;  /* 0x00bd002747007988 */ /* 0x0003e2000800000e */
[----:B0-----:R-:W-:-:S03]  /*ed60*/  IADD3 R4, P2, PT, R154, UR9, RZ ;  /* 0x000000099a047c10 */ /* 0x001fc6000ff5e0ff */
[----:B------:R-:W-:Y:S01]  /*ed70*/  STS.U8 [R72+UR14+0xa180], R41 ;  /* 0x00a1802948007988 */ /* 0x000fe2000800000e */
[----:B------:R-:W-:-:S03]  /*ed80*/  IADD3.X R5, PT, PT, R155, UR6, RZ, P2, !PT ;  /* 0x000000069b057c10 */ /* 0x000fc600097fe4ff */
[----:B------:R-:W-:Y:S01]  /*ed90*/  STS.U8 [R72+UR14+0xa580], R45 ;  /* 0x00a5802d48007988 */ /* 0x000fe2000800000e */
[----:B-1----:R-:W-:-:S03]  /*eda0*/  LOP3.LUT R71, R70, 0x40, RZ, 0x3c, !PT ;  /* 0x0000004046477812 */ /* 0x002fc600078e3cff */
[----:B------:R-:W-:Y:S04]  /*edb0*/  STS.U8 [R72+UR14+0xa980], R47 ;  /* 0x00a9802f48007988 */ /* 0x000fe8000800000e */
[----:B------:R-:W-:Y:S04]  /*edc0*/  STS.U8 [R72+UR14+0xad80], R48 ;  /* 0x00ad803048007988 */ /* 0x000fe8000800000e */
[----:B------:R-:W-:Y:S04]  /*edd0*/  STS.U8 [R72+UR14+0xb180], R50 ;  /* 0x00b1803248007988 */ /* 0x000fe8000800000e */
[----:B------:R-:W-:Y:S04]  /*ede0*/  STS.U8 [R72+UR14+0xb580], R51 ;  /* 0x00b5803348007988 */ /* 0x000fe8000800000e */
[----:B------:R-:W-:Y:S04]  /*edf0*/  STS.U8 [R72+UR14+0xb980], R52 ;  /* 0x00b9803448007988 */ /* 0x000fe8000800000e */
[----:B------:R0:W3:Y:S04]  /*ee00*/  LDG.E.U8 R31, desc[UR28][R4.64] ;  /* 0x0000001c041f7981 */ /* 0x0000e8000c1e1100 */
[----:B------:R1:W-:Y:S01]  /*ee10*/  STS.U8 [R72+UR14+0xbd80], R53 ;  /* 0x00bd803548007988 */ /* 0x0003e2000800000e */
[----:B------:R-:W-:-:S03]  /*ee20*/  LOP3.LUT R70, R70, 0x50, RZ, 0x3c, !PT ;  /* 0x0000005046467812 */ /* 0x000fc600078e3cff */
[----:B------:R-:W-:Y:S01]  /*ee30*/  STS.U8 [R71+UR14+0xa200], R54 ;  /* 0x00a2003647007988 */ /* 0x000fe2000800000e */
[----:B0-----:R-:W-:-:S03]  /*ee40*/  IADD3 R4, P2, PT, R150, UR9, RZ ;  /* 0x0000000996047c10 */ /* 0x001fc6000ff5e0ff */
[----:B------:R-:W-:Y:S01]  /*ee50*/  STS.U8 [R71+UR14+0xa600], R55 ;  /* 0x00a6003747007988 */ /* 0x000fe2000800000e */
[----:B------:R-:W-:-:S03]  /*ee60*/  IADD3.X R5, PT, PT, R151, UR6, RZ, P2, !PT ;  /* 0x0000000697057c10 */ /* 0x000fc600097fe4ff */
[----:B------:R-:W-:Y:S04]  /*ee70*/  STS.U8 [R71+UR14+0xaa00], R56 ;  /* 0x00aa003847007988 */ /* 0x000fe8000800000e */
[----:B--2---:R-:W-:Y:S04]  /*ee80*/  STS.U8 [R71+UR14+0xae00], R58 ;  /* 0x00ae003a47007988 */ /* 0x004fe8000800000e */
[----:B------:R-:W-:Y:S04]  /*ee90*/  STS.U8 [R71+UR14+0xb200], R59 ;  /* 0x00b2003b47007988 */ /* 0x000fe8000800000e */
[----:B------:R-:W-:Y:S04]  /*eea0*/  STS.U8 [R71+UR14+0xb600], R60 ;  /* 0x00b6003c47007988 */ /* 0x000fe8000800000e */
[----:B------:R-:W-:Y:S04]  /*eeb0*/  STS.U8 [R71+UR14+0xba00], R61 ;  /* 0x00ba003d47007988 */ /* 0x000fe8000800000e */
[----:B------:R0:W-:Y:S04]  /*eec0*/  STS.U8 [R71+UR14+0xbe00], R62 ;  /* 0x00be003e47007988 */ /* 0x0001e8000800000e */
[----:B------:R-:W-:Y:S04]  /*eed0*/  STS.U8 [R70+UR14+0xa280], R63 ;  /* 0x00a2803f46007988 */ /* 0x000fe8000800000e */
[----:B------:R2:W3:Y:S04]  /*eee0*/  LDG.E.U8 R68, desc[UR28][R4.64] ;  /* 0x0000001c04447981 */ /* 0x0004e8000c1e1100 */
[----:B------:R-:W-:Y:S04]  /*eef0*/  STS.U8 [R70+UR14+0xa680], R64 ;  /* 0x00a6804046007988 */ /* 0x000fe8000800000e */
[----:B------:R-:W-:Y:S01]  /*ef00*/  STS.U8 [R70+UR14+0xaa80], R66 ;  /* 0x00aa804246007988 */ /* 0x000fe2000800000e */
[----:B--2---:R-:W-:-:S03]  /*ef10*/  IADD3 R4, P2, PT, R146, UR9, RZ ;  /* 0x0000000992047c10 */ /* 0x004fc6000ff5e0ff */
[----:B------:R-:W-:Y:S01]  /*ef20*/  STS.U8 [R70+UR14+0xae80], R67 ;  /* 0x00ae804346007988 */ /* 0x000fe2000800000e */
[----:B------:R-:W-:-:S03]  /*ef30*/  IADD3.X R5, PT, PT, R147, UR6, RZ, P2, !PT ;  /* 0x0000000693057c10 */ /* 0x000fc600097fe4ff */
[----:B------:R-:W-:Y:S04]  /*ef40*/  STS.U8 [R70+UR14+0xb280], R34 ;  /* 0x00b2802246007988 */ /* 0x000fe8000800000e */
[----:B------:R-:W-:Y:S04]  /*ef50*/  STS.U8 [R70+UR14+0xb680], R35 ;  /* 0x00b6802346007988 */ /* 0x000fe8000800000e */
[----:B----4-:R-:W-:Y:S04]  /*ef60*/  STS.U8 [R70+UR14+0xba80], R8 ;  /* 0x00ba800846007988 */ /* 0x010fe8000800000e */
[----:B-1----:R-:W2:Y:S04]  /*ef70*/  LDL.LU R72, [R1+0x270] ;  /* 0x0002700001487983 */ /* 0x002ea80000300800 */
[----:B------:R1:W-:Y:S04]  /*ef80*/  STS.U8 [R70+UR14+0xbe80], R9 ;  /* 0x00be800946007988 */ /* 0x0003e8000800000e */
[----:B0-----:R-:W2:Y:S04]  /*ef90*/  LDL.LU R71, [R1+0x268] ;  /* 0x0002680001477983 */ /* 0x001ea80000300800 */
[----:B------:R0:W4:Y:S04]  /*efa0*/  LDG.E.U8 R69, desc[UR28][R4.64] ;  /* 0x0000001c04457981 */ /* 0x000128000c1e1100 */
[----:B-1----:R-:W2:Y:S01]  /*efb0*/  LDL.LU R70, [R1+0xc0] ;  /* 0x0000c00001467983 */ /* 0x002ea20000300800 */
[----:B0-----:R-:W-:-:S04]  /*efc0*/  IADD3 R4, P2, PT, R142, UR9, RZ ;  /* 0x000000098e047c10 */ /* 0x001fc8000ff5e0ff */
[----:B------:R-:W-:-:S05]  /*efd0*/  IADD3.X R5, PT, PT, R143, UR6, RZ, P2, !PT ;  /* 0x000000068f057c10 */ /* 0x000fca00097fe4ff */
[----:B------:R0:W2:Y:S02]  /*efe0*/  LDG.E.U8 R39, desc[UR28][R4.64] ;  /* 0x0000001c04277981 */ /* 0x0000a4000c1e1100 */
[----:B0-----:R-:W-:-:S04]  /*eff0*/  IADD3 R4, P2, PT, R138, UR9, RZ ;  /* 0x000000098a047c10 */ /* 0x001fc8000ff5e0ff */
[----:B------:R-:W-:-:S05]  /*f000*/  IADD3.X R5, PT, PT, R139, UR6, RZ, P2, !PT ;  /* 0x000000068b057c10 */ /* 0x000fca00097fe4ff */
[----:B------:R0:W2:Y:S02]  /*f010*/  LDG.E.U8 R33, desc[UR28][R4.64] ;  /* 0x0000001c04217981 */ /* 0x0000a4000c1e1100 */
[----:B0-----:R-:W-:-:S04]  /*f020*/  IADD3 R4, P2, PT, R134, UR9, RZ ;  /* 0x0000000986047c10 */ /* 0x001fc8000ff5e0ff */
[----:B------:R-:W-:-:S05]  /*f030*/  IADD3.X R5, PT, PT, R135, UR6, RZ, P2, !PT ;  /* 0x0000000687057c10 */ /* 0x000fca00097fe4ff */
[----:B------:R0:W2:Y:S01]  /*f040*/  LDG.E.U8 R36, desc[UR28][R4.64] ;  /* 0x0000001c04247981 */ /* 0x0000a2000c1e1100 */
[C---:B------:R-:W-:Y:S02]  /*f050*/  LOP3.LUT R41, R91.reuse, 0x70, RZ, 0x3c, !PT ;  /* 0x000000705b297812 */ /* 0x040fe400078e3cff */
[----:B0-----:R-:W-:-:S05]  /*f060*/  LOP3.LUT R5, R91, 0x60, RZ, 0x3c, !PT ;  /* 0x000000605b057812 */ /* 0x001fca00078e3cff */
[----:B------:R-:W-:Y:S04]  /*f070*/  STS.U8 [R5+UR14+0xa300], R10 ;  /* 0x00a3000a05007988 */ /* 0x000fe8000800000e */
[----:B------:R0:W-:Y:S04]  /*f080*/  STS.U8 [R5+UR14+0xa700], R11 ;  /* 0x00a7000b05007988 */ /* 0x0001e8000800000e */
[----:B------:R-:W-:Y:S04]  /*f090*/  STS.U8 [R5+UR14+0xab00], R12 ;  /* 0x00ab000c05007988 */ /* 0x000fe8000800000e */
[----:B------:R-:W-:Y:S04]  /*f0a0*/  STS.U8 [R5+UR14+0xaf00], R6 ;  /* 0x00af000605007988 */ /* 0x000fe8000800000e */
[----:B------:R-:W-:Y:S04]  /*f0b0*/  STS.U8 [R5+UR14+0xb300], R7 ;  /* 0x00b3000705007988 */ /* 0x000fe8000800000e */
[----:B------:R-:W-:Y:S01]  /*f0c0*/  STS.U8 [R5+UR14+0xb700], R14 ;  /* 0x00b7000e05007988 */ /* 0x000fe2000800000e */
[----:B0-----:R-:W-:-:S03]  /*f0d0*/  F2FP.SATFINITE.E4M3.F32.PACK_AB_MERGE_C R11, R227, R226, R252 ;  /* 0x000000e2e30b723e */ /* 0x001fc600048070fc */
[----:B------:R-:W-:Y:S04]  /*f0e0*/  STS.U8 [R5+UR14+0xbb00], R17 ;  /* 0x00bb001105007988 */ /* 0x000fe8000800000e */
[----:B---3--:R-:W-:Y:S04]  /*f0f0*/  STS.U8 [R5+UR14+0xbf00], R20 ;  /* 0x00bf001405007988 */ /* 0x008fe8000800000e */
[----:B------:R-:W-:Y:S04]  /*f100*/  STS.U8 [R41+UR14+0xa380], R25 ;  /* 0x00a3801929007988 */ /* 0x000fe8000800000e */
[----:B------:R-:W-:Y:S04]  /*f110*/  STS.U8 [R41+UR14+0xa780], R27 ;  /* 0x00a7801b29007988 */ /* 0x000fe8000800000e */
[----:B------:R-:W-:Y:S04]  /*f120*/  STS.U8 [R41+UR14+0xab80], R31 ;  /* 0x00ab801f29007988 */ /* 0x000fe8000800000e */
[----:B------:R0:W-:Y:S02]  /*f130*/  STS.U8 [R41+UR14+0xaf80], R68 ;  /* 0x00af804429007988 */ /* 0x0001e4000800000e */
[----:B0-----:R-:W-:-:S02]  /*f140*/  F2FP.SATFINITE.E4M3.F32.PACK_AB_MERGE_C R68, R189, R188, R249 ;  /* 0x000000bcbd44723e */ /* 0x001fc400048070f9 */
[----:B----4-:R0:W-:Y:S01]  /*f150*/  STS.U8 [R41+UR14+0xb380], R69 ;  /* 0x00b3804529007988 */ /* 0x0101e2000800000e */
[----:B--2---:R-:W-:-:S03]  /*f160*/  F2FP.SATFINITE.E4M3.F32.PACK_AB_MERGE_C R10, R217, R216, R70 ;  /* 0x000000d8d90a723e */ /* 0x004fc60004807046 */
[----:B------:R1:W5:Y:S04]  /*f170*/  LDL.LU R216, [R1+0x2ec] ;  /* 0x0002ec0001d87983 */ /* 0x0003680000300800 */
[----:B------:R1:W5:Y:S01]  /*f180*/  LDL.LU R217, [R1+0x2e8] ;  /* 0x0002e80001d97983 */ /* 0x0003620000300800 */
[----:B0-----:R-:W-:-:S03]  /*f190*/  F2FP.SATFINITE.E4M3.F32.PACK_AB_MERGE_C R69, R237, R236, R245 ;  /* 0x000000eced45723e */ /* 0x001fc600048070f5 */
[----:B------:R1:W5:Y:S04]  /*f1a0*/  LDL.LU R226, [R1+0x2e4] ;  /* 0x0002e40001e27983 */ /* 0x0003680000300800 */
[----:B------:R1:W5:Y:S01]  /*f1b0*/  LDL.LU R227, [R1+0x2e0] ;  /* 0x0002e00001e37983 */ /* 0x0003620000300800 */
[----:B------:R-:W-:-:S03]  /*f1c0*/  F2FP.SATFINITE.E4M3.F32.PACK_AB_MERGE_C R70, R199, R198, R13 ;  /* 0x000000c6c746723e */ /* 0x000fc6000480700d */
[----:B------:R1:W5:Y:S01]  /*f1d0*/  LDL.LU R236, [R1+0x2dc] ;  /* 0x0002dc0001ec7983 */ /* 0x0003620000300800 */
[----:B------:R-:W-:-:S03]  /*f1e0*/  F2FP.SATFINITE.E4M3.F32.PACK_AB_MERGE_C R8, R71, R72, R73 ;  /* 0x000000484708723e */ /* 0x000fc60004807049 */
[----:B------:R1:W5:Y:S01]  /*f1f0*/  LDL.LU R237, [R1+0x2d8] ;  /* 0x0002d80001ed7983 */ /* 0x0003620000300800 */
[----:B------:R-:W-:-:S03]  /*f200*/  F2FP.SATFINITE.E4M3.F32.PACK_AB_MERGE_C R71, R209, R208, R15 ;  /* 0x000000d0d147723e */ /* 0x000fc6000480700f */
[----:B------:R1:W5:Y:S04]  /*f210*/  LDL.LU R188, [R1+0x2d4] ;  /* 0x0002d40001bc7983 */ /* 0x0003680000300800 */
[----:B------:R1:W5:Y:S01]  /*f220*/  LDL.LU R189, [R1+0x2d0] ;  /* 0x0002d00001bd7983 */ /* 0x0003620000300800 */
[----:B------:R-:W-:-:S03]  /*f230*/  F2FP.SATFINITE.E4M3.F32.PACK_AB_MERGE_C R73, R219, R218, R18 ;  /* 0x000000dadb49723e */ /* 0x000fc60004807012 */
[----:B------:R1:W5:Y:S04]  /*f240*/  LDL.LU R198, [R1+0x2cc] ;  /* 0x0002cc0001c67983 */ /* 0x0003680000300800 */
[----:B------:R1:W5:Y:S01]  /*f250*/  LDL.LU R199, [R1+0x2c8] ;  /* 0x0002c80001c77983 */ /* 0x0003620000300800 */
[----:B------:R-:W-:-:S03]  /*f260*/  F2FP.SATFINITE.E4M3.F32.PACK_AB_MERGE_C R72, R228, R3, R16 ;  /* 0x00000003e448723e */ /* 0x000fc60004807010 */
[----:B------:R1:W5:Y:S04]  /*f270*/  LDL.LU R208, [R1+0x2c4] ;  /* 0x0002c40001d07983 */ /* 0x0003680000300800 */
[----:B------:R1:W5:Y:S04]  /*f280*/  LDL.LU R209, [R1+0x2c0] ;  /* 0x0002c00001d17983 */ /* 0x0003680000300800 */
[----:B------:R1:W5:Y:S04]  /*f290*/  LDL.LU R218, [R1+0x2bc] ;  /* 0x0002bc0001da7983 */ /* 0x0003680000300800 */
[----:B------:R1:W5:Y:S04]  /*f2a0*/  LDL.LU R219, [R1+0x2b8] ;  /* 0x0002b80001db7983 */ /* 0x0003680000300800 */
[----:B------:R-:W2:Y:S01]  /*f2b0*/  LDL.LU R3, [R1+0x2b4] ;  /* 0x0002b40001037983 */ /* 0x000ea20000300800 */
[----:B------:R-:W0:Y:S01]  /*f2c0*/  S2R R4, SR_TID.X ;  /* 0x0000000000047919 */ /* 0x000e220000002100 */
[----:B------:R-:W-:-:S02]  /*f2d0*/  F2FP.SATFINITE.E4M3.F32.PACK_AB_MERGE_C R5, R111, R112, R113 ;  /* 0x000000706f05723e */ /* 0x000fc40004807071 */
[----:B------:R-:W-:Y:S02]  /*f2e0*/  F2FP.SATFINITE.E4M3.F32.PACK_AB_MERGE_C R6, R96, R97, R107 ;  /* 0x000000616006723e */ /* 0x000fe4000480706b */
[----:B------:R-:W-:Y:S01]  /*f2f0*/  F2FP.SATFINITE.E4M3.F32.PACK_AB_MERGE_C R7, R84, R92, R93 ;  /* 0x0000005c5407723e */ /* 0x000fe2000480705d */
[----:B------:R-:W-:Y:S01]  /*f300*/  STS.U8 [R41+UR14+0xb780], R39 ;  /* 0x00b7802729007988 */ /* 0x000fe2000800000e */
[----:B------:R-:W-:-:S03]  /*f310*/  F2FP.SATFINITE.E4M3.F32.PACK_AB_MERGE_C R9, R74, R75, R76 ;  /* 0x0000004b4a09723e */ /* 0x000fc6000480704c */
[----:B------:R-:W-:Y:S01]  /*f320*/  STS.U8 [R41+UR14+0xbb80], R33 ;  /* 0x00bb802129007988 */ /* 0x000fe2000800000e */
[----:B------:R-:W-:-:S03]  /*f330*/  F2FP.SATFINITE.E4M3.F32.PACK_AB_MERGE_C R74, R238, R229, R19 ;  /* 0x000000e5ee4a723e */ /* 0x000fc60004807013 */
[----:B------:R-:W-:Y:S04]  /*f340*/  STS.U8 [R41+UR14+0xbf80], R36 ;  /* 0x00bf802429007988 */ /* 0x000fe8000800000e */
[----:B------:R1:W5:Y:S01]  /*f350*/  LDL.LU R228, [R1+0x2b0] ;  /* 0x0002b00001e47983 */ /* 0x0003620000300800 */
[----:B0-----:R-:W-:-:S03]  /*f360*/  SHF.L.U32 R90, R4, 0x4, RZ ;  /* 0x00000004045a7819 */ /* 0x001fc600000006ff */
[----:B------:R1:W5:Y:S01]  /*f370*/  LDL.LU R229, [R1+0x2ac] ;  /* 0x0002ac0001e57983 */ /* 0x0003620000300800 */
[----:B------:R-:W-:Y:S02]  /*f380*/  LOP3.LUT R4, R4, 0x7f, RZ, 0xc0, !PT ;  /* 0x0000007f04047812 */ /* 0x000fe400078ec0ff */
[----:B------:R-:W-:Y:S01]  /*f390*/  LOP3.LUT R90, R90, 0x70, RZ, 0xc0, !PT ;  /* 0x000000705a5a7812 */ /* 0x000fe200078ec0ff */
[----:B------:R1:W5:Y:S03]  /*f3a0*/  LDL.LU R238, [R1+0x2a8] ;  /* 0x0002a80001ee7983 */ /* 0x0003660000300800 */
[----:B------:R-:W-:Y:S02]  /*f3b0*/  LEA R90, R4, R90, 0x7 ;  /* 0x0000005a045a7211 */ /* 0x000fe400078e38ff */
[----:B------:R-:W-:Y:S02]  /*f3c0*/  F2FP.SATFINITE.E4M3.F32.PACK_AB_MERGE_C R4, R108, R109, R110 ;  /* 0x0000006d6c04723e */ /* 0x000fe4000480706e */
[----:B------:R-:W-:-:S02]  /*f3d0*/  LOP3.LUT R12, R90, 0x10, RZ, 0x3c, !PT ;  /* 0x000000105a0c7812 */ /* 0x000fc400078e3cff */
[----:B------:R-:W-:Y:S01]  /*f3e0*/  LOP3.LUT R109, R90, 0x20, RZ, 0x3c, !PT ;  /* 0x000000205a6d7812 */ /* 0x000fe200078e3cff */
[----:B------:R-:W-:Y:S01]  /*f3f0*/  STS.128 [R90+UR14], R4 ;  /* 0x000000045a007988 */ /* 0x000fe20008000c0e */
[----:B------:R-:W-:-:S03]  /*f400*/  F2FP.SATFINITE.E4M3.F32.PACK_AB_MERGE_C R75, R65, R239, R21 ;  /* 0x000000ef414b723e */ /* 0x000fc60004807015 */
[----:B------:R-:W-:Y:S04]  /*f410*/  STS.128 [R12+UR14], R8 ;  /* 0x000000080c007988 */ /* 0x000fe80008000c0e */
[----:B------:R0:W-:Y:S04]  /*f420*/  STS.128 [R109+UR14], R68 ;  /* 0x000000446d007988 */ /* 0x0001e80008000c0e */
[----:B------:R1:W5:Y:S01]  /*f430*/  LDL.LU R239, [R1+0x2a4] ;  /* 0x0002a40001ef7983 */ /* 0x0003620000300800 */
[----:B0-----:R-:W-:-:S03]  /*f440*/  F2FP.SATFINITE.E4M3.F32.PACK_AB_MERGE_C R69, R106, R132, R94 ;  /* 0x000000846a45723e */ /* 0x001fc6000480705e */
[----:B------:R1:W5:Y:S01]  /*f450*/  LDL.LU R132, [R1+0x2a0] ;  /* 0x0002a00001847983 */ /* 0x0003620000300800 */
[----:B------:R-:W-:-:S03]  /*f460*/  F2FP.SATFINITE.E4M3.F32.PACK_AB_MERGE_C R68, R2, R133, R99 ;  /* 0x000000850244723e */ /* 0x000fc60004807063 */
[----:B------:R1:W5:Y:S04]  /*f470*/  LDL.LU R133, [R1+0x29c] ;  /* 0x00029c0001857983 */ /* 0x0003680000300800 */
[----:B------:R1:W5:Y:S01]  /*f480*/  LDL.LU R2, [R1+0x298] ;  /* 0x0002980001027983 */ /* 0x0003620000300800 */
[--C-:B------:R-:W-:Y:S01]  /*f490*/  FFMA R126, R126, UR48, -R0.reuse ;  /* 0x000000307e7e7c23 */ /* 0x100fe20008000800 */
[--C-:B------:R-:W-:Y:S01]  /*f4a0*/  FFMA R127, R127, UR48, -R0.reuse ;  /* 0x000000307f7f7c23 */ /* 0x100fe20008000800 */
[--C-:B------:R-:W-:Y:S01]  /*f4b0*/  FFMA R130, R130, UR48, -R0.reuse ;  /* 0x0000003082827c23 */ /* 0x100fe20008000800 */
[----:B------:R-:W-:Y:S01]  /*f4c0*/  FFMA R131, R131, UR48, -R0 ;  /* 0x0000003083837c23 */ /* 0x000fe20008000800 */
[----:B------:R-:W-:Y:S02]  /*f4d0*/  LOP3.LUT R108, R90, 0x30, RZ, 0x3c, !PT ;  /* 0x000000305a6c7812 */ /* 0x000fe400078e3cff */
[----:B------:R-:W-:-:S02]  /*f4e0*/  F2FP.SATFINITE.E4M3.F32.PACK_AB_MERGE_C R77, R24, R22, R77 ;  /* 0x00000016184d723e */ /* 0x000fc4000480704d */
[----:B------:R-:W-:Y:S02]  /*f4f0*/  F2FP.SATFINITE.E4M3.F32.PACK_AB_MERGE_C R76, R49, R57, R23 ;  /* 0x00000039314c723e */ /* 0x000fe40004807017 */
[----:B------:R-:W-:Y:S02]  /*f500*/  F2FP.SATFINITE.E4M3.F32.PACK_AB_MERGE_C R78, R78, R26, R29 ;  /* 0x0000001a4e4e723e */ /* 0x000fe4000480701d */
[----:B------:R-:W-:Y:S02]  /*f510*/  F2FP.SATFINITE.E4M3.F32.PACK_AB_MERGE_C R79, R28, R79, R32 ;  /* 0x0000004f1c4f723e */ /* 0x000fe40004807020 */
[----:B------:R-:W-:Y:S02]  /*f520*/  LOP3.LUT R110, R90, 0x40, RZ, 0x3c, !PT ;  /* 0x000000405a6e7812 */ /* 0x000fe400078e3cff */
[----:B------:R-:W-:Y:S02]  /*f530*/  F2FP.SATFINITE.E4M3.F32.PACK_AB_MERGE_C R81, R38, R81, R42 ;  /* 0x000000512651723e */ /* 0x000fe4000480702a */
[----:B------:R-:W-:-:S02]  /*f540*/  F2FP.SATFINITE.E4M3.F32.PACK_AB_MERGE_C R80, R30, R80, R37 ;  /* 0x000000501e50723e */ /* 0x000fc40004807025 */
[----:B------:R-:W-:Y:S02]  /*f550*/  F2FP.SATFINITE.E4M3.F32.PACK_AB_MERGE_C R82, R40, R82, R44 ;  /* 0x000000522852723e */ /* 0x000fe4000480702c */
[----:B------:R-:W-:Y:S02]  /*f560*/  F2FP.SATFINITE.E4M3.F32.PACK_AB_MERGE_C R83, R43, R83, R46 ;  /* 0x000000532b53723e */ /* 0x000fe4000480702e */
[----:B------:R-:W-:Y:S01]  /*f570*/  LOP3.LUT R107, R90, 0x50, RZ, 0x3c, !PT ;  /* 0x000000505a6b7812 */ /* 0x000fe200078e3cff */
[--C-:B------:R-:W-:Y:S01]  /*f580*/  FFMA R124, R124, UR48, -R0.reuse ;  /* 0x000000307c7c7c23 */ /* 0x100fe20008000800 */
[--C-:B------:R-:W-:Y:S01]  /*f590*/  FFMA R125, R125, UR48, -R0.reuse ;  /* 0x000000307d7d7c23 */ /* 0x100fe20008000800 */
[--C-:B------:R-:W-:Y:S01]  /*f5a0*/  FFMA R128, R128, UR48, -R0.reuse ;  /* 0x0000003080807c23 */ /* 0x100fe20008000800 */
[----:B------:R-:W-:Y:S01]  /*f5b0*/  FFMA R129, R129, UR48, -R0 ;  /* 0x0000003081817c23 */ /* 0x000fe20008000800 */
[----:B------:R-:W-:Y:S01]  /*f5c0*/  FMUL R97, R126, 1.4426950216293334961 ;  /* 0x3fb8aa3b7e617820 */ /* 0x000fe20000400000 */
[----:B------:R-:W-:Y:S01]  /*f5d0*/  FMUL R96, R127, 1.4426950216293334961 ;  /* 0x3fb8aa3b7f607820 */ /* 0x000fe20000400000 */
[----:B------:R-:W-:Y:S01]  /*f5e0*/  FMUL R93, R130, 1.4426950216293334961 ;  /* 0x3fb8aa3b825d7820 */ /* 0x000fe20000400000 */
[----:B------:R-:W-:Y:S01]  /*f5f0*/  FMUL R84, R131, 1.4426950216293334961 ;  /* 0x3fb8aa3b83547820 */ /* 0x000fe20000400000 */
[----:B------:R-:W-:Y:S01]  /*f600*/  STS.128 [R108+UR14], R72 ;  /* 0x000000486c007988 */ /* 0x000fe20008000c0e */
[----:B------:R-:W-:Y:S01]  /*f610*/  FMUL R91, R124, 1.4426950216293334961 ;  /* 0x3fb8aa3b7c5b7820 */ /* 0x000fe20000400000 */
[----:B------:R-:W-:-:S02]  /*f620*/  FMUL R92, R125, 1.4426950216293334961 ;  /* 0x3fb8aa3b7d5c7820 */ /* 0x000fc40000400000 */
[----:B------:R0:W-:Y:S01]  /*f630*/  STS.128 [R110+UR14], R76 ;  /* 0x0000004c6e007988 */ /* 0x0001e20008000c0e */
[----:B------:R-:W-:Y:S03]  /*f640*/  MUFU.EX2 R97, R97 ;  /* 0x0000006100617308 */ /* 0x000fe60000000800 */
[----:B------:R3:W-:Y:S01]  /*f650*/  STS.128 [R107+UR14], R80 ;  /* 0x000000506b007988 */ /* 0x0007e20008000c0e */
[----:B------:R-:W4:Y:S04]  /*f660*/  LDTM.x64 R4, tmem[UR15] ;  /* 0x0000000f000479ee */ /* 0x000f280008340000 */
[----:B------:R-:W1:Y:S01]  /*f670*/  MUFU.EX2 R96, R96 ;  /* 0x0000006000607308 */ /* 0x000e620000000800 */
[----:B0-----:R-:W-:-:S07]  /*f680*/  FMUL R79, R129, 1.4426950216293334961 ;  /* 0x3fb8aa3b814f7820 */ /* 0x001fce0000400000 */
[----:B------:R-:W-:Y:S01]  /*f690*/  MUFU.EX2 R93, R93 ;  /* 0x0000005d005d7308 */ /* 0x000fe20000000800 */
[----:B---3--:R-:W-:-:S07]  /*f6a0*/  FMUL R80, R128, 1.4426950216293334961 ;  /* 0x3fb8aa3b80507820 */ /* 0x008fce0000400000 */
[----:B------:R-:W0:Y:S08]  /*f6b0*/  MUFU.EX2 R84, R84 ;  /* 0x0000005400547308 */ /* 0x000e300000000800 */
[----:B------:R-:W-:Y:S08]  /*f6c0*/  MUFU.EX2 R91, R91 ;  /* 0x0000005b005b7308 */ /* 0x000ff00000000800 */
[----:B------:R-:W3:Y:S08]  /*f6d0*/  MUFU.EX2 R92, R92 ;  /* 0x0000005c005c7308 */ /* 0x000ef00000000800 */
[----:B------:R-:W-:Y:S08]  /*f6e0*/  MUFU.EX2 R80, R80 ;  /* 0x0000005000507308 */ /* 0x000ff00000000800 */
[----:B------:R-:W4:Y:S01]  /*f6f0*/  MUFU.EX2 R79, R79 ;  /* 0x0000004f004f7308 */ /* 0x000f220000000800 */
[----:B-1----:R-:W-:-:S02]  /*f700*/  F2FP.SATFINITE.E4M3.F32.PACK_AB_MERGE_C R74, R96, R97, RZ ;  /* 0x00000061604a723e */ /* 0x002fc400048070ff */
[----:B0-----:R-:W-:Y:S02]  /*f710*/  F2FP.SATFINITE.E4M3.F32.PACK_AB_MERGE_C R75, R84, R93, RZ ;  /* 0x0000005d544b723e */ /* 0x001fe400048070ff */
[----:B------:R-:W-:Y:S02]  /*f720*/  F2FP.SATFINITE.E4M3.F32.PACK_AB_MERGE_C R70, R104, R105, R85 ;  /* 0x000000696846723e */ /* 0x000fe40004807055 */
[----:B------:R-:W-:Y:S02]  /*f730*/  F2FP.SATFINITE.E4M3.F32.PACK_AB_MERGE_C R71, R102, R103, R86 ;  /* 0x000000676647723e */ /* 0x000fe40004807056 */
[----:B------:R-:W-:Y:S02]  /*f740*/  LOP3.LUT R77, R90, 0x60, RZ, 0x3c, !PT ;  /* 0x000000605a4d7812 */ /* 0x000fe400078e3cff */
[----:B------:R-:W-:Y:S02]  /*f750*/  F2FP.SATFINITE.E4M3.F32.PACK_AB_MERGE_C R73, R95, R98, R89 ;  /* 0x000000625f49723e */ /* 0x000fe40004807059 */
[----:B------:R-:W-:-:S02]  /*f760*/  F2FP.SATFINITE.E4M3.F32.PACK_AB_MERGE_C R72, R100, R101, R88 ;  /* 0x000000656448723e */ /* 0x000fc40004807058 */
[----:B---3--:R-:W-:Y:S02]  /*f770*/  F2FP.SATFINITE.E4M3.F32.PACK_AB_MERGE_C R74, R92, R91, R74 ;  /* 0x0000005b5c4a723e */ /* 0x008fe4000480704a */
[----:B------:R-:W-:Y:S02]  /*f780*/  LOP3.LUT R78, R90, 0x70, RZ, 0x3c, !PT ;  /* 0x000000705a4e7812 */ /* 0x000fe400078e3cff */
[----:B----4-:R-:W-:Y:S01]  /*f790*/  F2FP.SATFINITE.E4M3.F32.PACK_AB_MERGE_C R75, R79, R80, R75 ;  /* 0x000000504f4b723e */ /* 0x010fe2000480704b */
[----:B------:R0:W-:Y:S04]  /*f7a0*/  STS.128 [R77+UR14], R68 ;  /* 0x000000444d007988 */ /* 0x0001e80008000c0e */
[----:B------:R0:W-:Y:S01]  /*f7b0*/  STS.128 [R78+UR14], R72 ;  /* 0x000000484e007988 */ /* 0x0001e20008000c0e */
[----:B------:R-:W-:Y:S01]  /*f7c0*/  NOP ;  /* 0x0000000000007918 */ /* 0x000fe20000000000 */
[----:B------:R-:W-:-:S04]  /*f7d0*/  FADD R76, R91, R87 ;  /* 0x000000575b4c7221 */ /* 0x000fc80000000000 */
[----:B------:R-:W-:-:S04]  /*f7e0*/  FADD R76, R92, R76 ;  /* 0x0000004c5c4c7221 */ /* 0x000fc80000000000 */
[----:B------:R-:W-:Y:S01]  /*f7f0*/  FADD R76, R97, R76 ;  /* 0x0000004c614c7221 */ /* 0x000fe20000000000 */
[----:B--2---:R-:W-:-:S04]  /*f800*/  FADD R3, -R0, R3 ;  /* 0x0000000300037221 */ /* 0x004fc80000000100 */
[----:B------:R-:W-:-:S06]  /*f810*/  FMUL R3, R3, 1.4426950216293334961 ;  /* 0x3fb8aa3b03037820 */ /* 0x000fcc0000400000 */
[----:B------:R-:W1:Y:S02]  /*f820*/  MUFU.EX2 R3, R3 ;  /* 0x0000000300037308 */ /* 0x000e640000000800 */
[C---:B-1----:R-:W-:Y:S01]  /*f830*/  FMUL R4, R3.reuse, R4 ;  /* 0x0000000403047220 */ /* 0x042fe20000400000 */
        /* <DEDUP_REMOVED lines=63> */
[----:B------:R0:W-:Y:S01]  /*fc30*/  STTM.x64 tmem[UR15], R4 ;  /* 0x00000004000079ed */ /* 0x0001e2000834000f */
[----:B------:R-:W1:Y:S02]  /*fc40*/  FENCE.VIEW.ASYNC.T ;  /* 0x00000000000073c6 */ /* 0x000e640000000200 */
[----:B-1----:R-:W-:Y:S06]  /*fc50*/  BAR.SYNC.DEFER_BLOCKING 0x0 ;  /* 0x0000000000007b1d */ /* 0x002fec0000010000 */
[----:B------:R1:W-:Y:S06]  /*fc60*/  MEMBAR.ALL.CTA ;  /* 0x0000000000007992 */ /* 0x0003ec0000008000 */
[----:B-1----:R-:W1:Y:S01]  /*fc70*/  FENCE.VIEW.ASYNC.S ;  /* 0x00000000000073c6 */ /* 0x002e620000000000 */
[----:B------:R-:W-:-:S04]  /*fc80*/  FADD R76, R96, R76 ;  /* 0x0000004c604c7221 */ /* 0x000fc80000000000 */
[----:B------:R-:W-:-:S04]  /*fc90*/  FADD R76, R80, R76 ;  /* 0x0000004c504c7221 */ /* 0x000fc80000000000 */
[----:B------:R-:W-:Y:S01]  /*fca0*/  FADD R76, R79, R76 ;  /* 0x0000004c4f4c7221 */ /* 0x000fe20000000000 */
[----:B------:R-:W-:-:S03]  /*fcb0*/  ULEA UR17, UR32, UR14, 0x3 ;  /* 0x0000000e20117291 */ /* 0x000fc6000f8e18ff */
[----:B------:R-:W-:Y:S01]  /*fcc0*/  FADD R76, R93, R76 ;  /* 0x0000004c5d4c7221 */ /* 0x000fe20000000000 */
[----:B------:R-:W-:-:S03]  /*fcd0*/  UIADD3 UR17, UPT, UPT, UR17, 0xc000, URZ ;  /* 0x0000c00011117890 */ /* 0x000fc6000fffe0ff */
[----:B------:R-:W-:Y:S01]  /*fce0*/  FADD R76, R84, R76 ;  /* 0x0000004c544c7221 */ /* 0x000fe20000000000 */
[----:B------:R-:W-:Y:S01]  /*fcf0*/  UMOV UR6, UR7 ;  /* 0x0000000700067c82 */ /* 0x000fe20008000000 */
[----:B-1----:R-:W-:Y:S06]  /*fd00*/  BAR.SYNC.DEFER_BLOCKING 0x0 ;  /* 0x0000000000007b1d */ /* 0x002fec0000010000 */
[----:B------:R-:W-:Y:S05]  /*fd10*/  BRA.U UP1, `(.L_x_15) ;  /* 0x00000001014c7547 */ /* 0x000fea000b800000 */
[----:B------:R-:W-:Y:S01]  /*fd20*/  UMOV UR21, 0x40004040 ;  /* 0x4000404000157882 */ /* 0x000fe20000000000 */
        /* <DEDUP_REMOVED lines=18> */
.L_x_15:
[----:B0-----:R-:W2:Y:S01]  /*fe50*/  LDL.LU R4, [R1+0x294] ;  /* 0x0002940001047983 */ /* 0x001ea20000300800 */
[----:B------:R-:W-:Y:S01]  /*fe60*/  UIADD3 UR32, UPT, UPT, UR32, 0x1, URZ ;  /* 0x0000000120207890 */ /* 0x000fe2000fffe0ff */
[----:B------:R-:W-:Y:S01]  /*fe70*/  MOV R242, UR6 ;  /* 0x0000000600f27c02 */ /* 0x000fe20008000f00 */
[----:B------:R-:W-:Y:S02]  /*fe80*/  UIADD3 UR11, UPT, UPT, UR33, -0x80, URZ ;  /* 0xffffff80210b7890 */ /* 0x000fe4000fffe0ff */
[----:B------:R-:W-:Y:S02]  /*fe90*/  UISETP.GT.AND UP2, UPT, UR32, 0x1, UPT ;  /* 0x000000012000788c */ /* 0x000fe4000bf44270 */
[----:B------:R-:W-:Y:S02]  /*fea0*/  UIADD3 UR8, UPT, UPT, UR8, 0x80, URZ ;  /* 0x0000008008087890 */ /* 0x000fe4000fffe0ff */
[----:B-1----:R-:W-:Y:S02]  /*feb0*/  USEL UR7, URZ, 0x1, !UP2 ;  /* 0x00000001ff077887 */ /* 0x002fe4000d000000 */
[----:B------:R-:W-:-:S02]  /*fec0*/  USEL UR32, UR32, URZ, !UP2 ;  /* 0x000000ff20207287 */ /* 0x000fc4000d000000 */
[----:B------:R-:W-:Y:S02]  /*fed0*/  UISETP.GE.AND UP2, UPT, UR8, UR11, UPT ;  /* 0x0000000b0800728c */ /* 0x000fe4000bf46270 */
[----:B------:R-:W-:Y:S02]  /*fee0*/  USHF.L.U32 UR10, UR49, 0x7, URZ ;  /* 0x00000007310a7899 */ /* 0x000fe400080006ff */
[----:B------:R-:W-:Y:S02]  /*fef0*/  ULOP3.LUT UR7, UR6, UR7, URZ, 0x3c, !UPT ;  /* 0x0000000706077292 */ /* 0x000fe4000f8e3cff */
[----:B------:R-:W-:Y:S01]  /*ff00*/  UIADD3 UR9, UPT, UPT, UR10, UR9, URZ ;  /* 0x000000090a097290 */ /* 0x000fe2000fffe0ff */
[----:B--2---:R-:W-:Y:S02]  /*ff10*/  FFMA R4, R3, R4, R76 ;  /* 0x0000000403047223 */ /* 0x004fe4000000004c */
[----:B------:R-:W0:Y:S03]  /*ff20*/  LDC R3, c[0x0][0x3c4] ;  /* 0x0000f100ff037b82 */ /* 0x000e260000000800 */
[----:B------:R4:W-:Y:S01]  /*ff30*/  STL [R1+0x294], R4 ;  /* 0x0002940401007387 */ /* 0x0009e20000100800 */
[----:B0-----:R-:W-:-:S04]  /*ff40*/  SHF.L.U32 R3, R3, 0x7, RZ ;  /* 0x0000000703037819 */ /* 0x001fc800000006ff */
[----:B-----5:R-:W-:Y:S02]  /*ff50*/  IADD3 R2, PT, PT, R3, R2, RZ ;  /* 0x0000000203027210 */ /* 0x020fe40007ffe0ff */
[----:B------:R-:W-:Y:S01]  /*ff60*/  MOV R3, R0 ;  /* 0x0000000000037202 */ /* 0x000fe20000000f00 */
[----:B----4-:R-:W-:Y:S06]  /*ff70*/  BRA.U !UP2, `(.L_x_16) ;  /* 0xffffff990a907547 */ /* 0x010fec000b83ffff */
.L_x_11:
[----:B------:R-:W2:Y:S01]  /*ff80*/  LDL.LU R4, [R1+0x294] ;  /* 0x0002940001047983 */ /* 0x000ea20000300800 */
[----:B------:R-:W3:Y:S02]  /*ff90*/  LDCU UR4, c[0x0][0x3f0] ;  /* 0x00007e00ff0477ac */ /* 0x000ee40008000800 */
[----:B---3--:R-:W-:Y:S01]  /*ffa0*/  UISETP.GE.AND UP0, UPT, UR4, 0x1, UPT ;  /* 0x000000010400788c */ /* 0x008fe2000bf06270 */
[----:B-12---:R-:W-:-:S04]  /*ffb0*/  MOV R71, R4 ;  /* 0x0000000400477202 */ /* 0x006fc80000000f00 */
[C---:B------:R-:W-:Y:S01]  /*ffc0*/  FSETP.GEU.AND P3, PT, R71.reuse, 1.175494350822287508e-38, PT ;  /* 0x008000004700780b */ /* 0x040fe20003f6e000 */
[----:B0-----:R-:W-:-:S05]  /*ffd0*/  FMUL R2, R71, 8388608 ;  /* 0x4b00000047027820 */ /* 0x001fca0000400000 */
[----:B------:R-:W-:Y:S01]  /*ffe0*/  FSEL R70, R2, R71, !P3 ;  /* 0x0000004702467208 */ /* 0x000fe20005800000 */
[----:B------:R-:W-:Y:S06]  /*fff0*/  BRA.U !UP0, `(.L_x_17) ;  /* 0x0000000108107547 */ /* 0x000fec000b800000 */
[----:B------:R-:W-:-:S06]  /*10000*/  USHF.L.U32 UR6, UR6, 0x1f, URZ ;  /* 0x0000001f06067899 */ /* 0x000fcc00080006ff */
[----:B------:R-:W-:-:S04]  /*10010*/  MOV R2, UR6 ;  /* 0x0000000600027c02 */ /* 0x000fc80008000f00 */
[----:B------:R-:W0:Y:S02]  /*10020*/  SYNCS.PHASECHK.TRANS64.TRYWAIT P2, [UR17], R2 ;  /* 0x00000002ff0075a7 */ /* 0x000e240008041111 */
[----:B0-----:R-:W-:Y:S05]  /*10030*/  @!P2 BRA `(.L_x_18) ;  /* 0x000000280098a947 */ /* 0x001fea0003800000 */
.L_x_17:
[----:B------:R-:W-:Y:S01]  /*10040*/  BAR.SYNC.DEFER_BLOCKING 0x0 ;  /* 0x0000000000007b1d */ /* 0x000fe20000010000 */
[----:B------:R-:W-:Y:S01]  /*10050*/  IADD3 R2, PT, PT, R70, -0x3f3504f3, RZ ;  /* 0xc0cafb0d46027810 */ /* 0x000fe20007ffe0ff */
[----:B------:R-:W-:Y:S01]  /*10060*/  HFMA2 R69, -RZ, RZ, 1.443359375, -0.2030029296875 ;  /* 0x3dc6b27fff457431 */ /* 0x000fe200000001ff */
[C---:B------:R-:W-:Y:S02]  /*10070*/  FSETP.GT.AND P2, PT, |R71|.reuse, 8.50705917302346158658e+37, PT ;  /* 0x7e8000004700780b */ /* 0x040fe40003f44200 */
[----:B-----5:R-:W-:Y:S01]  /*10080*/  LOP3.LUT R3, R2, 0xff800000, RZ, 0xc0, !PT ;  /* 0xff80000002037812 */ /* 0x020fe200078ec0ff */
[----:B------:R-:W0:Y:S01]  /*10090*/  LDCU.64 UR4, c[0x0][0x3e0] ;  /* 0x00007c00ff0477ac */ /* 0x000e220008000a00 */
[C---:B------:R-:W-:Y:S01]  /*100a0*/  FSETP.GEU.AND P4, PT, |R71|.reuse, 1.175494350822287508e-38, PT ;  /* 0x008000004700780b */ /* 0x040fe20003f8e200 */
[----:B------:R-:W1:Y:S01]  /*100b0*/  S2R R72, SR_TID.X ;  /* 0x0000000000487919 */ /* 0x000e620000002100 */
[-C--:B------:R-:W-:Y:S01]  /*100c0*/  IADD3 R68, PT, PT, R70, -R3.reuse, RZ ;  /* 0x8000000346447210 */ /* 0x080fe20007ffe0ff */
[----:B------:R-:W2:Y:S01]  /*100d0*/  LDC R189, c[0x0][0x3e8] ;  /* 0x0000fa00ffbd7b82 */ /* 0x000ea20000000800 */
[----:B------:R-:W-:Y:S01]  /*100e0*/  FSEL R2, RZ, -23, P3 ;  /* 0xc1b80000ff027808 */ /* 0x000fe20001800000 */
[----:B------:R-:W3:Y:S01]  /*100f0*/  S2R R90, SR_CTAID.X ;  /* 0x00000000005a7919 */ /* 0x000ee20000002500 */
[----:B------:R-:W-:Y:S01]  /*10100*/  I2FP.F32.S32 R3, R3 ;  /* 0x0000000300037245 */ /* 0x000fe20000201400 */
[----:B------:R-:W-:Y:S01]  /*10110*/  FADD R68, R68, -1 ;  /* 0xbf80000044447421 */ /* 0x000fe20000000000 */
[----:B------:R-:W-:Y:S01]  /*10120*/  FSETP.NEU.AND P3, PT, R70, RZ, PT ;  /* 0x000000ff4600720b */ /* 0x000fe20003f6d000 */
[----:B------:R-:W-:-:S02]  /*10130*/  @P2 FMUL R71, R71, 0.25 ;  /* 0x3e80000047472820 */ /* 0x000fc40000400000 */
[C---:B------:R-:W-:Y:S01]  /*10140*/  FFMA.FTZ R69, R68.reuse, R69, -0.16845393180847167969 ;  /* 0xbe2c7f3044457423 */ /* 0x040fe20000010045 */
[----:B------:R-:W-:Y:S01]  /*10150*/  FFMA.FTZ R2, R3, 1.1920928955078125e-07, R2 ;  /* 0x3400000003027823 */ /* 0x000fe20000010002 */
[----:B------:R-:W-:Y:S02]  /*10160*/  @!P4 FMUL R71, R71, 16777216 ;  /* 0x4b8000004747c820 */ /* 0x000fe40000400000 */
[C---:B------:R-:W-:Y:S01]  /*10170*/  FFMA.FTZ R69, R68.reuse, R69, 0.1716887056827545166 ;  /* 0x3e2fcf2a44457423 */ /* 0x040fe20000010045 */
[----:B------:R-:W4:Y:S02]  /*10180*/  @!P1 SYNCS.CCTL.IV [UR14+0xc000] ;  /* 0x00c00000ff0099b1 */ /* 0x000f24000800000e */
[----:B----4-:R-:W-:Y:S01]  /*10190*/  BAR.SYNC.DEFER_BLOCKING 0x0 ;  /* 0x0000000000007b1d */ /* 0x010fe20000010000 */
[----:B------:R-:W-:Y:S01]  /*101a0*/  FFMA.FTZ R69, R68, R69, -0.17900948226451873779 ;  /* 0xbe374e4344457423 */ /* 0x000fe20000010045 */
[----:B0-----:R-:W-:-:S03]  /*101b0*/  UIMAD UR4, UR13, UR4, URZ ;  /* 0x000000040d0472a4 */ /* 0x001fc6000f8e02ff */
[C---:B------:R-:W-:Y:S01]  /*101c0*/  FFMA.FTZ R69, R68.reuse, R69, 0.20512372255325317383 ;  /* 0x3e520bf444457423 */ /* 0x040fe20000010045 */
[----:B------:R0:W4:Y:S01]  /*101d0*/  MUFU.RCP R3, R71 ;  /* 0x0000004700037308 */ /* 0x0001220000001000 */
[----:B------:R-:W0:Y:S02]  /*101e0*/  LDTM.x64 R4, tmem[UR15] ;  /* 0x0000000f000479ee */ /* 0x000e240008340000 */
[C---:B------:R-:W-:Y:S01]  /*101f0*/  FFMA.FTZ R69, R68.reuse, R69, -0.24046532809734344482 ;  /* 0xbe763c8b44457423 */ /* 0x040fe20000010045 */
[C---:B--2---:R-:W-:Y:S02]  /*10200*/  IMAD R75, R189.reuse, 0x25, RZ ;  /* 0x00000025bd4b7824 */ /* 0x044fe400078e02ff */
[C---:B------:R-:W-:Y:S02]  /*10210*/  IMAD R77, R189.reuse, 0x26, RZ ;  /* 0x00000026bd4d7824 */ /* 0x040fe400078e02ff */
[----:B------:R-:W-:Y:S01]  /*10220*/  FFMA.FTZ R69, R68, R69, 0.28857114911079406738 ;  /* 0x3e93bf9944457423 */ /* 0x000fe20000010045 */
[C---:B------:R-:W-:Y:S01]  /*10230*/  IMAD R79, R189.reuse, 0x27, RZ ;  /* 0x00000027bd4f7824 */ /* 0x040fe200078e02ff */
[----:B-1----:R-:W-:Y:S01]  /*10240*/  LOP3.LUT R72, R72, 0x7f, RZ, 0xc0, !PT ;  /* 0x0000007f48487812 */ /* 0x002fe200078ec0ff */
[----:B0-----:R-:W-:-:S02]  /*10250*/  IMAD R71, R189, 0x23, RZ ;  /* 0x00000023bd477824 */ /* 0x001fc400078e02ff */
[----:B------:R-:W-:Y:S01]  /*10260*/  FFMA.FTZ R69, R68, R69, -0.36067417263984680176 ;  /* 0xbeb8aa4944457423 */ /* 0x000fe20000010045 */
[C---:B------:R-:W-:Y:S01]  /*10270*/  IMAD R73, R189.reuse, 0x24, RZ ;  /* 0x00000024bd497824 */ /* 0x040fe200078e02ff */
[----:B---3--:R-:W-:Y:S01]  /*10280*/  LEA R90, R90, R72, 0x7 ;  /* 0x000000485a5a7211 */ /* 0x008fe200078e38ff */
[C---:B------:R-:W-:Y:S02]  /*10290*/  IMAD R81, R189.reuse, 0x28, RZ ;  /* 0x00000028bd517824 */ /* 0x040fe400078e02ff */
[C---:B------:R-:W-:Y:S01]  /*102a0*/  FFMA.FTZ R69, R68.reuse, R69, 0.48089820146560668945 ;  /* 0x3ef6384a44457423 */ /* 0x040fe20000010045 */
[C---:B------:R-:W-:Y:S01]  /*102b0*/  IMAD R83, R189.reuse, 0x29, RZ ;  /* 0x00000029bd537824 */ /* 0x040fe200078e02ff */
[----:B------:R-:W0:Y:S02]  /*102c0*/  @!P1 SYNCS.CCTL.IV [UR14+0xc008] ;  /* 0x00c00800ff0099b1 */ /* 0x000e24000800000e */
[----:B------:R-:W-:Y:S01]  /*102d0*/  FFMA.FTZ R69, R68, R69, -0.72134751081466674805 ;  /* 0xbf38aa3b44457423 */ /* 0x000fe20000010045 */
[C---:B------:R-:W-:Y:S01]  /*102e0*/  IMAD R131, R189.reuse, 0x2b, RZ ;  /* 0x0000002bbd837824 */ /* 0x040fe200078e02ff */
[----:B------:R-:W-:Y:S01]  /*102f0*/  NOP ;  /* 0x0000000000007918 */ /* 0x000fe20000000000 */
[----:B------:R-:W-:-:S02]  /*10300*/  IMAD R133, R189, 0x2c, RZ ;  /* 0x0000002cbd857824 */ /* 0x000fc400078e02ff */
[----:B------:R-:W-:Y:S01]  /*10310*/  FMUL R69, R68, R69 ;  /* 0x0000004544457220 */ /* 0x000fe20000400000 */
[----:B------:R-:W-:Y:S02]  /*10320*/  IMAD R137, R189, 0x2d, RZ ;  /* 0x0000002dbd897824 */ /* 0x000fe400078e02ff */
[----:B------:R-:W-:Y:S01]  /*10330*/  @P2 FMUL R4, R4, 0.25 ;  /* 0x3e80000004042820 */ /* 0x000fe20000400000 */
[----:B------:R-:W-:Y:S01]  /*10340*/  @P2 FMUL R5, R5, 0.25 ;  /* 0x3e80000005052820 */ /* 0x000fe20000400000 */
[----:B------:R-:W-:Y:S01]  /*10350*/  @P2 FMUL R6, R6, 0.25 ;  /* 0x3e80000006062820 */ /* 0x000fe20000400000 */
[----:B------:R-:W-:Y:S01]  /*10360*/  @P2 FMUL R7, R7, 0.25 ;  /* 0x3e80000007072820 */ /* 0x000fe20000400000 */
[----:B------:R-:W-:Y:S01]  /*10370*/  @!P4 FMUL R4, R4, 16777216 ;  /* 0x4b8000000404c820 */ /* 0x000fe20000400000 */
[----:B------:R-:W-:Y:S01]  /*10380*/  @!P4 FMUL R5, R5, 16777216 ;  /* 0x4b8000000505c820 */ /* 0x000fe20000400000 */
[----:B------:R-:W-:Y:S01]  /*10390*/  @P2 FMUL R8, R8, 0.25 ;  /* 0x3e80000008082820 */ /* 0x000fe20000400000 */
[----:B------:R-:W-:Y:S01]  /*103a0*/  @P2 FMUL R9, R9, 0.25 ;  /* 0x3e80000009092820 */ /* 0x000fe20000400000 */
[C---:B----4-:R-:W-:Y:S01]  /*103b0*/  FMUL R85, R3.reuse, R4 ;  /* 0x0000000403557220 */ /* 0x050fe20000400000 */
[----:B------:R-:W-:Y:S01]  /*103c0*/  FMUL R4, R3, R5 ;  /* 0x0000000503047220 */ /* 0x000fe20000400000 */
[----:B------:R-:W-:Y:S01]  /*103d0*/  @P2 FMUL R10, R10, 0.25 ;  /* 0x3e8000000a0a2820 */ /* 0x000fe20000400000 */
[----:B------:R-:W-:Y:S01]  /*103e0*/  @P2 FMUL R11, R11, 0.25 ;  /* 0x3e8000000b0b2820 */ /* 0x000fe20000400000 */
[----:B------:R-:W-:Y:S01]  /*103f0*/  @P2 FMUL R12, R12, 0.25 ;  /* 0x3e8000000c0c2820 */ /* 0x000fe20000400000 */
[----:B------:R-:W-:Y:S01]  /*10400*/  @P2 FMUL R13, R13, 0.25 ;  /* 0x3e8000000d0d2820 */ /* 0x000fe20000400000 */
[----:B------:R-:W-:Y:S01]  /*10410*/  F2FP.SATFINITE.E4M3.F32.PACK_AB_MERGE_C R85, R4, R85, RZ ;  /* 0x000000550455723e */ /* 0x000fe200048070ff */
[----:B------:R-:W-:Y:S01]  /*10420*/  @P2 FMUL R14, R14, 0.25 ;  /* 0x3e8000000e0e2820 */ /* 0x000fe20000400000 */
[----:B------:R-:W1:Y:S01]  /*10430*/  LDC.64 R4, c[0x0][0x398] ;  /* 0x0000e600ff047b82 */ /* 0x000e620000000a00 */
[----:B------:R-:W-:Y:S01]  /*10440*/  @P2 FMUL R15, R15, 0.25 ;  /* 0x3e8000000f0f2820 */ /* 0x000fe20000400000 */
        /* <DEDUP_REMOVED lines=52> */
[----:B------:R-:W-:Y:S01]  /*10790*/  ISETP.GE.U32.AND P2, PT, R70, 0x7f800000, PT ;  /* 0x7f8000004600780c */ /* 0x000fe20003f46070 */
[----:B------:R-:W-:Y:S01]  /*107a0*/  FMUL R69, R68, R69 ;  /* 0x0000004544457220 */ /* 0x000fe20000400000 */
[----:B------:R-:W-:Y:S01]  /*107b0*/  @!P4 FMUL R6, R6, 16777216 ;  /* 0x4b8000000606c820 */ /* 0x000fe20000400000 */
        /* <DEDUP_REMOVED lines=30> */
[----:B------:R-:W-:Y:S01]  /*109a0*/  FFMA.FTZ R69, R68, 1.4426950216293334961, R69 ;  /* 0x3fb8aa3b44457823 */ /* 0x000fe20000010045 */
        /* <DEDUP_REMOVED lines=62> */
[----:B------:R-:W-:Y:S01]  /*10d90*/  FADD R69, R2, R69 ;  /* 0x0000004502457221 */ /* 0x000fe20000000000 */
        /* <DEDUP_REMOVED lines=30> */
[----:B------:R-:W-:Y:S01]  /*10f80*/  FMUL R66, R3, R67 ;  /* 0x0000004303427220 */ /* 0x000fe20000400000 */
[----:B------:R-:W-:Y:S01]  /*10f90*/  @P2 MOV R2, 0x7f800000 ;  /* 0x7f80000000022802 */ /* 0x000fe20000000f00 */
[----:B------:R-:W-:Y:S01]  /*10fa0*/  IMAD R3, R90, UR5, RZ ;  /* 0x000000055a037c24 */ /* 0x000fe2000f8e02ff */
[----:B------:R-:W-:Y:S01]  /*10fb0*/  USHF.R.S32.HI UR5, URZ, 0x1f, UR4 ;  /* 0x0000001fff057899 */ /* 0x000fe20008011404 */
[C---:B------:R-:W-:Y:S01]  /*10fc0*/  LEA R7, R189.reuse, R189, 0x1 ;  /* 0x000000bdbd077211 */ /* 0x040fe200078e08ff */
[----:B------:R-:W-:-:S02]  /*10fd0*/  IMAD R11, R189, 0x5, RZ ;  /* 0x00000005bd0b7824 */ /* 0x000fc400078e02ff */
[----:B------:R-:W-:Y:S01]  /*10fe0*/  @P2 FFMA.FTZ R69, R70, R2, +INF ;  /* 0x7f80000046452423 */ /* 0x000fe20000010002 */
[----:B-1----:R-:W-:Y:S01]  /*10ff0*/  IADD3 R2, P2, P4, R3, UR4, R4 ;  /* 0x0000000403027c10 */ /* 0x002fe2000fc5e004 */
[C---:B------:R-:W-:Y:S01]  /*11000*/  IMAD R15, R189.reuse, 0x7, RZ ;  /* 0x00000007bd0f7824 */ /* 0x040fe200078e02ff */
[----:B------:R-:W-:Y:S01]  /*11010*/  SHF.R.S32.HI R4, RZ, 0x1f, R3 ;  /* 0x0000001fff047819 */ /* 0x000fe20000011403 */
[C---:B------:R-:W-:Y:S01]  /*11020*/  IMAD R13, R189.reuse, 0x6, RZ ;  /* 0x00000006bd0d7824 */ /* 0x040fe200078e02ff */
[C---:B------:R-:W-:Y:S01]  /*11030*/  SHF.L.U32 R9, R189.reuse, 0x2, RZ ;  /* 0x00000002bd097819 */ /* 0x040fe200000006ff */
[C---:B------:R-:W-:Y:S01]  /*11040*/  IMAD R21, R189.reuse, 0xa, RZ ;  /* 0x0000000abd157824 */ /* 0x040fe200078e02ff */
[----:B------:R-:W-:Y:S01]  /*11050*/  IADD3.X R3, PT, PT, R4, UR5, R5, P2, P4 ;  /* 0x0000000504037c10 */ /* 0x000fe200097e8405 */
[C---:B------:R-:W-:Y:S01]  /*11060*/  IMAD R23, R189.reuse, 0xb, RZ ;  /* 0x0000000bbd177824 */ /* 0x040fe200078e02ff */
[C---:B------:R-:W-:Y:S01]  /*11070*/  SHF.L.U32 R5, R189.reuse, 0x1, RZ ;  /* 0x00000001bd057819 */ /* 0x040fe200000006ff */
[C---:B------:R-:W-:Y:S01]  /*11080*/  IMAD R27, R189.reuse, 0xd, RZ ;  /* 0x0000000dbd1b7824 */ /* 0x040fe200078e02ff */
[----:B------:R-:W-:Y:S01]  /*11090*/  F2FP.SATFINITE.E4M3.F32.PACK_AB_MERGE_C R87, R6, R87, RZ ;  /* 0x000000570657723e */ /* 0x000fe200048070ff */
[----:B------:R-:W-:Y:S01]  /*110a0*/  IMAD R29, R189, 0xe, RZ ;  /* 0x0000000ebd1d7824 */ /* 0x000fe200078e02ff */
[----:B------:R-:W-:Y:S01]  /*110b0*/  FSEL R69, R69, -INF , P3 ;  /* 0xff80000045457808 */ /* 0x000fe20001800000 */
[----:B------:R-:W-:Y:S01]  /*110c0*/  IMAD R31, R189, 0xf, RZ ;  /* 0x0000000fbd1f7824 */ /* 0x000fe200078e02ff */
[-C--:B------:R-:W-:Y:S01]  /*110d0*/  IADD3 R4, P2, PT, R5, R2.reuse, RZ ;  /* 0x0000000205047210 */ /* 0x080fe20007f5e0ff */
[----:B------:R-:W-:Y:S01]  /*110e0*/  IMAD R25, R189, 0xc, RZ ;  /* 0x0000000cbd197824 */ /* 0x000fe200078e02ff */
[-C--:B------:R-:W-:Y:S01]  /*110f0*/  IADD3 R6, P3, PT, R7, R2.reuse, RZ ;  /* 0x0000000207067210 */ /* 0x080fe20007f7e0ff */
[C---:B------:R-:W-:Y:S01]  /*11100*/  IMAD R35, R189.reuse, 0x11, RZ ;  /* 0x00000011bd237824 */ /* 0x040fe200078e02ff */
[----:B------:R-:W-:Y:S01]  /*11110*/  F2FP.SATFINITE.E4M3.F32.PACK_AB_MERGE_C R89, R8, R89, RZ ;  /* 0x000000590859723e */ /* 0x000fe200048070ff */
[C---:B------:R-:W-:Y:S01]  /*11120*/  IMAD R39, R189.reuse, 0x13, RZ ;  /* 0x00000013bd277824 */ /* 0x040fe200078e02ff */
[C---:B------:R-:W-:Y:S01]  /*11130*/  SHF.L.U32 R17, R189.reuse, 0x3, RZ ;  /* 0x00000003bd117819 */ /* 0x040fe200000006ff */
[C---:B------:R-:W-:Y:S01]  /*11140*/  IMAD R41, R189.reuse, 0x14, RZ ;  /* 0x00000014bd297824 */ /* 0x040fe200078e02ff */
[C---:B------:R-:W-:Y:S01]  /*11150*/  LEA R19, R189.reuse, R189, 0x3 ;  /* 0x000000bdbd137211 */ /* 0x040fe200078e18ff */
[C---:B------:R-:W-:Y:S01]  /*11160*/  IMAD R43, R189.reuse, 0x15, RZ ;  /* 0x00000015bd2b7824 */ /* 0x040fe200078e02ff */
[----:B------:R-:W-:Y:S01]  /*11170*/  F2FP.SATFINITE.E4M3.F32.PACK_AB_MERGE_C R91, R10, R91, RZ ;  /* 0x0000005b0a5b723e */ /* 0x000fe200048070ff */
[----:B------:R-:W-:Y:S01]  /*11180*/  IMAD R37, R189, 0x12, RZ ;  /* 0x00000012bd257824 */ /* 0x000fe200078e02ff */
[-C--:B------:R-:W-:Y:S01]  /*11190*/  IADD3 R8, P1, PT, R9, R2.reuse, RZ ;  /* 0x0000000209087210 */ /* 0x080fe20007f3e0ff */
[C---:B------:R-:W-:Y:S01]  /*111a0*/  IMAD R45, R189.reuse, 0x16, RZ ;  /* 0x00000016bd2d7824 */ /* 0x040fe200078e02ff */
[----:B------:R-:W-:Y:S01]  /*111b0*/  F2FP.SATFINITE.E4M3.F32.PACK_AB_MERGE_C R95, R14, R95, RZ ;  /* 0x0000005f0e5f723e */ /* 0x000fe200048070ff */
[----:B------:R-:W-:Y:S01]  /*111c0*/  IMAD R47, R189, 0x17, RZ ;  /* 0x00000017bd2f7824 */ /* 0x000fe200078e02ff */
[-C--:B------:R-:W-:Y:S01]  /*111d0*/  IADD3 R10, P4, PT, R11, R2.reuse, RZ ;  /* 0x000000020b0a7210 */ /* 0x080fe20007f9e0ff */
[C---:B------:R-:W-:Y:S01]  /*111e0*/  IMAD R51, R189.reuse, 0x19, RZ ;  /* 0x00000019bd337824 */ /* 0x040fe200078e02ff */
[----:B------:R-:W-:Y:S01]  /*111f0*/  F2FP.SATFINITE.E4M3.F32.PACK_AB_MERGE_C R97, R16, R97, RZ ;  /* 0x000000611061723e */ /* 0x000fe200048070ff */
[C---:B------:R-:W-:Y:S01]  /*11200*/  IMAD R53, R189.reuse, 0x1a, RZ ;  /* 0x0000001abd357824 */ /* 0x040fe200078e02ff */
[----:B------:R-:W-:Y:S01]  /*11210*/  F2FP.SATFINITE.E4M3.F32.PACK_AB_MERGE_C R99, R18, R99, RZ ;  /* 0x000000631263723e */ /* 0x000fe200048070ff */
[----:B------:R-:W-:Y:S01]  /*11220*/  IMAD R55, R189, 0x1b, RZ ;  /* 0x0000001bbd377824 */ /* 0x000fe200078e02ff */
[-C--:B------:R-:W-:Y:S01]  /*11230*/  IADD3 R14, P5, PT, R15, R2.reuse, RZ ;  /* 0x000000020f0e7210 */ /* 0x080fe20007fbe0ff */
[----:B------:R-:W-:Y:S01]  /*11240*/  IMAD R49, R189, 0x18, RZ ;  /* 0x00000018bd317824 */ /* 0x000fe200078e02ff */
[-C--:B------:R-:W-:Y:S01]  /*11250*/  LEA.HI.X.SX32 R5, R5, R3.reuse, 0x1, P2 ;  /* 0x0000000305057211 */ /* 0x080fe200010f0eff */
[----:B------:R-:W-:Y:S01]  /*11260*/  IMAD R57, R189, 0x1c, RZ ;  /* 0x0000001cbd397824 */ /* 0x000fe200078e02ff */
[----:B------:R-:W-:Y:S01]  /*11270*/  LEA.HI.X.SX32 R7, R7, R3, 0x1, P3 ;  /* 0x0000000307077211 */ /* 0x000fe200018f0eff */
[C---:B------:R-:W-:Y:S01]  /*11280*/  IMAD R59, R189.reuse, 0x1d, RZ ;  /* 0x0000001dbd3b7824 */ /* 0x040fe200078e02ff */
[----:B------:R-:W-:Y:S01]  /*11290*/  F2FP.SATFINITE.E4M3.F32.PACK_AB_MERGE_C R93, R12, R93, RZ ;  /* 0x0000005d0c5d723e */ /* 0x000fe200048070ff */
[----:B------:R-:W-:Y:S01]  /*112a0*/  IMAD R67, R189, 0x21, RZ ;  /* 0x00000021bd437824 */ /* 0x000fe200078e02ff */
[-C--:B------:R-:W-:Y:S01]  /*112b0*/  IADD3 R16, P2, PT, R17, R2.reuse, RZ ;  /* 0x0000000211107210 */ /* 0x080fe20007f5e0ff */
[----:B------:R-:W-:Y:S01]  /*112c0*/  FFMA R0, R69, 0.69314718246459960938, R0 ;  /* 0x3f31721845007823 */ /* 0x000fe20000000000 */
[-C--:B------:R-:W-:Y:S01]  /*112d0*/  IADD3 R18, P3, PT, R19, R2.reuse, RZ ;  /* 0x0000000213127210 */ /* 0x080fe20007f7e0ff */
[C---:B------:R-:W-:Y:S01]  /*112e0*/  IMAD R61, R189.reuse, 0x1e, RZ ;  /* 0x0000001ebd3d7824 */ /* 0x040fe200078e02ff */
[----:B------:R-:W-:Y:S01]  /*112f0*/  F2FP.SATFINITE.E4M3.F32.PACK_AB_MERGE_C R101, R20, R101, RZ ;  /* 0x000000651465723e */ /* 0x000fe200048070ff */
[----:B------:R-:W-:Y:S01]  /*11300*/  IMAD R69, R189, 0x22, RZ ;  /* 0x00000022bd457824 */ /* 0x000fe200078e02ff */
[-C--:B------:R-:W-:Y:S01]  /*11310*/  IADD3 R12, P6, PT, R13, R2.reuse, RZ ;  /* 0x000000020d0c7210 */ /* 0x080fe20007fde0ff */
[----:B------:R-:W-:Y:S01]  /*11320*/  IMAD R127, R189, 0x2a, RZ ;  /* 0x0000002abd7f7824 */ /* 0x000fe200078e02ff */
[----:B------:R-:W-:Y:S01]  /*11330*/  LEA.HI.X.SX32 R9, R9, R3, 0x1, P1 ;  /* 0x0000000309097211 */ /* 0x000fe200008f0eff */
        /* <DEDUP_REMOVED lines=8> */
[C---:B------:R-:W-:Y:S01]  /*113c0*/  IMAD R153, R189.reuse, 0x33, RZ ;  /* 0x00000033bd997824 */ /* 0x040fe200078e02ff */
[C---:B------:R-:W-:Y:S01]  /*113d0*/  SHF.L.U32 R33, R189.reuse, 0x4, RZ ;  /* 0x00000004bd217819 */ /* 0x040fe200000006ff */
[----:B------:R-:W-:Y:S01]  /*113e0*/  IMAD R145, R189, 0x30, RZ ;  /* 0x00000030bd917824 */ /* 0x000fe200078e02ff */
[-C--:B------:R-:W-:Y:S01]  /*113f0*/  IADD3 R22, P4, PT, R23, R2.reuse, RZ ;  /* 0x0000000217167210 */ /* 0x080fe20007f9e0ff */
[----:B------:R-:W-:Y:S01]  /*11400*/  IMAD R155, R189, 0x34, RZ ;  /* 0x00000034bd9b7824 */ /* 0x000fe200078e02ff */
[----:B------:R-:W-:Y:S01]  /*11410*/  LEA.HI.X.SX32 R15, R15, R3, 0x1, P5 ;  /* 0x000000030f0f7211 */ /* 0x000fe200028f0eff */
        /* <DEDUP_REMOVED lines=13> */
[----:B------:R-:W-:Y:S01]  /*114f0*/  LEA.HI.X.SX32 R13, R13, R3, 0x1, P6 ;  /* 0x000000030d0d7211 */ /* 0x000fe200030f0eff */
[----:B------:R-:W-:Y:S01]  /*11500*/  IMAD R179, R189, 0x3d, RZ ;  /* 0x0000003dbdb37824 */ /* 0x000fe200078e02ff */
[-C--:B------:R-:W-:Y:S01]  /*11510*/  IADD3 R28, P2, PT, R29, R2.reuse, RZ ;  /* 0x000000021d1c7210 */ /* 0x080fe20007f5e0ff */
[----:B------:R-:W-:Y:S01]  /*11520*/  IMAD R191, R189, 0x3e, RZ ;  /* 0x0000003ebdbf7824 */ /* 0x000fe200078e02ff */
[-C--:B------:R-:W-:Y:S01]  /*11530*/  IADD3 R30, P3, PT, R31, R2.reuse, RZ ;  /* 0x000000021f1e7210 */ /* 0x080fe20007f7e0ff */
[C---:B------:R-:W-:Y:S01]  /*11540*/  IMAD R177, R189.reuse, 0x3c, RZ ;  /* 0x0000003cbdb17824 */ /* 0x040fe200078e02ff */
[----:B------:R-:W-:Y:S01]  /*11550*/  F2FP.SATFINITE.E4M3.F32.PACK_AB_MERGE_C R113, R32, R113, RZ ;  /* 0x000000712071723e */ /* 0x000fe200048070ff */
[----:B------:R-:W-:Y:S01]  /*11560*/  IMAD R193, R189, 0x3f, RZ ;  /* 0x0000003fbdc17824 */ /* 0x000fe200078e02ff */
[----:B------:R-:W-:Y:S01]  /*11570*/  IADD3 R24, P6, PT, R25, R2, RZ ;  /* 0x0000000219187210 */ /* 0x000fe20007fde0ff */
[----:B------:R1:W-:Y:S01]  /*11580*/  STG.E.U8 desc[UR28][R2.64], R85 ;  /* 0x0000005502007986 */ /* 0x0003e2000c10111c */
[----:B------:R-:W-:Y:S01]  /*11590*/  LEA.HI.X.SX32 R21, R21, R3, 0x1, P1 ;  /* 0x0000000315157211 */ /* 0x000fe200008f0eff */
[----:B------:R-:W2:Y:S01]  /*115a0*/  LDCU UR4, c[0x0][0x3ec] ;  /* 0x00007d80ff0477ac */ /* 0x000ea20008000800 */
[----:B------:R-:W-:-:S02]  /*115b0*/  F2FP.SATFINITE.E4M3.F32.PACK_AB_MERGE_C R115, R34, R115, RZ ;  /* 0x000000732273723e */ /* 0x000fc400048070ff */
[-C--:B------:R-:W-:Y:S02]  /*115c0*/  IADD3 R32, P1, PT, R33, R2.reuse, RZ ;  /* 0x0000000221207210 */ /* 0x080fe40007f3e0ff */
[----:B------:R-:W-:Y:S02]  /*115d0*/  LEA.HI.X.SX32 R23, R23, R3, 0x1, P4 ;  /* 0x0000000317177211 */ /* 0x000fe400020f0eff */
[----:B------:R-:W-:Y:S02]  /*115e0*/  F2FP.SATFINITE.E4M3.F32.PACK_AB_MERGE_C R119, R38, R119, RZ ;  /* 0x000000772677723e */ /* 0x000fe400048070ff */
[----:B------:R-:W-:Y:S02]  /*115f0*/  IADD3 R34, P4, PT, R35, R2, RZ ;  /* 0x0000000223227210 */ /* 0x000fe40007f9e0ff */
[----:B------:R-:W-:Y:S02]  /*11600*/  LEA.HI.X.SX32 R27, R27, R3, 0x1, P5 ;  /* 0x000000031b1b7211 */ /* 0x000fe400028f0eff */
[----:B------:R-:W-:-:S02]  /*11610*/  F2FP.SATFINITE.E4M3.F32.PACK_AB_MERGE_C R121, R40, R121, RZ ;  /* 0x000000792879723e */ /* 0x000fc400048070ff */
[----:B------:R-:W-:Y:S02]  /*11620*/  F2FP.SATFINITE.E4M3.F32.PACK_AB_MERGE_C R123, R42, R123, RZ ;  /* 0x0000007b2a7b723e */ /* 0x000fe400048070ff */
[----:B------:R-:W-:Y:S01]  /*11630*/  IADD3 R38, P5, PT, R39, R2, RZ ;  /* 0x0000000227267210 */ /* 0x000fe20007fbe0ff */
[----:B--2---:R-:W-:Y:S01]  /*11640*/  UIMAD UR4, UR13, UR4, URZ ;  /* 0x000000040d0472a4 */ /* 0x004fe2000f8e02ff */
[-C--:B------:R-:W-:Y:S02]  /*11650*/  LEA.HI.X.SX32 R29, R29, R3.reuse, 0x1, P2 ;  /* 0x000000031d1d7211 */ /* 0x080fe400010f0eff */
[----:B------:R-:W-:Y:S01]  /*11660*/  LEA.HI.X.SX32 R31, R31, R3, 0x1, P3 ;  /* 0x000000031f1f7211 */ /* 0x000fe200018f0eff */
[----:B------:R-:W-:Y:S01]  /*11670*/  USHF.L.U32 UR6, UR4, 0x2, URZ ;  /* 0x0000000204067899 */ /* 0x000fe200080006ff */
[----:B------:R-:W-:Y:S01]  /*11680*/  F2FP.SATFINITE.E4M3.F32.PACK_AB_MERGE_C R117, R36, R117, RZ ;  /* 0x000000752475723e */ /* 0x000fe200048070ff */
[----:B------:R-:W-:Y:S01]  /*11690*/  UIMAD.WIDE UR4, UR4, 0x4, URZ ;  /* 0x00000004040478a5 */ /* 0x000fe2000f8e02ff */
[----:B------:R-:W-:-:S02]  /*116a0*/  LEA.HI.X.SX32 R25, R25, R3, 0x1, P6 ;  /* 0x0000000319197211 */ /* 0x000fc400030f0eff */
[-C--:B------:R-:W-:Y:S02]  /*116b0*/  IADD3 R40, P2, PT, R41, R2.reuse, RZ ;  /* 0x0000000229287210 */ /* 0x080fe40007f5e0ff */
[-C--:B------:R-:W-:Y:S02]  /*116c0*/  IADD3 R42, P3, PT, R43, R2.reuse, RZ ;  /* 0x000000022b2a7210 */ /* 0x080fe40007f7e0ff */
[----:B------:R-:W-:Y:S02]  /*116d0*/  F2FP.SATFINITE.E4M3.F32.PACK_AB_MERGE_C R125, R44, R125, RZ ;  /* 0x0000007d2c7d723e */ /* 0x000fe400048070ff */
[----:B------:R-:W-:Y:S02]  /*116e0*/  IADD3 R36, P6, PT, R37, R2, RZ ;  /* 0x0000000225247210 */ /* 0x000fe40007fde0ff */
[----:B------:R-:W-:Y:S02]  /*116f0*/  LEA.HI.X.SX32 R33, R33, R3, 0x1, P1 ;  /* 0x0000000321217211 */ /* 0x000fe400008f0eff */
        /* <DEDUP_REMOVED lines=8> */
[----:B------:R-:W-:Y:S02]  /*11780*/  IADD3 R50, P5, PT, R51, R2, RZ ;  /* 0x0000000233327210 */ /* 0x000fe40007fbe0ff */
[-C--:B------:R-:W-:Y:S02]  /*11790*/  LEA.HI.X.SX32 R41, R41, R3.reuse, 0x1, P2 ;  /* 0x0000000329297211 */ /* 0x080fe400010f0eff */
[----:B------:R-:W-:Y:S02]  /*117a0*/  LEA.HI.X.SX32 R43, R43, R3, 0x1, P3 ;  /* 0x000000032b2b7211 */ /* 0x000fe400018f0eff */
[----:B------:R-:W-:Y:S02]  /*117b0*/  F2FP.SATFINITE.E4M3.F32.PACK_AB_MERGE_C R135, R48, R135, RZ ;  /* 0x000000873087723e */ /* 0x000fe400048070ff */
[----:B------:R-:W-:-:S02]  /*117c0*/  LEA R63, R189, -R189, 0x5 ;  /* 0x800000bdbd3f7211 */ /* 0x000fc400078e28ff */
[----:B------:R-:W-:Y:S02]  /*117d0*/  LEA.HI.X.SX32 R37, R37, R3, 0x1, P6 ;  /* 0x0000000325257211 */ /* 0x000fe400030f0eff */
[-C--:B------:R-:W-:Y:S02]  /*117e0*/  IADD3 R52, P2, PT, R53, R2.reuse, RZ ;  /* 0x0000000235347210 */ /* 0x080fe40007f5e0ff */
[-C--:B------:R-:W-:Y:S02]  /*117f0*/  IADD3 R54, P3, PT, R55, R2.reuse, RZ ;  /* 0x0000000237367210 */ /* 0x080fe40007f7e0ff */
[----:B------:R-:W-:Y:S02]  /*11800*/  F2FP.SATFINITE.E4M3.F32.PACK_AB_MERGE_C R167, R56, R167, RZ ;  /* 0x000000a738a7723e */ /* 0x000fe400048070ff */
[----:B------:R-:W-:Y:S02]  /*11810*/  SHF.L.U32 R65, R189, 0x5, RZ ;  /* 0x00000005bd417819 */ /* 0x000fe400000006ff */
[----:B------:R-:W-:-:S02]  /*11820*/  IADD3 R48, P6, PT, R49, R2, RZ ;  /* 0x0000000231307210 */ /* 0x000fc40007fde0ff */
[----:B------:R-:W-:Y:S02]  /*11830*/  LEA.HI.X.SX32 R45, R45, R3, 0x1, P1 ;  /* 0x000000032d2d7211 */ /* 0x000fe400008f0eff */
[----:B------:R-:W-:Y:S02]  /*11840*/  F2FP.SATFINITE.E4M3.F32.PACK_AB_MERGE_C R173, R58, R173, RZ ;  /* 0x000000ad3aad723e */ /* 0x000fe400048070ff */
[-C--:B------:R-:W-:Y:S02]  /*11850*/  IADD3 R56, P1, PT, R57, R2.reuse, RZ ;  /* 0x0000000239387210 */ /* 0x080fe40007f3e0ff */
[----:B------:R-:W-:Y:S02]  /*11860*/  LEA.HI.X.SX32 R47, R47, R3, 0x1, P4 ;  /* 0x000000032f2f7211 */ /* 0x000fe400020f0eff */
[----:B------:R-:W-:Y:S02]  /*11870*/  F2FP.SATFINITE.E4M3.F32.PACK_AB_MERGE_C R183, R62, R183, RZ ;  /* 0x000000b73eb7723e */ /* 0x000fe400048070ff */
[----:B------:R-:W-:-:S02]  /*11880*/  IADD3 R58, P4, PT, R59, R2, RZ ;  /* 0x000000023b3a7210 */ /* 0x000fc40007f9e0ff */
[----:B------:R-:W-:Y:S02]  /*11890*/  LEA.HI.X.SX32 R51, R51, R3, 0x1, P5 ;  /* 0x0000000333337211 */ /* 0x000fe400028f0eff */
[----:B------:R-:W-:Y:S02]  /*118a0*/  F2FP.SATFINITE.E4M3.F32.PACK_AB_MERGE_C R187, R64, R187, RZ ;  /* 0x000000bb40bb723e */ /* 0x000fe400048070ff */
[----:B------:R-:W-:Y:S02]  /*118b0*/  F2FP.SATFINITE.E4M3.F32.PACK_AB_MERGE_C R185, R66, R185, RZ ;  /* 0x000000b942b9723e */ /* 0x000fe400048070ff */
[----:B------:R-:W-:Y:S02]  /*118c0*/  IADD3 R62, P5, PT, R63, R2, RZ ;  /* 0x000000023f3e7210 */ /* 0x000fe40007fbe0ff */
[-C--:B------:R-:W-:Y:S02]  /*118d0*/  LEA.HI.X.SX32 R53, R53, R3.reuse, 0x1, P2 ;  /* 0x0000000335357211 */ /* 0x080fe400010f0eff */
[----:B------:R-:W-:-:S02]  /*118e0*/  LEA.HI.X.SX32 R55, R55, R3, 0x1, P3 ;  /* 0x0000000337377211 */ /* 0x000fc400018f0eff */
[----:B------:R-:W-:Y:S02]  /*118f0*/  F2FP.SATFINITE.E4M3.F32.PACK_AB_MERGE_C R181, R60, R181, RZ ;  /* 0x000000b53cb5723e */ /* 0x000fe400048070ff */
[-C--:B------:R-:W-:Y:S02]  /*11900*/  LEA.HI.X.SX32 R49, R49, R3.reuse, 0x1, P6 ;  /* 0x0000000331317211 */ /* 0x080fe400030f0eff */
[-C--:B------:R-:W-:Y:S02]  /*11910*/  IADD3 R64, P2, PT, R65, R2.reuse, RZ ;  /* 0x0000000241407210 */ /* 0x080fe40007f5e0ff */
[-C--:B------:R-:W-:Y:S02]  /*11920*/  IADD3 R66, P3, PT, R67, R2.reuse, RZ ;  /* 0x0000000243427210 */ /* 0x080fe40007f7e0ff */
[----:B------:R-:W-:Y:S02]  /*11930*/  IADD3 R60, P6, PT, R61, R2, RZ ;  /* 0x000000023d3c7210 */ /* 0x000fe40007fde0ff */
[----:B------:R-:W-:-:S02]  /*11940*/  LEA.HI.X.SX32 R57, R57, R3, 0x1, P1 ;  /* 0x0000000339397211 */ /* 0x000fc400008f0eff */
[-C--:B------:R-:W-:Y:S02]  /*11950*/  IADD3 R68, P1, PT, R69, R2.reuse, RZ ;  /* 0x0000000245447210 */ /* 0x080fe40007f3e0ff */
[-C--:B------:R-:W-:Y:S02]  /*11960*/  LEA.HI.X.SX32 R59, R59, R3.reuse, 0x1, P4 ;  /* 0x000000033b3b7211 */ /* 0x080fe400020f0eff */
[-C--:B------:R-:W-:Y:S02]  /*11970*/  IADD3 R70, P4, PT, R71, R2.reuse, RZ ;  /* 0x0000000247467210 */ /* 0x080fe40007f9e0ff */
[-C--:B------:R-:W-:Y:S02]  /*11980*/  LEA.HI.X.SX32 R63, R63, R3.reuse, 0x1, P5 ;  /* 0x000000033f3f7211 */ /* 0x080fe400028f0eff */
[----:B------:R-:W-:Y:S02]  /*11990*/  IADD3 R74, P5, PT, R75, R2, RZ ;  /* 0x000000024b4a7210 */ /* 0x000fe40007fbe0ff */
[----:B------:R-:W-:-:S02]  /*119a0*/  LEA.HI.X.SX32 R65, R65, R3, 0x1, P2 ;  /* 0x0000000341417211 */ /* 0x000fc400010f0eff */
[-C--:B------:R-:W-:Y:S02]  /*119b0*/  LEA.HI.X.SX32 R67, R67, R3.reuse, 0x1, P3 ;  /* 0x0000000343437211 */ /* 0x080fe400018f0eff */
        /* <DEDUP_REMOVED lines=48> */
[----:B------:R-:W-:Y:S02]  /*11cc0*/  LEA.HI.X.SX32 R161, R161, R3, 0x1, P6 ;  /* 0x00000003a1a17211 */ /* 0x000fe400030f0eff */
[-C--:B------:R-:W-:Y:S02]  /*11cd0*/  IADD3 R178, P2, PT, R191, R2.reuse, RZ ;  /* 0x00000002bfb27210 */ /* 0x080fe40007f5e0ff */
[----:B------:R-:W-:Y:S02]  /*11ce0*/  IADD3 R188, P3, PT, R2, R189, RZ ;  /* 0x000000bd02bc7210 */ /* 0x000fe40007f7e0ff */
[----:B------:R-:W-:Y:S02]  /*11cf0*/  PRMT R195, R85, 0x9910, RZ ;  /* 0x0000991055c37816 */ /* 0x000fe400000000ff */
[----:B------:R-:W-:-:S02]  /*11d00*/  IADD3 R176, P6, PT, R177, R2, RZ ;  /* 0x00000002b1b07210 */ /* 0x000fc40007fde0ff */
[-C--:B------:R-:W-:Y:S02]  /*11d10*/  LEA.HI.X.SX32 R171, R171, R3.reuse, 0x1, P1 ;  /* 0x00000003abab7211 */ /* 0x080fe400008f0eff */
[----:B------:R-:W-:Y:S02]  /*11d20*/  PRMT R86, R87, 0x9910, RZ ;  /* 0x0000991057567816 */ /* 0x000fe400000000ff */
[----:B-1----:R-:W-:Y:S02]  /*11d30*/  IADD3 R2, P1, PT, R193, R2, RZ ;  /* 0x00000002c1027210 */ /* 0x002fe40007f3e0ff */
[-C--:B------:R-:W-:Y:S02]  /*11d40*/  LEA.HI.X.SX32 R85, R175, R3.reuse, 0x1, P4 ;  /* 0x00000003af557211 */ /* 0x080fe400020f0eff */
[-C--:B------:R-:W-:Y:S02]  /*11d50*/  LEA.HI.X.SX32 R175, R179, R3.reuse, 0x1, P5 ;  /* 0x00000003b3af7211 */ /* 0x080fe400028f0eff */
[----:B------:R-:W-:-:S02]  /*11d60*/  LEA.HI.X.SX32 R189, R189, R3, 0x1, P3 ;  /* 0x00000003bdbd7211 */ /* 0x000fc400018f0eff */
[----:B------:R-:W-:Y:S02]  /*11d70*/  SHF.R.S32.HI R195, RZ, 0x8, R195 ;  /* 0x00000008ffc37819 */ /* 0x000fe400000114c3 */
[-C--:B------:R-:W-:Y:S02]  /*11d80*/  LEA.HI.X.SX32 R179, R191, R3.reuse, 0x1, P2 ;  /* 0x00000003bfb37211 */ /* 0x080fe400010f0eff */
[-C--:B------:R-:W-:Y:S01]  /*11d90*/  LEA.HI.X.SX32 R177, R177, R3.reuse, 0x1, P6 ;  /* 0x00000003b1b17211 */ /* 0x080fe200030f0eff */
[----:B------:R1:W-:Y:S01]  /*11da0*/  STG.E.U8 desc[UR28][R188.64], R195 ;  /* 0x000000c3bc007986 */ /* 0x0003e2000c10111c */
[----:B------:R-:W-:Y:S02]  /*11db0*/  MOV R191, R86 ;  /* 0x0000005600bf7202 */ /* 0x000fe40000000f00 */
[----:B------:R-:W-:Y:S01]  /*11dc0*/  LEA.HI.X.SX32 R3, R193, R3, 0x1, P1 ;  /* 0x00000003c1037211 */ /* 0x000fe200008f0eff */
[----:B------:R2:W-:Y:S01]  /*11dd0*/  STG.E.U8 desc[UR28][R4.64], R87 ;  /* 0x0000005704007986 */ /* 0x0005e2000c10111c */
[----:B------:R-:W-:-:S02]  /*11de0*/  PRMT R193, R89, 0x9910, RZ ;  /* 0x0000991059c17816 */ /* 0x000fc400000000ff */
[----:B------:R-:W-:Y:S02]  /*11df0*/  PRMT R88, R93, 0x9910, RZ ;  /* 0x000099105d587816 */ /* 0x000fe400000000ff */
[----:B------:R-:W-:Y:S02]  /*11e00*/  SHF.R.S32.HI R191, RZ, 0x8, R191 ;  /* 0x00000008ffbf7819 */ /* 0x000fe400000114bf */
[----:B------:R-:W-:Y:S02]  /*11e10*/  PRMT R86, R91, 0x9910, RZ ;  /* 0x000099105b567816 */ /* 0x000fe400000000ff */
[----:B------:R-:W-:Y:S01]  /*11e20*/  SHF.R.S32.HI R193, RZ, 0x8, R193 ;  /* 0x00000008ffc17819 */ /* 0x000fe200000114c1 */
[----:B------:R3:W-:Y:S01]  /*11e30*/  STG.E.U8 desc[UR28][R6.64], R191 ;  /* 0x000000bf06007986 */ /* 0x0007e2000c10111c */
[----:B-1----:R-:W-:Y:S02]  /*11e40*/  SHF.R.S32.HI R189, RZ, 0x8, R86 ;  /* 0x00000008ffbd7819 */ /* 0x002fe40000011456 */
[----:B--2---:R-:W-:Y:S01]  /*11e50*/  MOV R5, R88 ;  /* 0x0000005800057202 */ /* 0x004fe20000000f00 */
[----:B------:R1:W-:Y:S01]  /*11e60*/  STG.E.U8 desc[UR28][R8.64], R89 ;  /* 0x0000005908007986 */ /* 0x0003e2000c10111c */
[----:B------:R-:W-:-:S02]  /*11e70*/  PRMT R4, R99, 0x9910, RZ ;  /* 0x0000991063047816 */ /* 0x000fc400000000ff */
[----:B------:R-:W-:Y:S01]  /*11e80*/  SHF.R.S32.HI R5, RZ, 0x8, R5 ;  /* 0x00000008ff057819 */ /* 0x000fe20000011405 */
[----:B------:R2:W-:Y:S01]  /*11e90*/  STG.E.U8 desc[UR28][R10.64], R193 ;  /* 0x000000c10a007986 */ /* 0x0005e2000c10111c */
[----:B---3--:R-:W-:-:S03]  /*11ea0*/  PRMT R7, R95, 0x9910, RZ ;  /* 0x000099105f077816 */ /* 0x008fc600000000ff */
[----:B------:R3:W-:Y:S01]  /*11eb0*/  STG.E.U8 desc[UR28][R12.64], R91 ;  /* 0x0000005b0c007986 */ /* 0x0007e2000c10111c */
[----:B------:R-:W-:Y:S02]  /*11ec0*/  PRMT R6, R101, 0x9910, RZ ;  /* 0x0000991065067816 */ /* 0x000fe400000000ff */
[----:B------:R-:W-:Y:S01]  /*11ed0*/  SHF.R.S32.HI R7, RZ, 0x8, R7 ;  /* 0x00000008ff077819 */ /* 0x000fe20000011407 */
[----:B------:R-:W-:Y:S01]  /*11ee0*/  STG.E.U8 desc[UR28][R14.64], R189 ;  /* 0x000000bd0e007986 */ /* 0x000fe2000c10111c */
[----:B-1----:R-:W-:Y:S02]  /*11ef0*/  PRMT R9, R97, 0x9910, RZ ;  /* 0x0000991061097816 */ /* 0x002fe400000000ff */
[----:B------:R-:W-:Y:S01]  /*11f00*/  PRMT R8, R185, 0x9910, RZ ;  /* 0x00009910b9087816 */ /* 0x000fe200000000ff */
[----:B------:R-:W-:Y:S01]  /*11f10*/  STG.E.U8 desc[UR28][R16.64], R93 ;  /* 0x0000005d10007986 */ /* 0x000fe2000c10111c */
[----:B------:R-:W-:Y:S02]  /*11f20*/  SHF.R.S32.HI R9, RZ, 0x8, R9 ;  /* 0x00000008ff097819 */ /* 0x000fe40000011409 */
[----:B--2---:R-:W-:Y:S01]  /*11f30*/  SHF.L.U32 R11, R90, 0x2, RZ ;  /* 0x000000025a0b7819 */ /* 0x004fe200000006ff */
[----:B------:R1:W-:Y:S01]  /*11f40*/  STG.E.U8 desc[UR28][R18.64], R5 ;  /* 0x0000000512007986 */ /* 0x0003e2000c10111c */
[----:B---3--:R-:W2:Y:S03]  /*11f50*/  LDC.64 R12, c[0x0][0x3a0] ;  /* 0x0000e800ff0c7b82 */ /* 0x008ea60000000a00 */
[----:B------:R-:W-:Y:S04]  /*11f60*/  STG.E.U8 desc[UR28][R20.64], R95 ;  /* 0x0000005f14007986 */ /* 0x000fe8000c10111c */
[----:B------:R3:W-:Y:S01]  /*11f70*/  STG.E.U8 desc[UR28][R22.64], R7 ;  /* 0x0000000716007986 */ /* 0x0007e2000c10111c */
[----:B-1----:R-:W-:-:S03]  /*11f80*/  SHF.R.S32.HI R5, RZ, 0x8, R4 ;  /* 0x00000008ff057819 */ /* 0x002fc60000011404 */
[----:B------:R-:W-:Y:S01]  /*11f90*/  STG.E.U8 desc[UR28][R24.64], R97 ;  /* 0x0000006118007986 */ /* 0x000fe2000c10111c */
[----:B------:R-:W-:Y:S02]  /*11fa0*/  MOV R4, R6 ;  /* 0x0000000600047202 */ /* 0x000fe40000000f00 */
[----:B------:R-:W-:Y:S01]  /*11fb0*/  PRMT R6, R103, 0x9910, RZ ;  /* 0x0000991067067816 */ /* 0x000fe200000000ff */
[----:B------:R1:W-:Y:S01]  /*11fc0*/  STG.E.U8 desc[UR28][R26.64], R9 ;  /* 0x000000091a007986 */ /* 0x0003e2000c10111c */
[----:B---3--:R-:W-:-:S03]  /*11fd0*/  SHF.R.S32.HI R7, RZ, 0x8, R4 ;  /* 0x00000008ff077819 */ /* 0x008fc60000011404 */
[----:B------:R-:W-:Y:S01]  /*11fe0*/  STG.E.U8 desc[UR28][R28.64], R99 ;  /* 0x000000631c007986 */ /* 0x000fe2000c10111c */
[----:B------:R-:W-:Y:S02]  /*11ff0*/  MOV R4, R6 ;  /* 0x0000000600047202 */ /* 0x000fe40000000f00 */
[----:B------:R-:W-:Y:S01]  /*12000*/  PRMT R6, R105, 0x9910, RZ ;  /* 0x0000991069067816 */ /* 0x000fe200000000ff */
        /* <DEDUP_REMOVED lines=88> */
[----:B------:R-:W-:-:S03]  /*12590*/  PRMT R4, R173, 0x9910, RZ ;  /* 0x00009910ad047816 */ /* 0x000fc600000000ff */
[----:B------:R3:W-:Y:S01]  /*125a0*/  STG.E.U8 desc[UR28][R152.64], R5 ;  /* 0x0000000598007986 */ /* 0x0007e2000c10111c */
[----:B-1----:R-:W-:-:S03]  /*125b0*/  SHF.R.S32.HI R9, RZ, 0x8, R4 ;  /* 0x00000008ff097819 */ /* 0x002fc60000011404 */
[----:B------:R-:W-:Y:S01]  /*125c0*/  STG.E.U8 desc[UR28][R154.64], R167 ;  /* 0x000000a79a007986 */ /* 0x000fe2000c10111c */
[----:B------:R-:W-:-:S03]  /*125d0*/  PRMT R4, R183, 0x9910, RZ ;  /* 0x00009910b7047816 */ /* 0x000fc600000000ff */
[----:B------:R1:W-:Y:S01]  /*125e0*/  STG.E.U8 desc[UR28][R158.64], R7 ;  /* 0x000000079e007986 */ /* 0x0003e2000c10111c */
[----:B---3--:R-:W-:-:S03]  /*125f0*/  MOV R5, R6 ;  /* 0x0000000600057202 */ /* 0x008fc60000000f00 */
[----:B------:R-:W-:Y:S01]  /*12600*/  STG.E.U8 desc[UR28][R160.64], R173 ;  /* 0x000000ada0007986 */ /* 0x000fe2000c10111c */
[----:B------:R-:W-:Y:S01]  /*12610*/  IMAD.HI R6, R90, 0x4, RZ ;  /* 0x000000045a067827 */ /* 0x000fe200078e02ff */
[----:B------:R-:W-:Y:S02]  /*12620*/  SHF.R.S32.HI R5, RZ, 0x8, R5 ;  /* 0x00000008ff057819 */ /* 0x000fe40000011405 */
[----:B------:R3:W-:Y:S01]  /*12630*/  STG.E.U8 desc[UR28][R162.64], R9 ;  /* 0x00000009a2007986 */ /* 0x0007e2000c10111c */
[----:B-1----:R-:W-:-:S03]  /*12640*/  SHF.R.S32.HI R7, RZ, 0x8, R4 ;  /* 0x00000008ff077819 */ /* 0x002fc60000011404 */
[----:B------:R-:W-:Y:S01]  /*12650*/  STG.E.U8 desc[UR28][R164.64], R181 ;  /* 0x000000b5a4007986 */ /* 0x000fe2000c10111c */
[----:B------:R-:W-:-:S03]  /*12660*/  PRMT R4, R187, 0x9910, RZ ;  /* 0x00009910bb047816 */ /* 0x000fc600000000ff */
[----:B------:R1:W-:Y:S01]  /*12670*/  STG.E.U8 desc[UR28][R168.64], R5 ;  /* 0x00000005a8007986 */ /* 0x0003e2000c10111c */
[----:B---3--:R-:W-:-:S03]  /*12680*/  MOV R9, R4 ;  /* 0x0000000400097202 */ /* 0x008fc60000000f00 */
[----:B------:R-:W-:Y:S01]  /*12690*/  STG.E.U8 desc[UR28][R170.64], R183 ;  /* 0x000000b7aa007986 */ /* 0x000fe2000c10111c */
[----:B--2---:R-:W-:Y:S02]  /*126a0*/  IADD3 R4, P1, P2, R11, UR6, R12 ;  /* 0x000000060b047c10 */ /* 0x004fe4000fa3e00c */
[----:B------:R-:W-:Y:S01]  /*126b0*/  SHF.R.S32.HI R9, RZ, 0x8, R9 ;  /* 0x00000008ff097819 */ /* 0x000fe20000011409 */
[----:B------:R2:W-:Y:S01]  /*126c0*/  STG.E.U8 desc[UR28][R84.64], R7 ;  /* 0x0000000754007986 */ /* 0x0005e2000c10111c */
[----:B-1----:R-:W-:-:S03]  /*126d0*/  IADD3.X R5, PT, PT, R6, UR5, R13, P1, P2 ;  /* 0x0000000506057c10 */ /* 0x002fc60008fe440d */
[----:B------:R1:W-:Y:S04]  /*126e0*/  STG.E.U8 desc[UR28][R176.64], R187 ;  /* 0x000000bbb0007986 */ /* 0x0003e8000c10111c */
[----:B------:R1:W-:Y:S01]  /*126f0*/  STG.E.U8 desc[UR28][R174.64], R9 ;  /* 0x00000009ae007986 */ /* 0x0003e2000c10111c */
[----:B--2---:R-:W-:-:S03]  /*12700*/  MOV R7, R8 ;  /* 0x0000000800077202 */ /* 0x004fc60000000f00 */
[----:B------:R1:W-:Y:S01]  /*12710*/  STG.E.U8 desc[UR28][R178.64], R185 ;  /* 0x000000b9b2007986 */ /* 0x0003e2000c10111c */
[----:B------:R-:W-:-:S05]  /*12720*/  SHF.R.S32.HI R7, RZ, 0x8, R7 ;  /* 0x00000008ff077819 */ /* 0x000fca0000011407 */
[----:B------:R1:W-:Y:S04]  /*12730*/  STG.E.U8 desc[UR28][R2.64], R7 ;  /* 0x0000000702007986 */ /* 0x0003e8000c10111c */
[----:B------:R1:W-:Y:S01]  /*12740*/  STG.E desc[UR28][R4.64], R0 ;  /* 0x0000000004007986 */ /* 0x0003e2000c10191c */
[----:B0-----:R-:W-:Y:S06]  /*12750*/  BAR.SYNC.DEFER_BLOCKING 0x0 ;  /* 0x0000000000007b1d */ /* 0x001fec0000010000 */
[----:B------:R-:W-:Y:S05]  /*12760*/  @P0 BRA `(.L_x_19) ;  /* 0x0000000000a00947 */ /* 0x000fea0003800000 */
[----:B------:R-:W0:Y:S01]  /*12770*/  S2UR UR5, SR_CgaCtaId ;  /* 0x00000000000579c3 */ /* 0x000e220000008800 */
[----:B------:R-:W-:Y:S01]  /*12780*/  NOP ;  /* 0x0000000000007918 */ /* 0x000fe20000000000 */
[----:B------:R-:W-:Y:S01]  /*12790*/  UMOV UR4, 0x50 ;  /* 0x0000005000047882 */ /* 0x000fe20000000000 */
[----:B-1----:R-:W-:Y:S02]  /*127a0*/  MOV R0, UR12 ;  /* 0x0000000c00007c02 */ /* 0x002fe40008000f00 */
[----:B------:R-:W-:Y:S02]  /*127b0*/  MOV R3, 0xff ;  /* 0x000000ff00037802 */ /* 0x000fe40000000f00 */
[----:B------:R-:W-:Y:S02]  /*127c0*/  LOP3.LUT R0, R0, 0xffff, RZ, 0xc0, !PT ;  /* 0x0000ffff00007812 */ /* 0x000fe400078ec0ff */
[----:B------:R-:W-:Y:S02]  /*127d0*/  MOV R7, 0x1 ;  /* 0x0000000100077802 */ /* 0x000fe40000000f00 */
[----:B------:R-:W-:-:S04]  /*127e0*/  SHF.R.U32.HI R0, RZ, 0x5, R0 ;  /* 0x00000005ff007819 */ /* 0x000fc80000011600 */
[----:B------:R-:W-:Y:S02]  /*127f0*/  IADD3 R2, PT, PT, R0, 0x10, RZ ;  /* 0x0000001000027810 */ /* 0x000fe40007ffe0ff */
[----:B------:R-:W-:Y:S01]  /*12800*/  SHF.L.U32 R0, R3, R0, RZ ;  /* 0x0000000003007219 */ /* 0x000fe200000006ff */
[----:B0-----:R-:W-:Y:S01]  /*12810*/  ULEA UR6, UR5, UR4, 0x18 ;  /* 0x0000000405067291 */ /* 0x001fe2000f8ec0ff */
[----:B------:R-:W-:-:S04]  /*12820*/  SHF.L.U32 R3, R7, R2, RZ ;  /* 0x0000000207037219 */ /* 0x000fc800000006ff */
[----:B------:R-:W-:-:S04]  /*12830*/  LOP3.LUT R0, R3, R0, RZ, 0xfc, !PT ;  /* 0x0000000003007212 */ /* 0x000fc800078efcff */
[----:B------:R-:W0:Y:S01]  /*12840*/  LDS R5, [UR6] ;  /* 0x00000006ff057984 */ /* 0x000e220008000800 */
[C---:B------:R-:W-:Y:S02]  /*12850*/  LOP3.LUT R2, R0.reuse, 0xffff, RZ, 0xc0, !PT ;  /* 0x0000ffff00027812 */ /* 0x040fe400078ec0ff */
[----:B0-----:R-:W-:-:S04]  /*12860*/  LOP3.LUT R3, R0, 0xffff, R5, 0x80, !PT ;  /* 0x0000ffff00037812 */ /* 0x001fc800078e8005 */
[----:B------:R-:W-:-:S13]  /*12870*/  ISETP.NE.AND P0, PT, R3, R2, PT ;  /* 0x000000020300720c */ /* 0x000fda0003f05270 */
[----:B------:R-:W-:Y:S05]  /*12880*/  @P0 BRA `(.L_x_20) ;  /* 0x0000000000500947 */ /* 0x000fea0003800000 */
[----:B------:R-:W-:Y:S02]  /*12890*/  SHF.R.U32.HI R5, RZ, 0x10, R5 ;  /* 0x00000010ff057819 */ /* 0x000fe40000011605 */
[----:B------:R-:W-:-:S04]  /*128a0*/  SHF.R.U32.HI R2, RZ, 0x10, R0 ;  /* 0x00000010ff027819 */ /* 0x000fc80000011600 */
[----:B------:R-:W-:-:S04]  /*128b0*/  LOP3.LUT R5, R5, R2, RZ, 0xc0, !PT ;  /* 0x0000000205057212 */ /* 0x000fc800078ec0ff */
[----:B------:R-:W-:-:S13]  /*128c0*/  ISETP.NE.AND P0, PT, R5, R2, PT ;  /* 0x000000020500720c */ /* 0x000fda0003f05270 */
[----:B------:R-:W-:Y:S05]  /*128d0*/  @P0 BRA `(.L_x_21) ;  /* 0x0000000000300947 */ /* 0x000fea0003800000 */
[----:B------:R-:W-:Y:S01]  /*128e0*/  R2UR UR4, R0 ;  /* 0x00000000000472ca */ /* 0x000fe200000e0000 */
[----:B------:R-:W-:Y:S01]  /*128f0*/  VOTEU.ANY UR5, UPT, PT ;  /* 0x0000000000057886 */ /* 0x000fe200038e0100 */
[----:B------:R-:W0:Y:S01]  /*12900*/  S2R R0, SR_LANEID ;  /* 0x0000000000007919 */ /* 0x000e220000000000 */
[----:B------:R-:W-:-:S10]  /*12910*/  UFLO.U32 UR5, UR5 ;  /* 0x00000005000572bd */ /* 0x000fd400080e0000 */
[----:B------:R-:W-:-:S06]  /*12920*/  ULOP3.LUT UR4, URZ, UR4, URZ, 0x33, !UPT ;  /* 0x00000004ff047292 */ /* 0x000fcc000f8e33ff */
[----:B------:R-:W-:-:S04]  /*12930*/  MOV R2, UR4 ;  /* 0x0000000400027c02 */ /* 0x000fc80008000f00 */
[----:B------:R-:W1:Y:S02]  /*12940*/  REDUX UR7, R2 ;  /* 0x00000000020773c4 */ /* 0x000e640000000000 */
[----:B------:R2:W-:Y:S01]  /*12950*/  UTCATOMSWS.AND URZ, UR4 ;  /* 0x0000000400ff79e3 */ /* 0x0005e20008000000 */
[----:B0-----:R-:W-:Y:S02]  /*12960*/  ISETP.EQ.U32.AND P0, PT, R0, UR5, PT ;  /* 0x0000000500007c0c */ /* 0x001fe4000bf02070 */
[----:B-1----:R-:W-:-:S11]  /*12970*/  MOV R0, UR7 ;  /* 0x0000000700007c02 */ /* 0x002fd60008000f00 */
[----:B------:R2:W-:Y:S01]  /*12980*/  @P0 ATOMS.AND RZ, [UR6], R0 ;  /* 0x00000000ffff098c */ /* 0x0005e2000a800006 */
[----:B------:R-:W-:Y:S05]  /*12990*/  BRA `(.L_x_19) ;  /* 0x0000000000147947 */ /* 0x000fea0003800000 */
.L_x_21:
[----:B------:R-:W-:-:S07]  /*129a0*/  MOV R2, 0x129c0 ;  /* 0x000129c000027802 */ /* 0x000fce0000000f00 */
[----:B------:R-:W-:Y:S05]  /*129b0*/  CALL.REL.NOINC `($__internal_0_$__cuda_sm10x_tcgen05_guardrail_trap_col_being_dealloced_not_returned_by_alloc) ;  /* 0x0000000000447944 */ /* 0x000fea0003c00000 */
[----:B------:R-:W-:Y:S05]  /*129c0*/  BRA `(.L_x_19) ;  /* 0x0000000000087947 */ /* 0x000fea0003800000 */
.L_x_20:
[----:B------:R-:W-:-:S07]  /*129d0*/  MOV R2, 0x129f0 ;  /* 0x000129f000027802 */ /* 0x000fce0000000f00 */
[----:B------:R-:W-:Y:S05]  /*129e0*/  CALL.REL.NOINC `($__internal_2_$__cuda_sm10x_tcgen05_guardrail_trap_unallocated_columns_being_dealloced) ;  /* 0x0000000000507944 */ /* 0x000fea0003c00000 */
.L_x_19:
[----:B------:R-:W-:Y:S01]  /*129f0*/  NOP ;  /* 0x0000000000007918 */ /* 0x000fe20000000000 */
[----:B--2---:R-:W-:Y:S05]  /*12a00*/  EXIT ;  /* 0x000000000000794d */ /* 0x004fea0003800000 */
.L_x_8:
[----:B------:R-:W1:Y:S02]  /*12a10*/  SYNCS.PHASECHK.TRANS64.TRYWAIT P4, [UR14+0x8000], RZ ;  /* 0x008000ffff0075a7 */ /* 0x000e64000808110e */
[----:B-1----:R-:W-:Y:S05]  /*12a20*/  @!P4 BRA `(.L_x_8) ;  /* 0xfffffffc00f8c947 */ /* 0x002fea000383ffff */
[----:B------:R-:W-:Y:S05]  /*12a30*/  BRA `(.L_x_7) ;  /* 0xffffff1000407947 */ /* 0x000fea000383ffff */
.L_x_13:
[----:B------:R-:W1:Y:S02]  /*12a40*/  SYNCS.PHASECHK.TRANS64.TRYWAIT P2, [UR14+0xc010], RZ ;  /* 0x00c010ffff0075a7 */ /* 0x000e64000804110e */
[----:B-1----:R-:W-:Y:S05]  /*12a50*/  @!P2 BRA `(.L_x_13) ;  /* 0xfffffffc00f8a947 */ /* 0x002fea000383ffff */
[----:B------:R-:W-:Y:S05]  /*12a60*/  BRA `(.L_x_22) ;  /* 0xffffff84005c7947 */ /* 0x000fea000383ffff */
.L_x_14:
[----:B------:R-:W1:Y:S02]  /*12a70*/  SYNCS.PHASECHK.TRANS64.TRYWAIT P2, [UR17], R242 ;  /* 0x000000f2ff0075a7 */ /* 0x000e640008041111 */
[----:B-1----:R-:W-:Y:S05]  /*12a80*/  @!P2 BRA `(.L_x_14) ;  /* 0xfffffffc00f8a947 */ /* 0x002fea000383ffff */
[----:B------:R-:W-:Y:S05]  /*12a90*/  BRA `(.L_x_23) ;  /* 0xffffff9000647947 */ /* 0x000fea000383ffff */
.L_x_18:
[----:B------:R-:W0:Y:S02]  /*12aa0*/  SYNCS.PHASECHK.TRANS64.TRYWAIT P2, [UR17], R2 ;  /* 0x00000002ff0075a7 */ /* 0x000e240008041111 */
[----:B0-----:R-:W-:Y:S05]  /*12ab0*/  @!P2 BRA `(.L_x_18) ;  /* 0xfffffffc00f8a947 */ /* 0x001fea000383ffff */
[----:B------:R-:W-:Y:S05]  /*12ac0*/  BRA `(.L_x_17) ;  /* 0xffffffd4005c7947 */ /* 0x000fea000383ffff */
        .weak           $__internal_0_$__cuda_sm10x_tcgen05_guardrail_trap_col_being_dealloced_not_returned_by_alloc
        .type           $__internal_0_$__cuda_sm10x_tcgen05_guardrail_trap_col_being_dealloced_not_returned_by_alloc,@function
        .size           $__internal_0_$__cuda_sm10x_tcgen05_guardrail_trap_col_being_dealloced_not_returned_by_alloc,($__internal_1_$__cuda_sm10x_tcgen05_guardrail_trap_phase_invalid_during_alloc - $__internal_0_$__cuda_sm10x_tcgen05_guardrail_trap_col_being_dealloced_not_returned_by_alloc)
$__internal_0_$__cuda_sm10x_tcgen05_guardrail_trap_col_being_dealloced_not_returned_by_alloc:
[----:B------:R-:W-:Y:S05]  /*12ad0*/  BPT.TRAP 0x1 ;  /* 0x000000040000795c */ /* 0x000fea0000300000 */
[----:B------:R-:W-:-:S04]  /*12ae0*/  HFMA2 R3, -RZ, RZ, 0, 0 ;  /* 0x00000000ff037431 */ /* 0x000fc800000001ff */
[----:B------:R-:W-:Y:S05]  /*12af0*/  RET.REL.NODEC R2 `(attn_fwd) ;  /* 0xfffffed402407950 */ /* 0x000fea0003c3ffff */
        .weak           $__internal_1_$__cuda_sm10x_tcgen05_guardrail_trap_phase_invalid_during_alloc
        .type           $__internal_1_$__cuda_sm10x_tcgen05_guardrail_trap_phase_invalid_during_alloc,@function
        .size           $__internal_1_$__cuda_sm10x_tcgen05_guardrail_trap_phase_invalid_during_alloc,($__internal_2_$__cuda_sm10x_tcgen05_guardrail_trap_unallocated_columns_being_dealloced - $__internal_1_$__cuda_sm10x_tcgen05_guardrail_trap_phase_invalid_during_alloc)
$__internal_1_$__cuda_sm10x_tcgen05_guardrail_trap_phase_invalid_during_alloc:
[----:B------:R-:W-:Y:S05]  /*12b00*/  BPT.TRAP 0x1 ;  /* 0x000000040000795c */ /* 0x000fea0000300000 */
[----:B------:R-:W-:-:S04]  /*12b10*/  MOV R3, 0x0 ;  /* 0x0000000000037802 */ /* 0x000fc80000000f00 */
[----:B------:R-:W-:Y:S05]  /*12b20*/  RET.REL.NODEC R2 `(attn_fwd) ;  /* 0xfffffed402347950 */ /* 0x000fea0003c3ffff */
        .weak           $__internal_2_$__cuda_sm10x_tcgen05_guardrail_trap_unallocated_columns_being_dealloced
        .type           $__internal_2_$__cuda_sm10x_tcgen05_guardrail_trap_unallocated_columns_being_dealloced,@function
        .size           $__internal_2_$__cuda_sm10x_tcgen05_guardrail_trap_unallocated_columns_being_dealloced,(.L_x_27 - $__internal_2_$__cuda_sm10x_tcgen05_guardrail_trap_unallocated_columns_being_dealloced)
$__internal_2_$__cuda_sm10x_tcgen05_guardrail_trap_unallocated_columns_being_dealloced:
[----:B------:R-:W-:Y:S05]  /*12b30*/  BPT.TRAP 0x1 ;  /* 0x000000040000795c */ /* 0x000fea0000300000 */
[----:B------:R-:W-:-:S04]  /*12b40*/  HFMA2 R3, -RZ, RZ, 0, 0 ;  /* 0x00000000ff037431 */ /* 0x000fc800000001ff */
[----:B------:R-:W-:Y:S05]  /*12b50*/  RET.REL.NODEC R2 `(attn_fwd) ;  /* 0xfffffed402287950 */ /* 0x000fea0003c3ffff */
.L_x_24:
[----:B------:R-:W-:-:S00]  /*12b60*/  BRA `(.L_x_24) ;  /* 0xfffffffc00fc7947 */ /* 0x000fc0000383ffff */
[----:B------:R-:W-:-:S00]  /*12b70*/  NOP ;  /* 0x0000000000007918 */ /* 0x000fc00000000000 */
        /* <DEDUP_REMOVED lines=8> */
.L_x_27:


//--------------------- .nv.global.init           --------------------------
	.section	.nv.global.init,"aw",@progbits
.nv.global.init:
	.type		_$_str,@object
	.size		_$_str,(.L_3 - _$_str)
_$_str:
        /*0000*/ 	.byte	0x5f, 0x5f, 0x43, 0x55, 0x44, 0x41, 0x5f, 0x46, 0x54, 0x5a, 0x00
.L_3:


//--------------------- .nv.shared.attn_fwd       --------------------------
	.section	.nv.shared.attn_fwd,"aw",@nobits
	.sectionflags	@""
	.align	16
	.zero		1024


//--------------------- .nv.shared.reserved.0     --------------------------
	.section	.nv.shared.reserved.0,"aw",@nobits
	.align	8
	.weak		__nv_reservedSMEM_offset_0_alias
	.size		__nv_reservedSMEM_offset_0_alias, 0, 64
	.other		__nv_reservedSMEM_offset_0_alias,@"STO_CUDA_RESERVED_SHARED STV_DEFAULT"
__nv_reservedSMEM_offset_0_alias:
	.zero		0
.nv.shared.reserved.0:
	.zero		64
	.weak		__nv_reservedSMEM_allocation_phase
	.type		__nv_reservedSMEM_allocation_phase,@object
	.size		__nv_reservedSMEM_allocation_phase,(.L_0 - __nv_reservedSMEM_allocation_phase)
__nv_reservedSMEM_allocation_phase:
	.zero		1
.L_0:
	.zero		7
	.weak		__nv_reservedSMEM_devtool_atexit_pc
	.type		__nv_reservedSMEM_devtool_atexit_pc,@object
	.size		__nv_reservedSMEM_devtool_atexit_pc,(__nv_reservedSMEM_allocation_mask - __nv_reservedSMEM_devtool_atexit_pc)
__nv_reservedSMEM_devtool_atexit_pc:
	.zero		8
	.weak		__nv_reservedSMEM_allocation_mask
	.type		__nv_reservedSMEM_allocation_mask,@object
	.size		__nv_reservedSMEM_allocation_mask,(.L_2 - __nv_reservedSMEM_allocation_mask)
__nv_reservedSMEM_allocation_mask:
	.zero		4
.L_2:


//--------------------- .nv.constant0.attn_fwd    --------------------------
	.section	.nv.constant0.attn_fwd,"a",@progbits
	.sectionflags	@""
	.align	4
.nv.constant0.attn_fwd:
	.zero		1032


//--------------------- SYMBOLS --------------------------

	.type		.nv.reservedSmem.offset0,@object
	.size		.nv.reservedSmem.offset0,0x4
	.type		.nv.reservedSmem.cap,@object
	.size		.nv.reservedSmem.cap,0x4
